def matmul_kernel(
    a_ptr,
    b_ptr,
    c_ptr,
    M,
    N,
    K,
    stride_am,
    stride_ak,
    stride_bk,
    stride_bn,
    stride_cm,
    stride_cn,
    BLOCK_M: tl.constexpr,
    BLOCK_N: tl.constexpr,
    BLOCK_K: tl.constexpr,
    GROUP_M: tl.constexpr,
):
    pid = tl.program_id(axis=0)
    num_pid_m = tl.cdiv(M, BLOCK_M)
    num_pid_n = tl.cdiv(N, BLOCK_N)
    num_pid_in_group = GROUP_M * num_pid_n
    group_id = pid // num_pid_in_group
    first_pid_m = group_id * GROUP_M
    group_size_m = min(num_pid_m - first_pid_m, GROUP_M)
    pid_m = first_pid_m + ((pid % num_pid_in_group) % group_size_m)
    pid_n = (pid % num_pid_in_group) // group_size_m

    offs_am = (pid_m * BLOCK_M + tl.arange(0, BLOCK_M)) % M
    offs_bn = (pid_n * BLOCK_N + tl.arange(0, BLOCK_N)) % N
    offs_k = tl.arange(0, BLOCK_K)
    a_ptrs = a_ptr + offs_am[:, None] * stride_am + offs_k[None, :] * stride_ak
    b_ptrs = b_ptr + offs_k[:, None] * stride_bk + offs_bn[None, :] * stride_bn

    acc = tl.zeros((BLOCK_M, BLOCK_N), dtype=tl.float32)
    for kk in range(0, tl.cdiv(K, BLOCK_K)):
        a = tl.load(a_ptrs, mask=offs_k[None, :] < K - kk * BLOCK_K, other=0.0)
        b = tl.load(b_ptrs, mask=offs_k[:, None] < K - kk * BLOCK_K, other=0.0)
        acc = tl.dot(a, b, acc)
        a_ptrs += BLOCK_K * stride_ak
        b_ptrs += BLOCK_K * stride_bk

    c = acc.to(c_ptr.dtype.element_ty)
    offs_cm = pid_m * BLOCK_M + tl.arange(0, BLOCK_M)
    offs_cn = pid_n * BLOCK_N + tl.arange(0, BLOCK_N)
    c_ptrs = c_ptr + offs_cm[:, None] * stride_cm + offs_cn[None, :] * stride_cn
    mask = (offs_cm[:, None] < M) & (offs_cn[None, :] < N)
    tl.store(c_ptrs, c, mask=mask)

# config = {"BLOCK_K": 256, "BLOCK_M": 64, "BLOCK_N": 512, "GROUP_M": 8, "arch": "sm_100", "dtype": "bf16", "num_ctas": 1, "num_stages": 3, "num_warps": 4}
# arch = sm_100


// ===== COMPILED SASS (sm_100a) =====

	.target	sm_100a

	.elftype	@"ET_EXEC"


//--------------------- .note.nv.tkinfo           --------------------------
	.section	.note.nv.tkinfo,"",@"SHT_NOTE"
	.sectionflags	@"SHF_NOTE_NV_TKINFO"
	.tkinfo
        /*0018*/ 	.word	0x00000081
        /*0030*/ 	.string	""
        /*0030*/ 	.string	"ptxas-blackwell"
        /*0030*/ 	.string	"Cuda compilation tools, release 12.9, V12.9.86"
        /*0030*/ 	.string	"Build cuda_12.9.r12.9/compiler.36037853_0"
        /*0030*/ 	.string	"-v  -suppress-debug-info  -lineinfo  -arch sm_100a "



//--------------------- .note.nv.cuver            --------------------------
	.section	.note.nv.cuver,"",@"SHT_NOTE"
	.sectionflags	@"SHF_NOTE_NV_CUVER"
        /*0018*/ 	.short	0x0001
        /*001a*/ 	.short	0x0064
        /*001c*/ 	.short	0x0001
        /*001e*/ 	.short	0x0000
        /*0020*/ 	.short	0x0001
        /*0022*/ 	.short	0x0000


//--------------------- .nv.info                  --------------------------
	.section	.nv.info,"",@"SHT_CUDA_INFO"
	.align	4


	//----- nvinfo : EIATTR_REGCOUNT
	.align		4
        /*0000*/ 	.byte	0x04, 0x2f
        /*0002*/ 	.short	(.L_4 - .L_3)
	.align		4
.L_3:
        /*0004*/ 	.word	index@(matmul_kernel)
        /*0008*/ 	.word	0x00000060


	//----- nvinfo : EIATTR_FRAME_SIZE
	.align		4
.L_4:
        /*000c*/ 	.byte	0x04, 0x11
        /*000e*/ 	.short	(.L_6 - .L_5)
	.align		4
.L_5:
        /*0010*/ 	.word	index@($__internal_2_$__cuda_sm10x_tcgen05_guardrail_trap_unallocated_columns_being_dealloced)
        /*0014*/ 	.word	0x00007908


	//----- nvinfo : EIATTR_FRAME_SIZE
	.align		4
.L_6:
        /*0018*/ 	.byte	0x04, 0x11
        /*001a*/ 	.short	(.L_8 - .L_7)
	.align		4
.L_7:
        /*001c*/ 	.word	index@($__internal_1_$__cuda_sm10x_tcgen05_guardrail_trap_phase_invalid_during_alloc)
        /*0020*/ 	.word	0x00007908


	//----- nvinfo : EIATTR_FRAME_SIZE
	.align		4
.L_8:
        /*0024*/ 	.byte	0x04, 0x11
        /*0026*/ 	.short	(.L_10 - .L_9)
	.align		4
.L_9:
        /*0028*/ 	.word	index@($__internal_0_$__cuda_sm10x_tcgen05_guardrail_trap_col_being_dealloced_not_returned_by_alloc)
        /*002c*/ 	.word	0x00007908


	//----- nvinfo : EIATTR_FRAME_SIZE
	.align		4
.L_10:
        /*0030*/ 	.byte	0x04, 0x11
        /*0032*/ 	.short	(.L_12 - .L_11)
	.align		4
.L_11:
        /*0034*/ 	.word	index@(matmul_kernel)
        /*0038*/ 	.word	0x00007908


	//----- nvinfo : EIATTR_MIN_STACK_SIZE
	.align		4
.L_12:
        /*003c*/ 	.byte	0x04, 0x12
        /*003e*/ 	.short	(.L_14 - .L_13)
	.align		4
.L_13:
        /*0040*/ 	.word	index@(matmul_kernel)
        /*0044*/ 	.word	0x00007908
.L_14:


//--------------------- .nv.info.matmul_kernel    --------------------------
	.section	.nv.info.matmul_kernel,"",@"SHT_CUDA_INFO"
	.sectionflags	@""
	.align	4


	//----- nvinfo : EIATTR_CUDA_API_VERSION
	.align		4
        /*0000*/ 	.byte	0x04, 0x37
        /*0002*/ 	.short	(.L_16 - .L_15)
.L_15:
        /*0004*/ 	.word	0x00000081


	//----- nvinfo : EIATTR_KPARAM_INFO
	.align		4
.L_16:
        /*0008*/ 	.byte	0x04, 0x17
        /*000a*/ 	.short	(.L_18 - .L_17)
.L_17:
        /*000c*/ 	.word	0x00000000
        /*0010*/ 	.short	0x000d
        /*0012*/ 	.short	0x0048
        /*0014*/ 	.byte	0x00, 0xf4, 0x21, 0x00


	//----- nvinfo : EIATTR_KPARAM_INFO
	.align		4
.L_18:
        /*0018*/ 	.byte	0x04, 0x17
        /*001a*/ 	.short	(.L_20 - .L_19)
.L_19:
        /*001c*/ 	.word	0x00000000
        /*0020*/ 	.short	0x000c
        /*0022*/ 	.short	0x0040
        /*0024*/ 	.byte	0x00, 0xf4, 0x21, 0x00


	//----- nvinfo : EIATTR_KPARAM_INFO
	.align		4
.L_20:
        /*0028*/ 	.byte	0x04, 0x17
        /*002a*/ 	.short	(.L_22 - .L_21)
.L_21:
        /*002c*/ 	.word	0x00000000
        /*0030*/ 	.short	0x000b
        /*0032*/ 	.short	0x0038
        /*0034*/ 	.byte	0x00, 0xf0, 0x11, 0x00


	//----- nvinfo : EIATTR_KPARAM_INFO
	.align		4
.L_22:
        /*0038*/ 	.byte	0x04, 0x17
        /*003a*/ 	.short	(.L_24 - .L_23)
.L_23:
        /*003c*/ 	.word	0x00000000
        /*0040*/ 	.short	0x000a
        /*0042*/ 	.short	0x0034
        /*0044*/ 	.byte	0x00, 0xf0, 0x11, 0x00


	//----- nvinfo : EIATTR_KPARAM_INFO
	.align		4
.L_24:
        /*0048*/ 	.byte	0x04, 0x17
        /*004a*/ 	.short	(.L_26 - .L_25)
.L_25:
        /*004c*/ 	.word	0x00000000
        /*0050*/ 	.short	0x0009
        /*0052*/ 	.short	0x0030
        /*0054*/ 	.byte	0x00, 0xf0, 0x11, 0x00


	//----- nvinfo : EIATTR_KPARAM_INFO
	.align		4
.L_26:
        /*0058*/ 	.byte	0x04, 0x17
        /*005a*/ 	.short	(.L_28 - .L_27)
.L_27:
        /*005c*/ 	.word	0x00000000
        /*0060*/ 	.short	0x0008
        /*0062*/ 	.short	0x002c
        /*0064*/ 	.byte	0x00, 0xf0, 0x11, 0x00


	//----- nvinfo : EIATTR_KPARAM_INFO
	.align		4
.L_28:
        /*0068*/ 	.byte	0x04, 0x17
        /*006a*/ 	.short	(.L_30 - .L_29)
.L_29:
        /*006c*/ 	.word	0x00000000
        /*0070*/ 	.short	0x0007
        /*0072*/ 	.short	0x0028
        /*0074*/ 	.byte	0x00, 0xf0, 0x11, 0x00


	//----- nvinfo : EIATTR_KPARAM_INFO
	.align		4
.L_30:
        /*0078*/ 	.byte	0x04, 0x17
        /*007a*/ 	.short	(.L_32 - .L_31)
.L_31:
        /*007c*/ 	.word	0x00000000
        /*0080*/ 	.short	0x0006
        /*0082*/ 	.short	0x0024
        /*0084*/ 	.byte	0x00, 0xf0, 0x11, 0x00


	//----- nvinfo : EIATTR_KPARAM_INFO
	.align		4
.L_32:
        /*0088*/ 	.byte	0x04, 0x17
        /*008a*/ 	.short	(.L_34 - .L_33)
.L_33:
        /*008c*/ 	.word	0x00000000
        /*0090*/ 	.short	0x0005
        /*0092*/ 	.short	0x0020
        /*0094*/ 	.byte	0x00, 0xf0, 0x11, 0x00


	//----- nvinfo : EIATTR_KPARAM_INFO
	.align		4
.L_34:
        /*0098*/ 	.byte	0x04, 0x17
        /*009a*/ 	.short	(.L_36 - .L_35)
.L_35:
        /*009c*/ 	.word	0x00000000
        /*00a0*/ 	.short	0x0004
        /*00a2*/ 	.short	0x001c
        /*00a4*/ 	.byte	0x00, 0xf0, 0x11, 0x00


	//----- nvinfo : EIATTR_KPARAM_INFO
	.align		4
.L_36:
        /*00a8*/ 	.byte	0x04, 0x17
        /*00aa*/ 	.short	(.L_38 - .L_37)
.L_37:
        /*00ac*/ 	.word	0x00000000
        /*00b0*/ 	.short	0x0003
        /*00b2*/ 	.short	0x0018
        /*00b4*/ 	.byte	0x00, 0xf0, 0x11, 0x00


	//----- nvinfo : EIATTR_KPARAM_INFO
	.align		4
.L_38:
        /*00b8*/ 	.byte	0x04, 0x17
        /*00ba*/ 	.short	(.L_40 - .L_39)
.L_39:
        /*00bc*/ 	.word	0x00000000
        /*00c0*/ 	.short	0x0002
        /*00c2*/ 	.short	0x0010
        /*00c4*/ 	.byte	0x00, 0xf4, 0x21, 0x00


	//----- nvinfo : EIATTR_KPARAM_INFO
	.align		4
.L_40:
        /*00c8*/ 	.byte	0x04, 0x17
        /*00ca*/ 	.short	(.L_42 - .L_41)
.L_41:
        /*00cc*/ 	.word	0x00000000
        /*00d0*/ 	.short	0x0001
        /*00d2*/ 	.short	0x0008
        /*00d4*/ 	.byte	0x00, 0xf4, 0x21, 0x00


	//----- nvinfo : EIATTR_KPARAM_INFO
	.align		4
.L_42:
        /*00d8*/ 	.byte	0x04, 0x17
        /*00da*/ 	.short	(.L_44 - .L_43)
.L_43:
        /*00dc*/ 	.word	0x00000000
        /*00e0*/ 	.short	0x0000
        /*00e2*/ 	.short	0x0000
        /*00e4*/ 	.byte	0x00, 0xf4, 0x21, 0x00


	//----- nvinfo : EIATTR_AT_ENTRY_FRAGMENTS
	.align		4
.L_44:
        /*00e8*/ 	.byte	0x04, 0x4f
        /*00ea*/ 	.short	(.L_46 - .L_45)


	//   ....[0]....
.L_45:
        /*00ec*/ 	.word	0x00000004


	//----- nvinfo : EIATTR_RESERVED_SMEM_USED
	.align		4
.L_46:
        /*00f0*/ 	.byte	0x01, 0x41
	.zero		2


	//----- nvinfo : EIATTR_SPARSE_MMA_MASK
	.align		4
        /*00f4*/ 	.byte	0x03, 0x50
        /*00f6*/ 	.short	0x0000


	//----- nvinfo : EIATTR_TCGEN05_1CTA_USED
	.align		4
        /*00f8*/ 	.byte	0x01, 0x51
	.zero		2


	//----- nvinfo : EIATTR_MAXREG_COUNT
	.align		4
        /*00fc*/ 	.byte	0x03, 0x1b
        /*00fe*/ 	.short	0x00ff


	//----- nvinfo : EIATTR_NUM_BARRIERS
	.align		4
        /*0100*/ 	.byte	0x02, 0x4c
        /*0102*/ 	.byte	0x01
	.zero		1


	//----- nvinfo : EIATTR_ANNOTATIONS
	.align		4
        /*0104*/ 	.byte	0x04, 0x55
        /*0106*/ 	.short	(.L_48 - .L_47)


	//   ....[0]....
.L_47:
        /*0108*/ 	.word	0x00000001
        /*010c*/ 	.byte	0x60, 0x09, 0x00, 0x00, 0x01, 0x00, 0x00, 0x00, 0x50, 0x0c, 0x00, 0x00, 0x01, 0x00, 0x00, 0x00
        /* <DEDUP_REMOVED lines=350> */
        /*16fc*/ 	.byte	0xe0, 0xbd, 0x01, 0x00, 0x01, 0x00, 0x00, 0x00, 0x00, 0xbe, 0x01, 0x00


	//----- nvinfo : EIATTR_INT_WARP_WIDE_INSTR_OFFSETS
	.align		4
.L_48:
        /*1708*/ 	.byte	0x04, 0x31
        /*170a*/ 	.short	(.L_50 - .L_49)


	//   ....[0]....
.L_49:
        /*170c*/ 	.word	0x0001fe10


	//   ....[1]....
        /*1710*/ 	.word	0x0001fe60


	//   ....[2]....
        /*1714*/ 	.word	0x00029e40


	//   ....[3]....
        /*1718*/ 	.word	0x000c4d80


	//   ....[4]....
        /*171c*/ 	.word	0x000c4dc0


	//----- nvinfo : EIATTR_COOP_GROUP_MASK_REGIDS
	.align		4
.L_50:
        /*1720*/ 	.byte	0x04, 0x29
        /*1722*/ 	.short	(.L_52 - .L_51)


	//   ....[0]....
.L_51:
        /*1724*/ 	.word	0xffffffff


	//   ....[1]....
        /*1728*/ 	.word	0xffffffff


	//   ....[2]....
        /*172c*/ 	.word	0xffffffff


	//   ....[3]....
        /*1730*/ 	.word	0xffffffff


	//----- nvinfo : EIATTR_COOP_GROUP_INSTR_OFFSETS
	.align		4
.L_52:
        /*1734*/ 	.byte	0x04, 0x28
        /*1736*/ 	.short	(.L_54 - .L_53)


	//   ....[0]....
.L_53:
        /*1738*/ 	.word	0x00000060


	//   ....[1]....
        /*173c*/ 	.word	0x00000320


	//   ....[2]....
        /*1740*/ 	.word	0x000c4c00


	//   ....[3]....
        /*1744*/ 	.word	0x000c4e70


	//----- nvinfo : EIATTR_VRC_CTA_INIT_COUNT
	.align		4
.L_54:
        /*1748*/ 	.byte	0x02, 0x4a
        /*174a*/ 	.byte	0x80
	.zero		1


	//----- nvinfo : EIATTR_MBARRIER_INSTR_OFFSETS
	.align		4
        /*174c*/ 	.byte	0x04, 0x39
        /*174e*/ 	.short	(.L_56 - .L_55)


	//   ....[0]....
.L_55:
        /*1750*/ 	.word	0x0001fec0
        /*1754*/ 	.word	0x000000ff
        /*1758*/ 	.word	0x00000000
        /*175c*/ 	.short	0x0100
        /*175e*/ 	.byte	0x04
	.zero		1


	//   ....[1]....
        /*1760*/ 	.word	0x00029e50
        /*1764*/ 	.word	0x000000ff
        /*1768*/ 	.word	0x00090008
        /*176c*/ 	.short	0x0100
        /*176e*/ 	.byte	0x4c
	.zero		1


	//   ....[2]....
        /*1770*/ 	.word	0x0005f6c0
        /*1774*/ 	.word	0x000000ff
        /*1778*/ 	.word	0x00000000
        /*177c*/ 	.short	0x010a
        /*177e*/ 	.byte	0x04
	.zero		1


	//   ....[3]....
        /*1780*/ 	.word	0x000b8ed0
        /*1784*/ 	.word	0x000000ff
        /*1788*/ 	.word	0x00000000
        /*178c*/ 	.short	0x010a
        /*178e*/ 	.byte	0x04
	.zero		1


	//   ....[4]....
        /*1790*/ 	.word	0x000b8f20
        /*1794*/ 	.word	0x000000ff
        /*1798*/ 	.word	0x00090000
        /*179c*/ 	.short	0x0108
        /*179e*/ 	.byte	0x4c
	.zero		1


	//   ....[5]....
        /*17a0*/ 	.word	0x000b8f40
        /*17a4*/ 	.word	0x000000ff
        /*17a8*/ 	.word	0x00090008
        /*17ac*/ 	.short	0x0108
        /*17ae*/ 	.byte	0x4c
	.zero		1


	//   ....[6]....
        /*17b0*/ 	.word	0x000c4eb0
        /*17b4*/ 	.word	0x000000ff
        /*17b8*/ 	.word	0x00000000
        /*17bc*/ 	.short	0x010a
        /*17be*/ 	.byte	0x04
	.zero		1


	//   ....[7]....
        /*17c0*/ 	.word	0x000c4ef0
        /*17c4*/ 	.word	0x000000ff
        /*17c8*/ 	.word	0x00000000
        /*17cc*/ 	.short	0x010a
        /*17ce*/ 	.byte	0x04
	.zero		1


	//----- nvinfo : EIATTR_NUM_MBARRIERS
	.align		4
.L_56:
        /*17d0*/ 	.byte	0x03, 0x38
        /*17d2*/ 	.short	0x0002


	//----- nvinfo : EIATTR_EXIT_INSTR_OFFSETS
	.align		4
        /*17d4*/ 	.byte	0x04, 0x1c
        /*17d6*/ 	.short	(.L_58 - .L_57)


	//   ....[0]....
.L_57:
        /*17d8*/ 	.word	0x000c4e80


	//----- nvinfo : EIATTR_REQNTID
	.align		4
.L_58:
        /*17dc*/ 	.byte	0x04, 0x10
        /*17de*/ 	.short	(.L_60 - .L_59)
.L_59:
        /*17e0*/ 	.word	0x00000080
        /*17e4*/ 	.word	0x00000001
        /*17e8*/ 	.word	0x00000001


	//----- nvinfo : EIATTR_CRS_STACK_SIZE
	.align		4
.L_60:
        /*17ec*/ 	.byte	0x04, 0x1e
        /*17ee*/ 	.short	(.L_62 - .L_61)
.L_61:
        /*17f0*/ 	.word	0x00000000


	//----- nvinfo : EIATTR_CBANK_PARAM_SIZE
	.align		4
.L_62:
        /*17f4*/ 	.byte	0x03, 0x19
        /*17f6*/ 	.short	0x0050


	//----- nvinfo : EIATTR_PARAM_CBANK
	.align		4
        /*17f8*/ 	.byte	0x04, 0x0a
        /*17fa*/ 	.short	(.L_64 - .L_63)
	.align		4
.L_63:
        /*17fc*/ 	.word	index@(.nv.constant0.matmul_kernel)
        /*1800*/ 	.short	0x0380
        /*1802*/ 	.short	0x0050


	//----- nvinfo : EIATTR_SW_WAR
	.align		4
.L_64:
        /*1804*/ 	.byte	0x04, 0x36
        /*1806*/ 	.short	(.L_66 - .L_65)
.L_65:
        /*1808*/ 	.word	0x00000008
.L_66:


//--------------------- .nv.compat                --------------------------
	.section	.nv.compat,"",@"SHT_CUDA_COMPAT_INFO"
	.align	4
        /*0000*/ 	.byte	0x02, 0x02, 0x02, 0x00, 0x02, 0x05, 0x05, 0x00, 0x02, 0x03, 0x00, 0x00, 0x02, 0x06, 0x01, 0x00


//--------------------- .nv.callgraph             --------------------------
	.section	.nv.callgraph,"",@"SHT_CUDA_CALLGRAPH"
	.align	4
	.sectionentsize	8
	.align		4
        /*0000*/ 	.word	0x00000000
	.align		4
        /*0004*/ 	.word	0xffffffff
	.align		4
        /*0008*/ 	.word	0x00000000
	.align		4
        /*000c*/ 	.word	0xfffffffe
	.align		4
        /*0010*/ 	.word	0x00000000
	.align		4
        /*0014*/ 	.word	0xfffffffd
	.align		4
        /*0018*/ 	.word	0x00000000
	.align		4
        /*001c*/ 	.word	0xfffffffc


//--------------------- .text.matmul_kernel       --------------------------
	.section	.text.matmul_kernel,"ax",@progbits
	.align	128
        .global         matmul_kernel
        .type           matmul_kernel,@function
        .size           matmul_kernel,(.L_x_20 - matmul_kernel)
        .other          matmul_kernel,@"STO_CUDA_ENTRY STV_DEFAULT"
matmul_kernel:
.text.matmul_kernel:
[----:B------:R-:W0:Y:S01]  /*0000*/  LDC R1, c[0x0][0x37c] ;  /* 0x0000df00ff017b82 */ /* 0x000e220000000800 */
[----:B------:R-:W1:Y:S01]  /*0010*/  S2R R0, SR_TID.X ;  /* 0x0000000000007919 */ /* 0x000e620000002100 */
[----:B0-----:R-:W-:Y:S01]  /*0020*/  VIADD R1, R1, 0xffff86f8 ;  /* 0xffff86f801017836 */ /* 0x001fe20000000000 */
[----:B-1----:R-:W-:-:S13]  /*0030*/  ISETP.GE.U32.AND P1, PT, R0, 0x20, PT ;  /* 0x000000200000780c */ /* 0x002fda0003f26070 */
[----:B------:R-:W-:Y:S05]  /*0040*/  @P1 BRA `(.L_x_0) ;  /* 0x0000000000b81947 */ /* 0x000fea0003800000 */
[----:B------:R-:W0:Y:S01]  /*0050*/  S2R R7, SR_CgaCtaId ;  /* 0x0000000000077919 */ /* 0x000e220000008800 */
[----:B------:R-:W-:Y:S01]  /*0060*/  NOP ;  /* 0x0000000000007918 */ /* 0x000fe20000000000 */
[----:B------:R-:W-:-:S04]  /*0070*/  MOV R0, 0x40 ;  /* 0x0000004000007802 */ /* 0x000fc80000000f00 */
[----:B0-----:R-:W-:Y:S02]  /*0080*/  LEA R2, R7, R0, 0x18 ;  /* 0x0000000007027211 */ /* 0x001fe400078ec0ff */
[----:B------:R-:W-:-:S04]  /*0090*/  MOV R0, 0x400 ;  /* 0x0000040000007802 */ /* 0x000fc80000000f00 */
[----:B------:R-:W0:Y:S01]  /*00a0*/  LDS.U8 R2, [R2] ;  /* 0x0000000002027984 */ /* 0x000e220000000000 */
[----:B------:R-:W-:Y:S02]  /*00b0*/  LEA R0, R7, R0, 0x18 ;  /* 0x0000000007007211 */ /* 0x000fe400078ec0ff */
[----:B0-----:R-:W-:-:S13]  /*00c0*/  ISETP.NE.AND P0, PT, R2, RZ, PT ;  /* 0x000000ff0200720c */ /* 0x001fda0003f05270 */
[----:B------:R-:W-:Y:S05]  /*00d0*/  @P0 BRA `(.L_x_1) ;  /* 0x00000000007c0947 */ /* 0x000fea0003800000 */
[----:B------:R-:W-:-:S13]  /*00e0*/  ELECT P0, URZ, PT ;  /* 0x0000000000ff782f */ /* 0x000fda0003800000 */
[----:B------:R-:W-:Y:S05]  /*00f0*/  @!P0 BRA `(.L_x_2) ;  /* 0x0000000000848947 */ /* 0x000fea0003800000 */
[----:B------:R-:W-:Y:S01]  /*0100*/  UMOV UR4, 0x8 ;  /* 0x0000000800047882 */ /* 0x000fe20000000000 */
[----:B------:R-:W-:Y:S02]  /*0110*/  IMAD.MOV.U32 R9, RZ, RZ, 0x1 ;  /* 0x00000001ff097424 */ /* 0x000fe400078e00ff */
[----:B------:R-:W-:Y:S02]  /*0120*/  IMAD.MOV.U32 R3, RZ, RZ, 0xff ;  /* 0x000000ffff037424 */ /* 0x000fe400078e00ff */
[----:B------:R-:W-:Y:S04]  /*0130*/  DEPBAR.LE SB0, 0x36 ;  /* 0x00008d800000791a */ /* 0x000fe80000000000 */
[----:B------:R-:W0:Y:S02]  /*0140*/  UTCATOMSWS.FIND_AND_SET.ALIGN UP0, UR4, UR4 ;  /* 0x00000004000475e3 */ /* 0x000e240008000800 */
[----:B0-----:R-:W-:-:S04]  /*0150*/  PLOP3.LUT P0, PT, PT, PT, UP0, 0x80, 0x8 ;  /* 0x000000000008781c */ /* 0x001fc80003f0f008 */
[----:B------:R-:W-:-:S04]  /*0160*/  SEL R2, RZ, 0xffffffff, !P0 ;  /* 0xffffffffff027807 */ /* 0x000fc80004000000 */
[----:B------:R-:W-:Y:S01]  /*0170*/  ISETP.NE.AND P0, PT, R2, RZ, PT ;  /* 0x000000ff0200720c */ /* 0x000fe20003f05270 */
[----:B------:R-:W-:-:S12]  /*0180*/  IMAD.U32 R2, RZ, RZ, UR4 ;  /* 0x00000004ff027e24 */ /* 0x000fd8000f8e00ff */
[----:B------:R-:W-:Y:S05]  /*0190*/  @P0 BRA `(.L_x_3) ;  /* 0x0000000000240947 */ /* 0x000fea0003800000 */
.L_x_4:
[----:B------:R-:W-:Y:S05]  /*01a0*/  NANOSLEEP 0x64 ;  /* 0x000000640000795d */ /* 0x000fea0003800000 */
[----:B------:R-:W-:-:S05]  /*01b0*/  UMOV UR4, 0x8 ;  /* 0x0000000800047882 */ /* 0x000fca0000000000 */
[----:B------:R-:W-:Y:S04]  /*01c0*/  DEPBAR.LE SB0, 0x36 ;  /* 0x00008d800000791a */ /* 0x000fe80000000000 */
[----:B------:R-:W0:Y:S02]  /*01d0*/  UTCATOMSWS.FIND_AND_SET.ALIGN UP0, UR4, UR4 ;  /* 0x00000004000475e3 */ /* 0x000e240008000800 */
[----:B0-----:R-:W-:-:S04]  /*01e0*/  PLOP3.LUT P0, PT, PT, PT, UP0, 0x80, 0x8 ;  /* 0x000000000008781c */ /* 0x001fc80003f0f008 */
[----:B------:R-:W-:-:S04]  /*01f0*/  SEL R2, RZ, 0xffffffff, !P0 ;  /* 0xffffffffff027807 */ /* 0x000fc80004000000 */
[----:B------:R-:W-:Y:S01]  /*0200*/  ISETP.NE.AND P0, PT, R2, RZ, PT ;  /* 0x000000ff0200720c */ /* 0x000fe20003f05270 */
[----:B------:R-:W-:-:S12]  /*0210*/  IMAD.U32 R2, RZ, RZ, UR4 ;  /* 0x00000004ff027e24 */ /* 0x000fd8000f8e00ff */
[----:B------:R-:W-:Y:S05]  /*0220*/  @!P0 BRA `(.L_x_4) ;  /* 0xfffffffc00dc8947 */ /* 0x000fea000383ffff */
.L_x_3:
[C---:B------:R-:W-:Y:S01]  /*0230*/  VIADD R4, R2.reuse, 0x10 ;  /* 0x0000001002047836 */ /* 0x040fe20000000000 */
[----:B------:R-:W-:Y:S02]  /*0240*/  SHF.L.U32 R3, R3, R2, RZ ;  /* 0x0000000203037219 */ /* 0x000fe400000006ff */
[----:B------:R-:W-:Y:S02]  /*0250*/  MOV R5, 0x50 ;  /* 0x0000005000057802 */ /* 0x000fe40000000f00 */
[----:B------:R-:W-:Y:S02]  /*0260*/  SHF.L.U32 R4, R9, R4, RZ ;  /* 0x0000000409047219 */ /* 0x000fe400000006ff */
[----:B------:R-:W-:Y:S01]  /*0270*/  LEA R6, R7, R5, 0x18 ;  /* 0x0000000507067211 */ /* 0x000fe200078ec0ff */
[----:B------:R-:W-:Y:S01]  /*0280*/  IMAD.SHL.U32 R5, R2, 0x20, RZ ;  /* 0x0000002002057824 */ /* 0x000fe200078e00ff */
[----:B------:R-:W-:-:S05]  /*0290*/  LOP3.LUT R3, R4, R3, RZ, 0xfc, !PT ;  /* 0x0000000304037212 */ /* 0x000fca00078efcff */
[----:B------:R0:W-:Y:S04]  /*02a0*/  ATOMS.OR RZ, [R6], R3 ;  /* 0x0000000306ff738c */ /* 0x0001e80003000000 */
[----:B------:R0:W-:Y:S01]  /*02b0*/  STS [R0], R5 ;  /* 0x0000000500007388 */ /* 0x0001e20000000800 */
[----:B------:R-:W-:Y:S05]  /*02c0*/  BRA `(.L_x_2) ;  /* 0x0000000000107947 */ /* 0x000fea0003800000 */
.L_x_1:
[----:B------:R-:W-:Y:S01]  /*02d0*/  IMAD.MOV.U32 R3, RZ, RZ, -0x1 ;  /* 0xffffffffff037424 */ /* 0x000fe200078e00ff */
[----:B------:R-:W-:-:S04]  /*02e0*/  MOV R2, 0x310 ;  /* 0x0000031000027802 */ /* 0x000fc80000000f00 */
[----:B------:R0:W-:Y:S03]  /*02f0*/  STS [R0], R3 ;  /* 0x0000000300007388 */ /* 0x0001e60000000800 */
[----:B0-----:R-:W-:Y:S05]  /*0300*/  CALL.REL.NOINC `($__internal_1_$__cuda_sm10x_tcgen05_guardrail_trap_phase_invalid_during_alloc) ;  /* 0x00000c4c00107944 */ /* 0x001fea0003c00000 */
.L_x_2:
[----:B------:R-:W-:Y:S05]  /*0310*/  WARPSYNC.ALL ;  /* 0x0000000000007948 */ /* 0x000fea0003800000 */
[----:B------:R-:W-:Y:S01]  /*0320*/  NOP ;  /* 0x0000000000007918 */ /* 0x000fe20000000000 */
.L_x_0:
[----:B------:R-:W1:Y:S01]  /*0330*/  LDC.64 R8, c[0x0][0x398] ;  /* 0x0000e600ff087b82 */ /* 0x000e620000000a00 */
[----:B0-----:R-:W0:Y:S01]  /*0340*/  S2R R5, SR_CTAID.X ;  /* 0x0000000000057919 */ /* 0x001e220000002500 */
[----:B------:R-:W2:Y:S06]  /*0350*/  S2R R39, SR_TID.X ;  /* 0x0000000000277919 */ /* 0x000eac0000002100 */
[----:B------:R-:W3:Y:S01]  /*0360*/  S2UR UR4, SR_CgaCtaId ;  /* 0x00000000000479c3 */ /* 0x000ee20000008800 */
[----:B-1----:R-:W-:-:S05]  /*0370*/  VIADD R0, R9, 0x1ff ;  /* 0x000001ff09007836 */ /* 0x002fca0000000000 */
[----:B------:R-:W-:-:S04]  /*0380*/  SHF.R.S32.HI R3, RZ, 0x1f, R0 ;  /* 0x0000001fff037819 */ /* 0x000fc80000011400 */
[----:B------:R-:W-:Y:S02]  /*0390*/  LEA.HI R3, R3, R0, RZ, 0x9 ;  /* 0x0000000003037211 */ /* 0x000fe400078f48ff */
[----:B0-----:R-:W-:Y:S02]  /*03a0*/  IABS R10, R5 ;  /* 0x00000005000a7213 */ /* 0x001fe40000000000 */
[----:B------:R-:W-:Y:S02]  /*03b0*/  SHF.R.S32.HI R3, RZ, 0x9, R3 ;  /* 0x00000009ff037819 */ /* 0x000fe40000011403 */
[----:B--2---:R-:W-:-:S03]  /*03c0*/  SHF.R.U32.HI R16, RZ, 0x5, R39 ;  /* 0x00000005ff107819 */ /* 0x004fc60000011627 */
[----:B------:R-:W-:-:S05]  /*03d0*/  IMAD.SHL.U32 R4, R3, 0x8, RZ ;  /* 0x0000000803047824 */ /* 0x000fca00078e00ff */
[-C--:B------:R-:W-:Y:S02]  /*03e0*/  IABS R7, R4.reuse ;  /* 0x0000000400077213 */ /* 0x080fe40000000000 */
[----:B------:R-:W-:Y:S02]  /*03f0*/  IABS R12, R4 ;  /* 0x00000004000c7213 */ /* 0x000fe40000000000 */
[----:B------:R-:W0:Y:S08]  /*0400*/  I2F.RP R0, R7 ;  /* 0x0000000700007306 */ /* 0x000e300000209400 */
[----:B0-----:R-:W0:Y:S02]  /*0410*/  MUFU.RCP R0, R0 ;  /* 0x0000000000007308 */ /* 0x001e240000001000 */
[----:B0-----:R-:W-:-:S02]  /*0420*/  VIADD R2, R0, 0xffffffe ;  /* 0x0ffffffe00027836 */ /* 0x001fc40000000000 */
[----:B------:R-:W-:Y:S01]  /*0430*/  IMAD.MOV R0, RZ, RZ, -R12 ;  /* 0x000000ffff007224 */ /* 0x000fe200078e0a0c */
[----:B------:R-:W-:-:S03]  /*0440*/  IABS R12, R8 ;  /* 0x00000008000c7213 */ /* 0x000fc60000000000 */
[----:B------:R0:W1:Y:S02]  /*0450*/  F2I.FTZ.U32.TRUNC.NTZ R3, R2 ;  /* 0x0000000200037305 */ /* 0x000064000021f000 */
[----:B0-----:R-:W-:Y:S02]  /*0460*/  IMAD.MOV.U32 R2, RZ, RZ, RZ ;  /* 0x000000ffff027224 */ /* 0x001fe400078e00ff */
[----:B-1----:R-:W-:-:S04]  /*0470*/  IMAD.MOV R6, RZ, RZ, -R3 ;  /* 0x000000ffff067224 */ /* 0x002fc800078e0a03 */
[----:B------:R-:W-:Y:S02]  /*0480*/  IMAD R11, R6, R7, RZ ;  /* 0x00000007060b7224 */ /* 0x000fe400078e02ff */
[----:B------:R-:W-:Y:S02]  /*0490*/  IMAD.MOV.U32 R6, RZ, RZ, R10 ;  /* 0x000000ffff067224 */ /* 0x000fe400078e000a */
[----:B------:R-:W-:-:S06]  /*04a0*/  IMAD.HI.U32 R3, R3, R11, R2 ;  /* 0x0000000b03037227 */ /* 0x000fcc00078e0002 */
[----:B------:R-:W-:-:S04]  /*04b0*/  IMAD.HI.U32 R3, R3, R6, RZ ;  /* 0x0000000603037227 */ /* 0x000fc800078e00ff */
[----:B------:R-:W-:Y:S01]  /*04c0*/  IMAD R0, R3, R0, R6 ;  /* 0x0000000003007224 */ /* 0x000fe200078e0206 */
[----:B------:R-:W-:Y:S04]  /*04d0*/  BAR.SYNC.DEFER_BLOCKING 0x0 ;  /* 0x0000000000007b1d */ /* 0x000fe80000010000 */
[----:B------:R-:W-:-:S13]  /*04e0*/  ISETP.GT.U32.AND P2, PT, R7, R0, PT ;  /* 0x000000000700720c */ /* 0x000fda0003f44070 */
[----:B------:R-:W-:Y:S02]  /*04f0*/  @!P2 IMAD.IADD R0, R0, 0x1, -R7 ;  /* 0x000000010000a824 */ /* 0x000fe400078e0a07 */
[----:B------:R-:W-:Y:S01]  /*0500*/  @!P2 VIADD R3, R3, 0x1 ;  /* 0x000000010303a836 */ /* 0x000fe20000000000 */
[----:B------:R-:W-:Y:S02]  /*0510*/  ISETP.NE.AND P2, PT, R4, RZ, PT ;  /* 0x000000ff0400720c */ /* 0x000fe40003f45270 */
[----:B------:R-:W-:Y:S02]  /*0520*/  ISETP.GE.U32.AND P0, PT, R0, R7, PT ;  /* 0x000000070000720c */ /* 0x000fe40003f06070 */
[----:B------:R-:W-:-:S04]  /*0530*/  LOP3.LUT R0, R5, R4, RZ, 0x3c, !PT ;  /* 0x0000000405007212 */ /* 0x000fc800078e3cff */
[----:B------:R-:W-:Y:S01]  /*0540*/  ISETP.GE.AND P3, PT, R0, RZ, PT ;  /* 0x000000ff0000720c */ /* 0x000fe20003f66270 */
[----:B------:R-:W-:-:S06]  /*0550*/  VIADD R0, R8, 0x3f ;  /* 0x0000003f08007836 */ /* 0x000fcc0000000000 */
[----:B------:R-:W-:-:S04]  /*0560*/  @P0 VIADD R3, R3, 0x1 ;  /* 0x0000000103030836 */ /* 0x000fc80000000000 */
[----:B------:R-:W-:Y:S01]  /*0570*/  IMAD.MOV.U32 R2, RZ, RZ, R3 ;  /* 0x000000ffff027224 */ /* 0x000fe200078e0003 */
[----:B------:R-:W-:-:S03]  /*0580*/  SHF.R.S32.HI R3, RZ, 0x1f, R0 ;  /* 0x0000001fff037819 */ /* 0x000fc60000011400 */
[----:B------:R-:W-:Y:S01]  /*0590*/  @!P3 IMAD.MOV R2, RZ, RZ, -R2 ;  /* 0x000000ffff02b224 */ /* 0x000fe200078e0a02 */
[----:B------:R-:W-:Y:S02]  /*05a0*/  @!P2 LOP3.LUT R2, RZ, R4, RZ, 0x33, !PT ;  /* 0x00000004ff02a212 */ /* 0x000fe400078e33ff */
[----:B------:R-:W-:-:S03]  /*05b0*/  LEA.HI R3, R3, R0, RZ, 0x6 ;  /* 0x0000000003037211 */ /* 0x000fc600078f30ff */
[----:B------:R-:W-:Y:S02]  /*05c0*/  IMAD.SHL.U32 R6, R2, 0x8, RZ ;  /* 0x0000000802067824 */ /* 0x000fe400078e00ff */
[----:B------:R-:W-:-:S03]  /*05d0*/  IMAD.MOV R2, RZ, RZ, -R2 ;  /* 0x000000ffff027224 */ /* 0x000fc600078e0a02 */
[----:B------:R-:W-:Y:S01]  /*05e0*/  LEA.HI.SX32 R3, R3, -R6, 0x1a ;  /* 0x8000000603037211 */ /* 0x000fe200078fd2ff */
[----:B------:R-:W-:-:S03]  /*05f0*/  IMAD R10, R4, R2, R5 ;  /* 0x00000002040a7224 */ /* 0x000fc600078e0205 */
[----:B------:R-:W-:-:S04]  /*0600*/  VIMNMX R13, PT, PT, R3, 0x8, PT ;  /* 0x00000008030d7848 */ /* 0x000fc80003fe0100 */
[-C--:B------:R-:W-:Y:S02]  /*0610*/  IABS R11, R13.reuse ;  /* 0x0000000d000b7213 */ /* 0x080fe40000000000 */
[----:B------:R-:W-:Y:S02]  /*0620*/  IABS R4, R13 ;  /* 0x0000000d00047213 */ /* 0x000fe40000000000 */
[----:B------:R-:W0:Y:S08]  /*0630*/  I2F.RP R0, R11 ;  /* 0x0000000b00007306 */ /* 0x000e300000209400 */
[----:B0-----:R-:W0:Y:S02]  /*0640*/  MUFU.RCP R0, R0 ;  /* 0x0000000000007308 */ /* 0x001e240000001000 */
[----:B0-----:R-:W-:-:S02]  /*0650*/  VIADD R3, R0, 0xffffffe ;  /* 0x0ffffffe00037836 */ /* 0x001fc40000000000 */
[----:B------:R-:W-:-:S04]  /*0660*/  IMAD.MOV R0, RZ, RZ, -R4 ;  /* 0x000000ffff007224 */ /* 0x000fc800078e0a04 */
[----:B------:R-:W0:Y:S02]  /*0670*/  F2I.FTZ.U32.TRUNC.NTZ R3, R3 ;  /* 0x0000000300037305 */ /* 0x000e24000021f000 */
[----:B0-----:R-:W-:-:S04]  /*0680*/  IMAD.MOV R7, RZ, RZ, -R3 ;  /* 0x000000ffff077224 */ /* 0x001fc800078e0a03 */
[----:B------:R-:W-:Y:S01]  /*0690*/  IMAD.MOV.U32 R2, RZ, RZ, R7 ;  /* 0x000000ffff027224 */ /* 0x000fe200078e0007 */
[----:B------:R-:W-:-:S03]  /*06a0*/  IABS R7, R10 ;  /* 0x0000000a00077213 */ /* 0x000fc60000000000 */
[----:B------:R-:W-:Y:S02]  /*06b0*/  IMAD R5, R2, R11, RZ ;  /* 0x0000000b02057224 */ /* 0x000fe400078e02ff */
[----:B------:R-:W-:-:S04]  /*06c0*/  IMAD.MOV.U32 R2, RZ, RZ, RZ ;  /* 0x000000ffff027224 */ /* 0x000fc800078e00ff */
[----:B------:R-:W-:Y:S02]  /*06d0*/  IMAD.HI.U32 R2, R3, R5, R2 ;  /* 0x0000000503027227 */ /* 0x000fe400078e0002 */
[----:B------:R-:W0:Y:S04]  /*06e0*/  I2F.RP R3, R12 ;  /* 0x0000000c00037306 */ /* 0x000e280000209400 */
[----:B------:R-:W-:-:S04]  /*06f0*/  IMAD.HI.U32 R2, R2, R7, RZ ;  /* 0x0000000702027227 */ /* 0x000fc800078e00ff */
[----:B------:R-:W-:Y:S01]  /*0700*/  IMAD R0, R2, R0, R7 ;  /* 0x0000000002007224 */ /* 0x000fe200078e0207 */
[----:B------:R-:W-:Y:S02]  /*0710*/  IABS R7, R9 ;  /* 0x0000000900077213 */ /* 0x000fe40000000000 */
[----:B------:R-:W-:Y:S02]  /*0720*/  LOP3.LUT R9, R39, 0x3f, RZ, 0xc0, !PT ;  /* 0x0000003f27097812 */ /* 0x000fe400078ec0ff */
[----:B------:R-:W-:Y:S01]  /*0730*/  ISETP.GT.U32.AND P2, PT, R11, R0, PT ;  /* 0x000000000b00720c */ /* 0x000fe20003f44070 */
[----:B------:R-:W1:Y:S08]  /*0740*/  I2F.RP R4, R7 ;  /* 0x0000000700047306 */ /* 0x000e700000209400 */
[----:B0-----:R-:W0:Y:S04]  /*0750*/  MUFU.RCP R3, R3 ;  /* 0x0000000300037308 */ /* 0x001e280000001000 */
[----:B------:R-:W-:-:S02]  /*0760*/  @!P2 IMAD.IADD R0, R0, 0x1, -R11 ;  /* 0x000000010000a824 */ /* 0x000fc400078e0a0b */
[----:B------:R-:W-:Y:S01]  /*0770*/  @!P2 VIADD R2, R2, 0x1 ;  /* 0x000000010202a836 */ /* 0x000fe20000000000 */
[----:B------:R-:W-:Y:S01]  /*0780*/  ISETP.NE.AND P2, PT, R13, RZ, PT ;  /* 0x000000ff0d00720c */ /* 0x000fe20003f45270 */
[----:B-1----:R-:W1:Y:S01]  /*0790*/  MUFU.RCP R4, R4 ;  /* 0x0000000400047308 */ /* 0x002e620000001000 */
[----:B------:R-:W-:Y:S02]  /*07a0*/  ISETP.GE.U32.AND P0, PT, R0, R11, PT ;  /* 0x0000000b0000720c */ /* 0x000fe40003f06070 */
[----:B------:R-:W-:-:S04]  /*07b0*/  LOP3.LUT R0, R10, R13, RZ, 0x3c, !PT ;  /* 0x0000000d0a007212 */ /* 0x000fc800078e3cff */
[----:B------:R-:W-:Y:S02]  /*07c0*/  ISETP.GE.AND P3, PT, R0, RZ, PT ;  /* 0x000000ff0000720c */ /* 0x000fe40003f66270 */
[----:B------:R-:W-:Y:S01]  /*07d0*/  MOV R0, 0x400 ;  /* 0x0000040000007802 */ /* 0x000fe20000000f00 */
[----:B0-----:R-:W-:-:S03]  /*07e0*/  VIADD R3, R3, 0xffffffe ;  /* 0x0ffffffe03037836 */ /* 0x001fc60000000000 */
[----:B------:R-:W-:Y:S01]  /*07f0*/  R2UR UR76, R0 ;  /* 0x00000000004c72ca */ /* 0x000fe200000e0000 */
[----:B------:R-:W-:Y:S02]  /*0800*/  @P0 VIADD R2, R2, 0x1 ;  /* 0x0000000102020836 */ /* 0x000fe40000000000 */
[----:B------:R-:W0:Y:S01]  /*0810*/  F2I.FTZ.U32.TRUNC.NTZ R3, R3 ;  /* 0x0000000300037305 */ /* 0x000e22000021f000 */
[----:B-1----:R-:W-:Y:S02]  /*0820*/  VIADD R5, R4, 0xffffffe ;  /* 0x0ffffffe04057836 */ /* 0x002fe40000000000 */
[----:B------:R-:W-:Y:S02]  /*0830*/  IMAD.MOV.U32 R14, RZ, RZ, R2 ;  /* 0x000000ffff0e7224 */ /* 0x000fe400078e0002 */
[----:B------:R-:W-:Y:S02]  /*0840*/  IMAD.MOV.U32 R2, RZ, RZ, RZ ;  /* 0x000000ffff027224 */ /* 0x000fe400078e00ff */
[----:B------:R-:W-:Y:S01]  /*0850*/  @!P3 IMAD.MOV R14, RZ, RZ, -R14 ;  /* 0x000000ffff0eb224 */ /* 0x000fe200078e0a0e */
[----:B------:R-:W-:Y:S01]  /*0860*/  @!P2 LOP3.LUT R14, RZ, R13, RZ, 0x33, !PT ;  /* 0x0000000dff0ea212 */ /* 0x000fe200078e33ff */
[----:B------:R-:W1:Y:S01]  /*0870*/  F2I.FTZ.U32.TRUNC.NTZ R5, R5 ;  /* 0x0000000500057305 */ /* 0x000e62000021f000 */
[----:B---3--:R-:W-:-:S03]  /*0880*/  ULEA UR76, UR4, UR76, 0x18 ;  /* 0x0000004c044c7291 */ /* 0x008fc6000f8ec0ff */
[----:B------:R-:W-:Y:S02]  /*0890*/  IMAD.MOV R0, RZ, RZ, -R14 ;  /* 0x000000ffff007224 */ /* 0x000fe400078e0a0e */
[--C-:B0-----:R-:W-:Y:S02]  /*08a0*/  IMAD.MOV R11, RZ, RZ, -R3.reuse ;  /* 0x000000ffff0b7224 */ /* 0x101fe400078e0a03 */
[----:B------:R-:W-:Y:S02]  /*08b0*/  IMAD R0, R13, R0, R10 ;  /* 0x000000000d007224 */ /* 0x000fe400078e020a */
[----:B------:R-:W0:Y:S01]  /*08c0*/  LDS R10, [UR76] ;  /* 0x0000004cff0a7984 */ /* 0x000e220008000800 */
[----:B------:R-:W-:Y:S02]  /*08d0*/  IMAD R11, R11, R12, RZ ;  /* 0x0000000c0b0b7224 */ /* 0x000fe400078e02ff */
[----:B------:R-:W-:Y:S01]  /*08e0*/  IMAD.IADD R0, R6, 0x1, R0 ;  /* 0x0000000106007824 */ /* 0x000fe200078e0200 */
[----:B------:R-:W2:Y:S01]  /*08f0*/  S2R R13, SR_CgaCtaId ;  /* 0x00000000000d7919 */ /* 0x000ea20000008800 */
[----:B------:R-:W-:-:S04]  /*0900*/  IMAD.HI.U32 R2, R3, R11, R2 ;  /* 0x0000000b03027227 */ /* 0x000fc800078e0002 */
[----:B------:R-:W-:Y:S02]  /*0910*/  IMAD R19, R0, 0x40, R9 ;  /* 0x0000004000137824 */ /* 0x000fe400078e0209 */
[----:B------:R-:W-:Y:S02]  /*0920*/  IMAD.SHL.U32 R0, R14, 0x200, RZ ;  /* 0x000002000e007824 */ /* 0x000fe400078e00ff */
[----:B-1----:R-:W-:Y:S01]  /*0930*/  IMAD.MOV R4, RZ, RZ, -R5 ;  /* 0x000000ffff047224 */ /* 0x002fe200078e0a05 */
[----:B------:R-:W-:Y:S01]  /*0940*/  IABS R87, R19 ;  /* 0x0000001300577213 */ /* 0x000fe20000000000 */
[----:B------:R-:W-:Y:S01]  /*0950*/  VIADD R15, R0, 0x1 ;  /* 0x00000001000f7836 */ /* 0x000fe20000000000 */
[----:B------:R1:W-:Y:S01]  /*0960*/  STL [R1+0x4120], R19 ;  /* 0x0041201301007387 */ /* 0x0003e20000100800 */
[----:B------:R-:W-:Y:S02]  /*0970*/  IMAD R3, R4, R7, RZ ;  /* 0x0000000704037224 */ /* 0x000fe400078e02ff */
[----:B------:R-:W-:Y:S01]  /*0980*/  IMAD.HI.U32 R2, R2, R87, RZ ;  /* 0x0000005702027227 */ /* 0x000fe200078e00ff */
[----:B------:R-:W-:-:S03]  /*0990*/  IABS R11, R15 ;  /* 0x0000000f000b7213 */ /* 0x000fc60000000000 */
[----:B------:R-:W-:Y:S02]  /*09a0*/  IMAD.MOV R2, RZ, RZ, -R2 ;  /* 0x000000ffff027224 */ /* 0x000fe400078e0a02 */
[----:B------:R-:W-:Y:S02]  /*09b0*/  IMAD.MOV.U32 R4, RZ, RZ, RZ ;  /* 0x000000ffff047224 */ /* 0x000fe400078e00ff */
[C---:B------:R-:W-:Y:S02]  /*09c0*/  IMAD R87, R12.reuse, R2, R87 ;  /* 0x000000020c577224 */ /* 0x040fe400078e0257 */
[----:B------:R-:W-:Y:S01]  /*09d0*/  IMAD.HI.U32 R6, R5, R3, R4 ;  /* 0x0000000305067227 */ /* 0x000fe200078e0004 */
[----:B------:R-:W-:Y:S02]  /*09e0*/  BAR.SYNC.DEFER_BLOCKING 0x0 ;  /* 0x0000000000007b1d */ /* 0x000fe40000010000 */
[----:B------:R-:W-:Y:S01]  /*09f0*/  ISETP.GT.U32.AND P0, PT, R12, R87, PT ;  /* 0x000000570c00720c */ /* 0x000fe20003f04070 */
[----:B------:R-:W-:-:S02]  /*0a00*/  IMAD.MOV.U32 R4, RZ, RZ, R11 ;  /* 0x000000ffff047224 */ /* 0x000fc400078e000b */
[----:B------:R-:W-:Y:S02]  /*0a10*/  IMAD.SHL.U32 R3, R16, 0x200000, RZ ;  /* 0x0020000010037824 */ /* 0x000fe400078e00ff */
[----:B------:R-:W-:-:S03]  /*0a20*/  IMAD.HI.U32 R2, R6, R4, RZ ;  /* 0x0000000406027227 */ /* 0x000fc600078e00ff */
[----:B------:R-:W-:Y:S01]  /*0a30*/  LOP3.LUT R3, R3, 0x600000, RZ, 0xc0, !PT ;  /* 0x0060000003037812 */ /* 0x000fe200078ec0ff */
[----:B------:R-:W-:Y:S01]  /*0a40*/  VIADD R16, R0, 0x2 ;  /* 0x0000000200107836 */ /* 0x000fe20000000000 */
[----:B0-----:R-:W-:Y:S01]  /*0a50*/  R2UR UR5, R10 ;  /* 0x000000000a0572ca */ /* 0x001fe200000e0000 */
[----:B------:R-:W-:Y:S01]  /*0a60*/  IMAD.MOV R2, RZ, RZ, -R2 ;  /* 0x000000ffff027224 */ /* 0x000fe200078e0a02 */
[----:B------:R-:W-:Y:S01]  /*0a70*/  R2UR UR4, R3 ;  /* 0x00000000030472ca */ /* 0x000fe200000e0000 */
[----:B------:R-:W-:Y:S01]  /*0a80*/  IMAD.SHL.U32 R9, R9, 0x2, RZ ;  /* 0x0000000209097824 */ /* 0x000fe200078e00ff */
[----:B------:R-:W-:Y:S01]  /*0a90*/  SHF.R.S32.HI R3, RZ, 0x6, R39 ;  /* 0x00000006ff037819 */ /* 0x000fe20000011427 */
[----:B------:R-:W-:Y:S01]  /*0aa0*/  IMAD R4, R7, R2, R4 ;  /* 0x0000000207047224 */ /* 0x000fe200078e0204 */
[----:B------:R-:W-:Y:S01]  /*0ab0*/  IABS R10, R16 ;  /* 0x00000010000a7213 */ /* 0x000fe20000000000 */
[----:B------:R-:W-:Y:S01]  /*0ac0*/  VIADD R17, R0, 0x3 ;  /* 0x0000000300117836 */ /* 0x000fe20000000000 */
[----:B------:R-:W-:Y:S01]  /*0ad0*/  LOP3.LUT R2, R39, 0x40, RZ, 0xc0, !PT ;  /* 0x0000004027027812 */ /* 0x000fe200078ec0ff */
[----:B------:R-:W-:Y:S01]  /*0ae0*/  @!P0 IMAD.IADD R87, R87, 0x1, -R12 ;  /* 0x0000000157578824 */ /* 0x000fe200078e0a0c */
[----:B------:R-:W-:Y:S01]  /*0af0*/  SGXT R3, R3, 0x1 ;  /* 0x000000010303781a */ /* 0x000fe20000000200 */
[----:B------:R-:W-:Y:S01]  /*0b00*/  IMAD.HI.U32 R5, R6, R10, RZ ;  /* 0x0000000a06057227 */ /* 0x000fe200078e00ff */
[----:B------:R-:W-:-:S02]  /*0b10*/  IABS R11, R17 ;  /* 0x00000011000b7213 */ /* 0x000fc40000000000 */
[----:B------:R-:W-:Y:S01]  /*0b20*/  LOP3.LUT R3, R9, 0x90, R3, 0x78, !PT ;  /* 0x0000009009037812 */ /* 0x000fe200078e7803 */
[----:B------:R-:W-:Y:S01]  /*0b30*/  IMAD R2, R2, 0x200, R9 ;  /* 0x0000020002027824 */ /* 0x000fe200078e0209 */
[----:B------:R-:W-:Y:S01]  /*0b40*/  ISETP.GT.U32.AND P3, PT, R7, R4, PT ;  /* 0x000000040700720c */ /* 0x000fe20003f64070 */
[----:B------:R-:W-:Y:S01]  /*0b50*/  VIADD R18, R0, 0x4 ;  /* 0x0000000400127836 */ /* 0x000fe20000000000 */
[----:B------:R-:W-:Y:S01]  /*0b60*/  ISETP.GT.U32.AND P2, PT, R12, R87, PT ;  /* 0x000000570c00720c */ /* 0x000fe20003f44070 */
[----:B------:R-:W-:Y:S01]  /*0b70*/  IMAD.MOV R9, RZ, RZ, -R5 ;  /* 0x000000ffff097224 */ /* 0x000fe200078e0a05 */
[----:B-12---:R-:W-:Y:S11]  /*0b80*/  @P1 BRA `(.L_x_5) ;  /* 0x0000000000181947 */ /* 0x006ff60003800000 */
[----:B------:R-:W-:Y:S01]  /*0b90*/  ELECT P0, URZ, PT ;  /* 0x0000000000ff782f */ /* 0x000fe20003800000 */
[----:B------:R-:W-:Y:S01]  /*0ba0*/  IMAD.MOV.U32 R5, RZ, RZ, 0x1 ;  /* 0x00000001ff057424 */ /* 0x000fe200078e00ff */
[----:B------:R-:W-:Y:S11]  /*0bb0*/  UVIRTCOUNT.DEALLOC.SMPOOL 0x80 ;  /* 0x000000800000784c */ /* 0x000ff60000000000 */
[----:B------:R-:W-:-:S04]  /*0bc0*/  @P0 MOV R14, 0x40 ;  /* 0x00000040000e0802 */ /* 0x000fc80000000f00 */
[----:B------:R-:W-:-:S05]  /*0bd0*/  @P0 LEA R14, R13, R14, 0x18 ;  /* 0x0000000e0d0e0211 */ /* 0x000fca00078ec0ff */
[----:B------:R0:W-:Y:S02]  /*0be0*/  @P0 STS.U8 [R14], R5 ;  /* 0x000000050e000388 */ /* 0x0001e40000000000 */
.L_x_5:
[----:B------:R-:W-:Y:S01]  /*0bf0*/  @!P3 IMAD.IADD R4, R4, 0x1, -R7 ;  /* 0x000000010404b824 */ /* 0x000fe200078e0a07 */
[----:B------:R-:W-:Y:S01]  /*0c00*/  ISETP.GE.AND P4, PT, R19, RZ, PT ;  /* 0x000000ff1300720c */ /* 0x000fe20003f86270 */
[C---:B------:R-:W-:Y:S01]  /*0c10*/  IMAD R10, R7.reuse, R9, R10 ;  /* 0x00000009070a7224 */ /* 0x040fe200078e020a */
[----:B------:R-:W-:Y:S01]  /*0c20*/  ISETP.NE.AND P5, PT, R8, RZ, PT ;  /* 0x000000ff0800720c */ /* 0x000fe20003fa5270 */
[C---:B0-----:R-:W-:Y:S01]  /*0c30*/  IMAD.HI.U32 R5, R6.reuse, R11, RZ ;  /* 0x0000000b06057227 */ /* 0x041fe200078e00ff */
[----:B------:R-:W-:Y:S01]  /*0c40*/  ISETP.GT.U32.AND P3, PT, R7, R4, PT ;  /* 0x000000040700720c */ /* 0x000fe20003f64070 */
[----:B------:R-:W-:Y:S01]  /*0c50*/  STL [R1+0x412c], R3 ;  /* 0x00412c0301007387 */ /* 0x000fe20000100800 */
[----:B------:R-:W-:Y:S01]  /*0c60*/  IABS R9, R18 ;  /* 0x0000001200097213 */ /* 0x000fe20000000000 */
[----:B------:R-:W-:Y:S01]  /*0c70*/  @!P2 IMAD.IADD R87, R87, 0x1, -R12 ;  /* 0x000000015757a824 */ /* 0x000fe200078e0a0c */
[----:B------:R-:W-:Y:S01]  /*0c80*/  ISETP.GT.U32.AND P2, PT, R7, R10, PT ;  /* 0x0000000a0700720c */ /* 0x000fe20003f44070 */
[----:B------:R-:W-:Y:S01]  /*0c90*/  IMAD.MOV R12, RZ, RZ, -R5 ;  /* 0x000000ffff0c7224 */ /* 0x000fe200078e0a05 */
[----:B------:R-:W-:Y:S01]  /*0ca0*/  ISETP.GE.AND P0, PT, R15, RZ, PT ;  /* 0x000000ff0f00720c */ /* 0x000fe20003f06270 */
[----:B------:R-:W-:Y:S01]  /*0cb0*/  IMAD.HI.U32 R5, R6, R9, RZ ;  /* 0x0000000906057227 */ /* 0x000fe200078e00ff */
[----:B------:R0:W-:Y:S01]  /*0cc0*/  STL [R1+0x4128], R2 ;  /* 0x0041280201007387 */ /* 0x0001e20000100800 */
[----:B------:R-:W-:Y:S01]  /*0cd0*/  SHF.R.U32.HI R40, RZ, 0x6, R39 ;  /* 0x00000006ff287819 */ /* 0x000fe20000011627 */
[----:B------:R-:W1:Y:S01]  /*0ce0*/  LDC.64 R88, c[0x0][0x3a8] ;  /* 0x0000ea00ff587b82 */ /* 0x000e620000000a00 */
[----:B------:R-:W-:-:S02]  /*0cf0*/  IMAD R12, R7, R12, R11 ;  /* 0x0000000c070c7224 */ /* 0x000fc400078e020b */
[----:B------:R-:W-:Y:S01]  /*0d00*/  @!P4 IMAD.MOV R87, RZ, RZ, -R87 ;  /* 0x000000ffff57c224 */ /* 0x000fe200078e0a57 */
[----:B------:R-:W-:Y:S01]  /*0d10*/  @!P5 LOP3.LUT R87, RZ, R8, RZ, 0x33, !PT ;  /* 0x00000008ff57d212 */ /* 0x000fe200078e33ff */
[----:B------:R-:W-:Y:S01]  /*0d20*/  IMAD.MOV R8, RZ, RZ, -R5 ;  /* 0x000000ffff087224 */ /* 0x000fe200078e0a05 */
[----:B------:R-:W-:Y:S01]  /*0d30*/  ISETP.GT.U32.AND P6, PT, R7, R12, PT ;  /* 0x0000000c0700720c */ /* 0x000fe20003fc4070 */
[--C-:B------:R-:W-:Y:S01]  /*0d40*/  @!P3 IMAD.IADD R4, R4, 0x1, -R7.reuse ;  /* 0x000000010404b824 */ /* 0x100fe200078e0a07 */
[----:B------:R-:W-:Y:S01]  /*0d50*/  ISETP.GE.AND P4, PT, R16, RZ, PT ;  /* 0x000000ff1000720c */ /* 0x000fe20003f86270 */
[----:B------:R-:W-:Y:S01]  /*0d60*/  @!P2 IMAD.IADD R10, R10, 0x1, -R7 ;  /* 0x000000010a0aa824 */ /* 0x000fe200078e0a07 */
[----:B------:R-:W-:Y:S01]  /*0d70*/  ISETP.GE.AND P2, PT, R17, RZ, PT ;  /* 0x000000ff1100720c */ /* 0x000fe20003f46270 */
[C---:B------:R-:W-:Y:S01]  /*0d80*/  IMAD R8, R7.reuse, R8, R9 ;  /* 0x0000000807087224 */ /* 0x040fe200078e0209 */
[----:B------:R-:W-:Y:S01]  /*0d90*/  ISETP.GE.AND P3, PT, R18, RZ, PT ;  /* 0x000000ff1200720c */ /* 0x000fe20003f66270 */
[----:B0-----:R-:W-:Y:S01]  /*0da0*/  IMAD.MOV.U32 R2, RZ, RZ, R4 ;  /* 0x000000ffff027224 */ /* 0x001fe200078e0004 */
[----:B------:R-:W-:Y:S01]  /*0db0*/  ISETP.GT.U32.AND P5, PT, R7, R10, PT ;  /* 0x0000000a0700720c */ /* 0x000fe20003fa4070 */
[----:B------:R-:W-:-:S02]  /*0dc0*/  VIADD R13, R0, 0x5 ;  /* 0x00000005000d7836 */ /* 0x000fc40000000000 */
[----:B------:R-:W-:Y:S01]  /*0dd0*/  @!P0 IMAD.MOV R2, RZ, RZ, -R2 ;  /* 0x000000ffff028224 */ /* 0x000fe200078e0a02 */
[C---:B------:R-:W-:Y:S01]  /*0de0*/  ISETP.GT.U32.AND P0, PT, R7.reuse, R8, PT ;  /* 0x000000080700720c */ /* 0x040fe20003f04070 */
[----:B------:R-:W-:Y:S01]  /*0df0*/  @!P6 IMAD.IADD R12, R12, 0x1, -R7 ;  /* 0x000000010c0ce824 */ /* 0x000fe200078e0a07 */
[----:B------:R-:W-:Y:S01]  /*0e00*/  IABS R11, R13 ;  /* 0x0000000d000b7213 */ /* 0x000fe20000000000 */
[C---:B------:R-:W-:Y:S01]  /*0e10*/  VIADD R15, R0.reuse, 0x6 ;  /* 0x00000006000f7836 */ /* 0x040fe20000000000 */
[----:B------:R0:W-:Y:S01]  /*0e20*/  STL [R1+0xf4], R2 ;  /* 0x0000f40201007387 */ /* 0x0001e20000100800 */
[----:B------:R-:W-:Y:S01]  /*0e30*/  VIADD R16, R0, 0x7 ;  /* 0x0000000700107836 */ /* 0x000fe20000000000 */
[----:B------:R-:W-:Y:S01]  /*0e40*/  ISETP.GT.U32.AND P6, PT, R7, R12, PT ;  /* 0x0000000c0700720c */ /* 0x000fe20003fc4070 */
[----:B------:R-:W-:Y:S01]  /*0e50*/  IMAD.MOV.U32 R5, RZ, RZ, R11 ;  /* 0x000000ffff057224 */ /* 0x000fe200078e000b */
[----:B------:R-:W-:Y:S01]  /*0e60*/  IABS R11, R15 ;  /* 0x0000000f000b7213 */ /* 0x000fe20000000000 */
[----:B------:R-:W-:Y:S01]  /*0e70*/  @!P5 IMAD.IADD R10, R10, 0x1, -R7 ;  /* 0x000000010a0ad824 */ /* 0x000fe200078e0a07 */
[----:B------:R-:W-:Y:S01]  /*0e80*/  ISETP.GE.AND P5, PT, R13, RZ, PT ;  /* 0x000000ff0d00720c */ /* 0x000fe20003fa6270 */
[----:B------:R-:W-:Y:S01]  /*0e90*/  IMAD.HI.U32 R4, R6, R5, RZ ;  /* 0x0000000506047227 */ /* 0x000fe200078e00ff */
[----:B------:R-:W-:-:S03]  /*0ea0*/  IABS R13, R16 ;  /* 0x00000010000d7213 */ /* 0x000fc60000000000 */
[----:B------:R-:W-:Y:S02]  /*0eb0*/  @!P0 IMAD.IADD R8, R8, 0x1, -R7 ;  /* 0x0000000108088824 */ /* 0x000fe400078e0a07 */
[----:B------:R-:W-:Y:S02]  /*0ec0*/  IMAD.MOV R4, RZ, RZ, -R4 ;  /* 0x000000ffff047224 */ /* 0x000fe400078e0a04 */
[----:B0-----:R-:W-:Y:S01]  /*0ed0*/  IMAD.MOV.U32 R2, RZ, RZ, R10 ;  /* 0x000000ffff027224 */ /* 0x001fe200078e000a */
[C---:B------:R-:W-:Y:S01]  /*0ee0*/  ISETP.GT.U32.AND P0, PT, R7.reuse, R8, PT ;  /* 0x000000080700720c */ /* 0x040fe20003f04070 */
[----:B------:R-:W-:Y:S02]  /*0ef0*/  IMAD R4, R7, R4, R5 ;  /* 0x0000000407047224 */ /* 0x000fe400078e0205 */
[----:B------:R-:W-:Y:S01]  /*0f00*/  @!P4 IMAD.MOV R2, RZ, RZ, -R2 ;  /* 0x000000ffff02c224 */ /* 0x000fe200078e0a02 */
[----:B------:R-:W-:Y:S01]  /*0f10*/  ISETP.GE.AND P4, PT, R15, RZ, PT ;  /* 0x000000ff0f00720c */ /* 0x000fe20003f86270 */
[----:B------:R-:W-:Y:S01]  /*0f20*/  @!P6 IMAD.IADD R12, R12, 0x1, -R7 ;  /* 0x000000010c0ce824 */ /* 0x000fe200078e0a07 */
[----:B------:R-:W-:Y:S01]  /*0f30*/  ISETP.GT.U32.AND P6, PT, R7, R4, PT ;  /* 0x000000040700720c */ /* 0x000fe20003fc4070 */
[C---:B------:R-:W-:Y:S01]  /*0f40*/  IMAD.HI.U32 R5, R6.reuse, R11, RZ ;  /* 0x0000000b06057227 */ /* 0x040fe200078e00ff */
[----:B------:R0:W-:Y:S03]  /*0f50*/  STL [R1+0xf8], R2 ;  /* 0x0000f80201007387 */ /* 0x0001e60000100800 */
[----:B------:R-:W-:-:S04]  /*0f60*/  IMAD.HI.U32 R9, R6, R13, RZ ;  /* 0x0000000d06097227 */ /* 0x000fc800078e00ff */
[----:B------:R-:W-:Y:S02]  /*0f70*/  IMAD.MOV R10, RZ, RZ, -R5 ;  /* 0x000000ffff0a7224 */ /* 0x000fe400078e0a05 */
[----:B------:R-:W-:Y:S02]  /*0f80*/  @!P0 IMAD.IADD R8, R8, 0x1, -R7 ;  /* 0x0000000108088824 */ /* 0x000fe400078e0a07 */
[----:B0-----:R-:W-:Y:S02]  /*0f90*/  IMAD.MOV.U32 R2, RZ, RZ, R12 ;  /* 0x000000ffff027224 */ /* 0x001fe400078e000c */
[----:B------:R-:W-:Y:S02]  /*0fa0*/  IMAD.MOV R12, RZ, RZ, -R9 ;  /* 0x000000ffff0c7224 */ /* 0x000fe400078e0a09 */
[----:B------:R-:W-:Y:S01]  /*0fb0*/  @!P2 IMAD.MOV R2, RZ, RZ, -R2 ;  /* 0x000000ffff02a224 */ /* 0x000fe200078e0a02 */
[----:B------:R-:W-:Y:S01]  /*0fc0*/  ISETP.GE.AND P2, PT, R16, RZ, PT ;  /* 0x000000ff1000720c */ /* 0x000fe20003f46270 */
[----:B------:R-:W-:-:S02]  /*0fd0*/  IMAD R10, R7, R10, R11 ;  /* 0x0000000a070a7224 */ /* 0x000fc400078e020b */
[----:B------:R-:W-:Y:S01]  /*0fe0*/  VIADD R17, R0, 0x8 ;  /* 0x0000000800117836 */ /* 0x000fe20000000000 */
[----:B------:R0:W-:Y:S01]  /*0ff0*/  STL [R1+0xfc], R2 ;  /* 0x0000fc0201007387 */ /* 0x0001e20000100800 */
[C---:B------:R-:W-:Y:S01]  /*1000*/  IMAD R12, R7.reuse, R12, R13 ;  /* 0x0000000c070c7224 */ /* 0x040fe200078e020d */
[C---:B------:R-:W-:Y:S01]  /*1010*/  ISETP.GT.U32.AND P0, PT, R7.reuse, R10, PT ;  /* 0x0000000a0700720c */ /* 0x040fe20003f04070 */
[----:B------:R-:W-:Y:S01]  /*1020*/  @!P6 IMAD.IADD R4, R4, 0x1, -R7 ;  /* 0x000000010404e824 */ /* 0x000fe200078e0a07 */
[----:B------:R-:W-:Y:S01]  /*1030*/  IABS R14, R17 ;  /* 0x00000011000e7213 */ /* 0x000fe20000000000 */
[C---:B------:R-:W-:Y:S01]  /*1040*/  VIADD R15, R0.reuse, 0xa ;  /* 0x0000000a000f7836 */ /* 0x040fe20000000000 */
[C---:B------:R-:W-:Y:S01]  /*1050*/  IADD3 R13, PT, PT, R0.reuse, 0x9, RZ ;  /* 0x00000009000d7810 */ /* 0x040fe20007ffe0ff */
[----:B------:R-:W-:Y:S01]  /*1060*/  VIADD R18, R0, 0xb ;  /* 0x0000000b00127836 */ /* 0x000fe20000000000 */
[----:B------:R-:W-:Y:S01]  /*1070*/  ISETP.GT.U32.AND P6, PT, R7, R4, PT ;  /* 0x000000040700720c */ /* 0x000fe20003fc4070 */
[----:B------:R-:W-:Y:S01]  /*1080*/  IMAD.MOV.U32 R9, RZ, RZ, R14 ;  /* 0x000000ffff097224 */ /* 0x000fe200078e000e */
[----:B------:R-:W-:Y:S01]  /*1090*/  IABS R11, R13 ;  /* 0x0000000d000b7213 */ /* 0x000fe20000000000 */
[----:B0-----:R-:W-:Y:S01]  /*10a0*/  IMAD.MOV.U32 R2, RZ, RZ, R8 ;  /* 0x000000ffff027224 */ /* 0x001fe200078e0008 */
[----:B------:R-:W-:Y:S01]  /*10b0*/  IABS R14, R15 ;  /* 0x0000000f000e7213 */ /* 0x000fe20000000000 */
[----:B------:R-:W-:Y:S01]  /*10c0*/  IMAD.HI.U32 R5, R6, R9, RZ ;  /* 0x0000000906057227 */ /* 0x000fe200078e00ff */
[----:B------:R-:W-:-:S03]  /*10d0*/  IABS R16, R18 ;  /* 0x0000001200107213 */ /* 0x000fc60000000000 */
[----:B------:R-:W-:Y:S01]  /*10e0*/  @!P3 IMAD.MOV R2, RZ, RZ, -R2 ;  /* 0x000000ffff02b224 */ /* 0x000fe200078e0a02 */
[C---:B------:R-:W-:Y:S01]  /*10f0*/  ISETP.GT.U32.AND P3, PT, R7.reuse, R12, PT ;  /* 0x0000000c0700720c */ /* 0x040fe20003f64070 */
[----:B------:R-:W-:Y:S02]  /*1100*/  @!P0 IMAD.IADD R10, R10, 0x1, -R7 ;  /* 0x000000010a0a8824 */ /* 0x000fe400078e0a07 */
[----:B------:R-:W-:Y:S01]  /*1110*/  IMAD.MOV R8, RZ, RZ, -R5 ;  /* 0x000000ffff087224 */ /* 0x000fe200078e0a05 */
[----:B------:R0:W-:Y:S01]  /*1120*/  STL [R1+0x104], R2 ;  /* 0x0001040201007387 */ /* 0x0001e20000100800 */
[----:B------:R-:W-:Y:S01]  /*1130*/  @!P6 IMAD.IADD R4, R4, 0x1, -R7 ;  /* 0x000000010404e824 */ /* 0x000fe200078e0a07 */
[C---:B------:R-:W-:Y:S01]  /*1140*/  ISETP.GT.U32.AND P0, PT, R7.reuse, R10, PT ;  /* 0x0000000a0700720c */ /* 0x040fe20003f04070 */
[----:B------:R-:W-:Y:S02]  /*1150*/  IMAD R8, R7, R8, R9 ;  /* 0x0000000807087224 */ /* 0x000fe400078e0209 */
[----:B------:R-:W-:-:S03]  /*1160*/  IMAD.HI.U32 R5, R6, R14, RZ ;  /* 0x0000000e06057227 */ /* 0x000fc600078e00ff */
[C---:B------:R-:W-:Y:S01]  /*1170*/  ISETP.GT.U32.AND P6, PT, R7.reuse, R8, PT ;  /* 0x000000080700720c */ /* 0x040fe20003fc4070 */
[----:B------:R-:W-:Y:S02]  /*1180*/  @!P3 IMAD.IADD R12, R12, 0x1, -R7 ;  /* 0x000000010c0cb824 */ /* 0x000fe400078e0a07 */
[----:B0-----:R-:W-:Y:S02]  /*1190*/  IMAD.MOV.U32 R2, RZ, RZ, R4 ;  /* 0x000000ffff027224 */ /* 0x001fe400078e0004 */
[----:B------:R-:W-:Y:S01]  /*11a0*/  IMAD.HI.U32 R4, R6, R11, RZ ;  /* 0x0000000b06047227 */ /* 0x000fe200078e00ff */
[----:B------:R-:W-:-:S03]  /*11b0*/  ISETP.GT.U32.AND P3, PT, R7, R12, PT ;  /* 0x0000000c0700720c */ /* 0x000fc60003f64070 */
[----:B------:R-:W-:Y:S02]  /*11c0*/  IMAD.MOV R4, RZ, RZ, -R4 ;  /* 0x000000ffff047224 */ /* 0x000fe400078e0a04 */
[----:B------:R-:W-:Y:S02]  /*11d0*/  IMAD.MOV R5, RZ, RZ, -R5 ;  /* 0x000000ffff057224 */ /* 0x000fe400078e0a05 */
[----:B------:R-:W-:Y:S01]  /*11e0*/  @!P0 IMAD.IADD R10, R10, 0x1, -R7 ;  /* 0x000000010a0a8824 */ /* 0x000fe200078e0a07 */
[----:B------:R-:W-:Y:S01]  /*11f0*/  ISETP.GE.AND P0, PT, R13, RZ, PT ;  /* 0x000000ff0d00720c */ /* 0x000fe20003f06270 */
[C---:B------:R-:W-:Y:S02]  /*1200*/  IMAD R4, R7.reuse, R4, R11 ;  /* 0x0000000407047224 */ /* 0x040fe400078e020b */
[C---:B------:R-:W-:Y:S02]  /*1210*/  IMAD R14, R7.reuse, R5, R14 ;  /* 0x00000005070e7224 */ /* 0x040fe400078e020e */
[----:B------:R-:W-:Y:S01]  /*1220*/  @!P3 IMAD.IADD R12, R12, 0x1, -R7 ;  /* 0x000000010c0cb824 */ /* 0x000fe200078e0a07 */
[----:B------:R-:W-:Y:S01]  /*1230*/  ISETP.GT.U32.AND P3, PT, R7, R4, PT ;  /* 0x000000040700720c */ /* 0x000fe20003f64070 */
[----:B------:R-:W-:-:S02]  /*1240*/  IMAD.MOV.U32 R3, RZ, RZ, R10 ;  /* 0x000000ffff037224 */ /* 0x000fc400078e000a */
[----:B------:R-:W-:Y:S02]  /*1250*/  @!P6 IMAD.IADD R8, R8, 0x1, -R7 ;  /* 0x000000010808e824 */ /* 0x000fe400078e0a07 */
[----:B------:R-:W-:Y:S01]  /*1260*/  @!P4 IMAD.MOV R3, RZ, RZ, -R3 ;  /* 0x000000ffff03c224 */ /* 0x000fe200078e0a03 */
[C---:B------:R-:W-:Y:S01]  /*1270*/  ISETP.GT.U32.AND P4, PT, R7.reuse, R14, PT ;  /* 0x0000000e0700720c */ /* 0x040fe20003f84070 */
[----:B------:R-:W-:Y:S01]  /*1280*/  IMAD.HI.U32 R9, R6, R16, RZ ;  /* 0x0000001006097227 */ /* 0x000fe200078e00ff */
[----:B------:R-:W-:-:S03]  /*1290*/  ISETP.GT.U32.AND P6, PT, R7, R8, PT ;  /* 0x000000080700720c */ /* 0x000fc60003fc4070 */
[----:B------:R-:W-:Y:S01]  /*12a0*/  @!P5 IMAD.MOV R2, RZ, RZ, -R2 ;  /* 0x000000ffff02d224 */ /* 0x000fe200078e0a02 */
[----:B------:R-:W-:Y:S01]  /*12b0*/  ISETP.GE.AND P5, PT, R17, RZ, PT ;  /* 0x000000ff1100720c */ /* 0x000fe20003fa6270 */
[----:B------:R-:W-:Y:S02]  /*12c0*/  IMAD.MOV R9, RZ, RZ, -R9 ;  /* 0x000000ffff097224 */ /* 0x000fe400078e0a09 */
[----:B------:R-:W-:Y:S01]  /*12d0*/  VIADD R13, R0, 0xc ;  /* 0x0000000c000d7836 */ /* 0x000fe20000000000 */
[----:B------:R0:W-:Y:S01]  /*12e0*/  STL [R1+0x108], R2 ;  /* 0x0001080201007387 */ /* 0x0001e20000100800 */
[C---:B------:R-:W-:Y:S02]  /*12f0*/  IMAD R16, R7.reuse, R9, R16 ;  /* 0x0000000907107224 */ /* 0x040fe400078e0210 */
[--C-:B------:R-:W-:Y:S01]  /*1300*/  @!P3 IMAD.IADD R4, R4, 0x1, -R7.reuse ;  /* 0x000000010404b824 */ /* 0x100fe200078e0a07 */
[----:B------:R-:W-:Y:S01]  /*1310*/  IABS R9, R13 ;  /* 0x0000000d00097213 */ /* 0x000fe20000000000 */
[--C-:B------:R-:W-:Y:S01]  /*1320*/  @!P4 IMAD.IADD R14, R14, 0x1, -R7.reuse ;  /* 0x000000010e0ec824 */ /* 0x100fe200078e0a07 */
[----:B------:R-:W-:Y:S01]  /*1330*/  STL [R1+0x10c], R3 ;  /* 0x00010c0301007387 */ /* 0x000fe20000100800 */
[----:B------:R-:W-:Y:S01]  /*1340*/  @!P6 IMAD.IADD R8, R8, 0x1, -R7 ;  /* 0x000000010808e824 */ /* 0x000fe200078e0a07 */
[C---:B------:R-:W-:Y:S01]  /*1350*/  ISETP.GT.U32.AND P4, PT, R7.reuse, R4, PT ;  /* 0x000000040700720c */ /* 0x040fe20003f84070 */
[----:B------:R-:W-:Y:S01]  /*1360*/  IMAD.HI.U32 R5, R6, R9, RZ ;  /* 0x0000000906057227 */ /* 0x000fe200078e00ff */
[----:B------:R-:W-:-:S02]  /*1370*/  ISETP.GT.U32.AND P6, PT, R7, R16, PT ;  /* 0x000000100700720c */ /* 0x000fc40003fc4070 */
[----:B------:R-:W-:Y:S01]  /*1380*/  ISETP.GE.AND P3, PT, R18, RZ, PT ;  /* 0x000000ff1200720c */ /* 0x000fe20003f66270 */
[----:B0-----:R-:W-:Y:S02]  /*1390*/  IMAD.MOV.U32 R2, RZ, RZ, R12 ;  /* 0x000000ffff027224 */ /* 0x001fe400078e000c */
[C---:B------:R-:W-:Y:S02]  /*13a0*/  VIADD R17, R0.reuse, 0xe ;  /* 0x0000000e00117836 */ /* 0x040fe40000000000 */
[----:B------:R-:W-:Y:S01]  /*13b0*/  @!P2 IMAD.MOV R2, RZ, RZ, -R2 ;  /* 0x000000ffff02a224 */ /* 0x000fe200078e0a02 */
[----:B------:R-:W-:Y:S01]  /*13c0*/  ISETP.GE.AND P2, PT, R15, RZ, PT ;  /* 0x000000ff0f00720c */ /* 0x000fe20003f46270 */
[----:B------:R-:W-:Y:S01]  /*13d0*/  VIADD R15, R0, 0xd ;  /* 0x0000000d000f7836 */ /* 0x000fe20000000000 */
[----:B------:R-:W-:Y:S01]  /*13e0*/  IABS R12, R17 ;  /* 0x00000011000c7213 */ /* 0x000fe20000000000 */
[--C-:B------:R-:W-:Y:S01]  /*13f0*/  @!P4 IMAD.IADD R4, R4, 0x1, -R7.reuse ;  /* 0x000000010404c824 */ /* 0x100fe200078e0a07 */
[----:B------:R0:W-:Y:S01]  /*1400*/  STL [R1+0x110], R2 ;  /* 0x0001100201007387 */ /* 0x0001e20000100800 */
[----:B------:R-:W-:Y:S01]  /*1410*/  @!P6 IMAD.IADD R16, R16, 0x1, -R7 ;  /* 0x000000011010e824 */ /* 0x000fe200078e0a07 */
[----:B------:R-:W-:Y:S01]  /*1420*/  IABS R10, R15 ;  /* 0x0000000f000a7213 */ /* 0x000fe20000000000 */
[C---:B------:R-:W-:Y:S01]  /*1430*/  VIADD R18, R0.reuse, 0xf ;  /* 0x0000000f00127836 */ /* 0x040fe20000000000 */
[----:B------:R-:W-:Y:S01]  /*1440*/  ISETP.GT.U32.AND P6, PT, R7, R14, PT ;  /* 0x0000000e0700720c */ /* 0x000fe20003fc4070 */
[----:B------:R-:W-:-:S02]  /*1450*/  VIADD R19, R0, 0x10 ;  /* 0x0000001000137836 */ /* 0x000fc40000000000 */
[C---:B------:R-:W-:Y:S01]  /*1460*/  VIADD R20, R0.reuse, 0x13 ;  /* 0x0000001300147836 */ /* 0x040fe20000000000 */
[----:B------:R-:W-:Y:S01]  /*1470*/  IABS R11, R18 ;  /* 0x00000012000b7213 */ /* 0x000fe20000000000 */
[----:B------:R-:W-:Y:S02]  /*1480*/  VIADD R21, R0, 0x15 ;  /* 0x0000001500157836 */ /* 0x000fe40000000000 */
[----:B0-----:R-:W-:Y:S02]  /*1490*/  IMAD.MOV.U32 R2, RZ, RZ, R8 ;  /* 0x000000ffff027224 */ /* 0x001fe400078e0008 */
[----:B------:R-:W-:Y:S02]  /*14a0*/  IMAD.MOV R8, RZ, RZ, -R5 ;  /* 0x000000ffff087224 */ /* 0x000fe400078e0a05 */
[----:B------:R-:W-:-:S04]  /*14b0*/  IMAD.HI.U32 R5, R6, R10, RZ ;  /* 0x0000000a06057227 */ /* 0x000fc800078e00ff */
[C---:B------:R-:W-:Y:S02]  /*14c0*/  IMAD R8, R7.reuse, R8, R9 ;  /* 0x0000000807087224 */ /* 0x040fe400078e0209 */
[----:B------:R-:W-:Y:S02]  /*14d0*/  IMAD.MOV R5, RZ, RZ, -R5 ;  /* 0x000000ffff057224 */ /* 0x000fe400078e0a05 */
[----:B------:R-:W-:Y:S01]  /*14e0*/  @!P5 IMAD.MOV R2, RZ, RZ, -R2 ;  /* 0x000000ffff02d224 */ /* 0x000fe200078e0a02 */
[C---:B------:R-:W-:Y:S01]  /*14f0*/  ISETP.GT.U32.AND P4, PT, R7.reuse, R8, PT ;  /* 0x000000080700720c */ /* 0x040fe20003f84070 */
[C---:B------:R-:W-:Y:S01]  /*1500*/  IMAD R10, R7.reuse, R5, R10 ;  /* 0x00000005070a7224 */ /* 0x040fe200078e020a */
[C---:B------:R-:W-:Y:S01]  /*1510*/  ISETP.GT.U32.AND P5, PT, R7.reuse, R16, PT ;  /* 0x000000100700720c */ /* 0x040fe20003fa4070 */
[----:B------:R-:W-:Y:S01]  /*1520*/  IMAD.HI.U32 R5, R6, R12, RZ ;  /* 0x0000000c06057227 */ /* 0x000fe200078e00ff */
[----:B------:R0:W-:Y:S03]  /*1530*/  STL [R1+0x118], R2 ;  /* 0x0001180201007387 */ /* 0x0001e60000100800 */
[----:B------:R-:W-:Y:S01]  /*1540*/  @!P6 IMAD.IADD R14, R14, 0x1, -R7 ;  /* 0x000000010e0ee824 */ /* 0x000fe200078e0a07 */
[----:B------:R-:W-:Y:S01]  /*1550*/  ISETP.GT.U32.AND P6, PT, R7, R10, PT ;  /* 0x0000000a0700720c */ /* 0x000fe20003fc4070 */
[----:B------:R-:W-:-:S02]  /*1560*/  IMAD.MOV R9, RZ, RZ, -R5 ;  /* 0x000000ffff097224 */ /* 0x000fc400078e0a05 */
[----:B------:R-:W-:-:S04]  /*1570*/  IMAD.HI.U32 R5, R6, R11, RZ ;  /* 0x0000000b06057227 */ /* 0x000fc800078e00ff */
[--C-:B------:R-:W-:Y:S01]  /*1580*/  @!P4 IMAD.IADD R8, R8, 0x1, -R7.reuse ;  /* 0x000000010808c824 */ /* 0x100fe200078e0a07 */
[----:B------:R-:W-:Y:S01]  /*1590*/  ISETP.GE.AND P4, PT, R15, RZ, PT ;  /* 0x000000ff0f00720c */ /* 0x000fe20003f86270 */
[----:B0-----:R-:W-:Y:S02]  /*15a0*/  IMAD.MOV.U32 R2, RZ, RZ, R4 ;  /* 0x000000ffff027224 */ /* 0x001fe400078e0004 */
[----:B------:R-:W-:Y:S01]  /*15b0*/  @!P5 IMAD.IADD R16, R16, 0x1, -R7 ;  /* 0x000000011010d824 */ /* 0x000fe200078e0a07 */
[----:B------:R-:W-:Y:S01]  /*15c0*/  ISETP.GE.AND P5, PT, R13, RZ, PT ;  /* 0x000000ff0d00720c */ /* 0x000fe20003fa6270 */
[----:B------:R-:W-:Y:S01]  /*15d0*/  @!P0 IMAD.MOV R2, RZ, RZ, -R2 ;  /* 0x000000ffff028224 */ /* 0x000fe200078e0a02 */
[C---:B------:R-:W-:Y:S01]  /*15e0*/  ISETP.GT.U32.AND P0, PT, R7.reuse, R8, PT ;  /* 0x000000080700720c */ /* 0x040fe20003f04070 */
[----:B------:R-:W-:Y:S01]  /*15f0*/  IMAD.MOV R4, RZ, RZ, -R5 ;  /* 0x000000ffff047224 */ /* 0x000fe200078e0a05 */
[----:B------:R-:W-:Y:S01]  /*1600*/  IABS R13, R19 ;  /* 0x00000013000d7213 */ /* 0x000fe20000000000 */
[----:B------:R-:W-:Y:S01]  /*1610*/  @!P6 IMAD.IADD R10, R10, 0x1, -R7 ;  /* 0x000000010a0ae824 */ /* 0x000fe200078e0a07 */
[----:B------:R0:W-:Y:S01]  /*1620*/  STL [R1+0x11c], R2 ;  /* 0x00011c0201007387 */ /* 0x0001e20000100800 */
[----:B------:R-:W-:-:S02]  /*1630*/  IMAD R4, R7, R4, R11 ;  /* 0x0000000407047224 */ /* 0x000fc400078e020b */
[C---:B------:R-:W-:Y:S01]  /*1640*/  IMAD R12, R7.reuse, R9, R12 ;  /* 0x00000009070c7224 */ /* 0x040fe200078e020c */
[C---:B------:R-:W-:Y:S01]  /*1650*/  ISETP.GT.U32.AND P6, PT, R7.reuse, R10, PT ;  /* 0x0000000a0700720c */ /* 0x040fe20003fc4070 */
[----:B------:R-:W-:Y:S01]  /*1660*/  IMAD.MOV.U32 R9, RZ, RZ, R13 ;  /* 0x000000ffff097224 */ /* 0x000fe200078e000d */
[----:B------:R-:W-:Y:S01]  /*1670*/  IABS R13, R20 ;  /* 0x00000014000d7213 */ /* 0x000fe20000000000 */
[----:B------:R-:W-:Y:S02]  /*1680*/  IMAD.MOV.U32 R3, RZ, RZ, R14 ;  /* 0x000000ffff037224 */ /* 0x000fe400078e000e */
[----:B------:R-:W-:Y:S01]  /*1690*/  @!P0 IMAD.IADD R8, R8, 0x1, -R7 ;  /* 0x0000000108088824 */ /* 0x000fe200078e0a07 */
[----:B------:R-:W-:Y:S01]  /*16a0*/  ISETP.GT.U32.AND P0, PT, R7, R4, PT ;  /* 0x000000040700720c */ /* 0x000fe20003f04070 */
[----:B------:R-:W-:-:S04]  /*16b0*/  IMAD.HI.U32 R5, R6, R9, RZ ;  /* 0x0000000906057227 */ /* 0x000fc800078e00ff */
[----:B0-----:R-:W-:Y:S02]  /*16c0*/  IMAD.MOV.U32 R2, RZ, RZ, R16 ;  /* 0x000000ffff027224 */ /* 0x001fe400078e0010 */
[----:B------:R-:W-:Y:S02]  /*16d0*/  IMAD.MOV R14, RZ, RZ, -R5 ;  /* 0x000000ffff0e7224 */ /* 0x000fe400078e0a05 */
[----:B------:R-:W-:Y:S01]  /*16e0*/  @!P2 IMAD.MOV R3, RZ, RZ, -R3 ;  /* 0x000000ffff03a224 */ /* 0x000fe200078e0a03 */
[----:B------:R-:W-:Y:S01]  /*16f0*/  ISETP.GT.U32.AND P2, PT, R7, R12, PT ;  /* 0x0000000c0700720c */ /* 0x000fe20003f44070 */
[C---:B------:R-:W-:Y:S02]  /*1700*/  VIADD R15, R0.reuse, 0x11 ;  /* 0x00000011000f7836 */ /* 0x040fe40000000000 */
[----:B------:R-:W-:Y:S01]  /*1710*/  @!P3 IMAD.MOV R2, RZ, RZ, -R2 ;  /* 0x000000ffff02b224 */ /* 0x000fe200078e0a02 */
[----:B------:R-:W-:Y:S01]  /*1720*/  ISETP.GE.AND P3, PT, R17, RZ, PT ;  /* 0x000000ff1100720c */ /* 0x000fe20003f66270 */
[C---:B------:R-:W-:Y:S01]  /*1730*/  IMAD R14, R7.reuse, R14, R9 ;  /* 0x0000000e070e7224 */ /* 0x040fe200078e0209 */
[----:B------:R0:W-:Y:S01]  /*1740*/  STL [R1+0x120], R3 ;  /* 0x0001200301007387 */ /* 0x0001e20000100800 */
[----:B------:R-:W-:Y:S01]  /*1750*/  VIADD R17, R0, 0x12 ;  /* 0x0000001200117836 */ /* 0x000fe20000000000 */
[----:B------:R-:W-:Y:S01]  /*1760*/  IABS R9, R15 ;  /* 0x0000000f00097213 */ /* 0x000fe20000000000 */
[--C-:B------:R-:W-:Y:S01]  /*1770*/  @!P0 IMAD.IADD R4, R4, 0x1, -R7.reuse ;  /* 0x0000000104048824 */ /* 0x100fe200078e0a07 */
[----:B------:R2:W-:Y:S01]  /*1780*/  STL [R1+0x128], R2 ;  /* 0x0001280201007387 */ /* 0x0005e20000100800 */
[----:B------:R-:W-:Y:S01]  /*1790*/  @!P6 IMAD.IADD R10, R10, 0x1, -R7 ;  /* 0x000000010a0ae824 */ /* 0x000fe200078e0a07 */
[----:B------:R-:W-:Y:S01]  /*17a0*/  ISETP.GT.U32.AND P6, PT, R7, R14, PT ;  /* 0x0000000e0700720c */ /* 0x000fe20003fc4070 */
[----:B------:R-:W-:Y:S01]  /*17b0*/  IMAD.HI.U32 R5, R6, R9, RZ ;  /* 0x0000000906057227 */ /* 0x000fe200078e00ff */
[----:B------:R-:W-:-:S03]  /*17c0*/  IABS R11, R17 ;  /* 0x00000011000b7213 */ /* 0x000fc60000000000 */
[----:B0-----:R-:W-:Y:S02]  /*17d0*/  IMAD.MOV.U32 R3, RZ, RZ, R8 ;  /* 0x000000ffff037224 */ /* 0x001fe400078e0008 */
[----:B------:R-:W-:-:S04]  /*17e0*/  IMAD.HI.U32 R8, R6, R11, RZ ;  /* 0x0000000b06087227 */ /* 0x000fc800078e00ff */
[----:B------:R-:W-:Y:S01]  /*17f0*/  @!P5 IMAD.MOV R3, RZ, RZ, -R3 ;  /* 0x000000ffff03d224 */ /* 0x000fe200078e0a03 */
[C---:B------:R-:W-:Y:S01]  /*1800*/  ISETP.GT.U32.AND P5, PT, R7.reuse, R4, PT ;  /* 0x000000040700720c */ /* 0x040fe20003fa4070 */
[----:B--2---:R-:W-:Y:S02]  /*1810*/  IMAD.MOV.U32 R2, RZ, RZ, R10 ;  /* 0x000000ffff027224 */ /* 0x004fe400078e000a */
[----:B------:R-:W-:Y:S01]  /*1820*/  IMAD.MOV R10, RZ, RZ, -R5 ;  /* 0x000000ffff0a7224 */ /* 0x000fe200078e0a05 */
[----:B------:R0:W-:Y:S01]  /*1830*/  STL [R1+0x12c], R3 ;  /* 0x00012c0301007387 */ /* 0x0001e20000100800 */
[----:B------:R-:W-:Y:S02]  /*1840*/  IMAD.MOV R16, RZ, RZ, -R8 ;  /* 0x000000ffff107224 */ /* 0x000fe400078e0a08 */
[----:B------:R-:W-:Y:S02]  /*1850*/  IMAD R8, R7, R10, R9 ;  /* 0x0000000a07087224 */ /* 0x000fe400078e0209 */
[----:B------:R-:W-:-:S02]  /*1860*/  @!P6 IMAD.IADD R14, R14, 0x1, -R7 ;  /* 0x000000010e0ee824 */ /* 0x000fc400078e0a07 */
[--C-:B------:R-:W-:Y:S01]  /*1870*/  @!P2 IMAD.IADD R12, R12, 0x1, -R7.reuse ;  /* 0x000000010c0ca824 */ /* 0x100fe200078e0a07 */
[----:B------:R-:W-:Y:S01]  /*1880*/  ISETP.GE.AND P2, PT, R18, RZ, PT ;  /* 0x000000ff1200720c */ /* 0x000fe20003f46270 */
[----:B------:R-:W-:Y:S01]  /*1890*/  @!P5 IMAD.IADD R4, R4, 0x1, -R7 ;  /* 0x000000010404d824 */ /* 0x000fe200078e0a07 */
[C---:B------:R-:W-:Y:S01]  /*18a0*/  ISETP.GT.U32.AND P5, PT, R7.reuse, R8, PT ;  /* 0x000000080700720c */ /* 0x040fe20003fa4070 */
[----:B------:R-:W-:Y:S01]  /*18b0*/  IMAD.HI.U32 R5, R6, R13, RZ ;  /* 0x0000000d06057227 */ /* 0x000fe200078e00ff */
[C---:B------:R-:W-:Y:S02]  /*18c0*/  ISETP.GT.U32.AND P6, PT, R7.reuse, R14, PT ;  /* 0x0000000e0700720c */ /* 0x040fe40003fc4070 */
[C---:B------:R-:W-:Y:S01]  /*18d0*/  ISETP.GT.U32.AND P0, PT, R7.reuse, R12, PT ;  /* 0x0000000c0700720c */ /* 0x040fe20003f04070 */
[----:B------:R-:W-:Y:S01]  /*18e0*/  IMAD R10, R7, R16, R11 ;  /* 0x00000010070a7224 */ /* 0x000fe200078e020b */
[----:B------:R-:W-:Y:S01]  /*18f0*/  IABS R11, R21 ;  /* 0x00000015000b7213 */ /* 0x000fe20000000000 */
[----:B------:R-:W-:-:S02]  /*1900*/  IMAD.MOV R16, RZ, RZ, -R5 ;  /* 0x000000ffff107224 */ /* 0x000fc400078e0a05 */
[----:B------:R-:W-:Y:S01]  /*1910*/  @!P4 IMAD.MOV R2, RZ, RZ, -R2 ;  /* 0x000000ffff02c224 */ /* 0x000fe200078e0a02 */
[----:B------:R-:W-:Y:S01]  /*1920*/  ISETP.GE.AND P4, PT, R19, RZ, PT ;  /* 0x000000ff1300720c */ /* 0x000fe20003f86270 */
[C---:B------:R-:W-:Y:S02]  /*1930*/  IMAD R16, R7.reuse, R16, R13 ;  /* 0x0000001007107224 */ /* 0x040fe400078e020d */
[--C-:B------:R-:W-:Y:S01]  /*1940*/  @!P5 IMAD.IADD R8, R8, 0x1, -R7.reuse ;  /* 0x000000010808d824 */ /* 0x100fe200078e0a07 */
[----:B------:R2:W-:Y:S01]  /*1950*/  STL [R1+0x130], R2 ;  /* 0x0001300201007387 */ /* 0x0005e20000100800 */
[----:B------:R-:W-:Y:S01]  /*1960*/  VIADD R19, R0, 0x14 ;  /* 0x0000001400137836 */ /* 0x000fe20000000000 */
[C---:B------:R-:W-:Y:S01]  /*1970*/  ISETP.GT.U32.AND P5, PT, R7.reuse, R16, PT ;  /* 0x000000100700720c */ /* 0x040fe20003fa4070 */
[--C-:B------:R-:W-:Y:S01]  /*1980*/  @!P6 IMAD.IADD R14, R14, 0x1, -R7.reuse ;  /* 0x000000010e0ee824 */ /* 0x100fe200078e0a07 */
[----:B------:R-:W-:Y:S01]  /*1990*/  ISETP.GT.U32.AND P6, PT, R7, R10, PT ;  /* 0x0000000a0700720c */ /* 0x000fe20003fc4070 */
[----:B------:R-:W-:Y:S01]  /*19a0*/  @!P0 IMAD.IADD R12, R12, 0x1, -R7 ;  /* 0x000000010c0c8824 */ /* 0x000fe200078e0a07 */
[----:B------:R-:W-:Y:S01]  /*19b0*/  IABS R18, R19 ;  /* 0x0000001300127213 */ /* 0x000fe20000000000 */
[----:B------:R-:W-:Y:S01]  /*19c0*/  VIADD R22, R0, 0x16 ;  /* 0x0000001600167836 */ /* 0x000fe20000000000 */
[----:B------:R-:W-:Y:S01]  /*19d0*/  ISETP.GE.AND P0, PT, R15, RZ, PT ;  /* 0x000000ff0f00720c */ /* 0x000fe20003f06270 */
[----:B0-----:R-:W-:-:S02]  /*19e0*/  IMAD.MOV.U32 R3, RZ, RZ, R12 ;  /* 0x000000ffff037224 */ /* 0x001fc400078e000c */
[----:B--2---:R-:W-:Y:S01]  /*19f0*/  IMAD.MOV.U32 R2, RZ, RZ, R4 ;  /* 0x000000ffff027224 */ /* 0x004fe200078e0004 */
[----:B------:R-:W-:Y:S01]  /*1a00*/  IABS R13, R22 ;  /* 0x00000016000d7213 */ /* 0x000fe20000000000 */
[----:B------:R-:W-:-:S04]  /*1a10*/  IMAD.HI.U32 R5, R6, R18, RZ ;  /* 0x0000001206057227 */ /* 0x000fc800078e00ff */
[----:B------:R-:W-:Y:S02]  /*1a20*/  @!P3 IMAD.MOV R3, RZ, RZ, -R3 ;  /* 0x000000ffff03b224 */ /* 0x000fe400078e0a03 */
[----:B------:R-:W-:Y:S01]  /*1a30*/  @!P5 IMAD.IADD R16, R16, 0x1, -R7 ;  /* 0x000000011010d824 */ /* 0x000fe200078e0a07 */
[C---:B------:R-:W-:Y:S01]  /*1a40*/  ISETP.GT.U32.AND P5, PT, R7.reuse, R8, PT ;  /* 0x000000080700720c */ /* 0x040fe20003fa4070 */
[----:B------:R-:W-:Y:S01]  /*1a50*/  @!P2 IMAD.MOV R2, RZ, RZ, -R2 ;  /* 0x000000ffff02a224 */ /* 0x000fe200078e0a02 */
[----:B------:R-:W-:Y:S01]  /*1a60*/  STL [R1+0x134], R3 ;  /* 0x0001340301007387 */ /* 0x000fe20000100800 */
[----:B------:R-:W-:Y:S01]  /*1a70*/  IMAD.MOV R9, RZ, RZ, -R5 ;  /* 0x000000ffff097224 */ /* 0x000fe200078e0a05 */
[----:B------:R-:W-:Y:S01]  /*1a80*/  ISETP.GT.U32.AND P2, PT, R7, R16, PT ;  /* 0x000000100700720c */ /* 0x000fe20003f44070 */
[----:B------:R-:W-:Y:S01]  /*1a90*/  @!P6 IMAD.IADD R10, R10, 0x1, -R7 ;  /* 0x000000010a0ae824 */ /* 0x000fe200078e0a07 */
[----:B------:R0:W-:Y:S01]  /*1aa0*/  STL [R1+0x13c], R2 ;  /* 0x00013c0201007387 */ /* 0x0001e20000100800 */
[----:B------:R-:W-:Y:S01]  /*1ab0*/  IMAD.HI.U32 R5, R6, R11, RZ ;  /* 0x0000000b06057227 */ /* 0x000fe200078e00ff */
[----:B------:R-:W-:-:S02]  /*1ac0*/  ISETP.GE.AND P6, PT, R17, RZ, PT ;  /* 0x000000ff1100720c */ /* 0x000fc40003fc6270 */
[C---:B------:R-:W-:Y:S01]  /*1ad0*/  ISETP.GT.U32.AND P3, PT, R7.reuse, R10, PT ;  /* 0x0000000a0700720c */ /* 0x040fe20003f64070 */
[----:B------:R-:W-:Y:S02]  /*1ae0*/  VIADD R23, R0, 0x17 ;  /* 0x0000001700177836 */ /* 0x000fe40000000000 */
[----:B------:R-:W-:Y:S02]  /*1af0*/  IMAD R18, R7, R9, R18 ;  /* 0x0000000907127224 */ /* 0x000fe400078e0212 */
[----:B------:R-:W-:Y:S01]  /*1b00*/  IMAD.MOV R12, RZ, RZ, -R5 ;  /* 0x000000ffff0c7224 */ /* 0x000fe200078e0a05 */
[----:B------:R-:W-:Y:S01]  /*1b10*/  IABS R15, R23 ;  /* 0x00000017000f7213 */ /* 0x000fe20000000000 */
[----:B0-----:R-:W-:Y:S02]  /*1b20*/  IMAD.MOV.U32 R2, RZ, RZ, R14 ;  /* 0x000000ffff027224 */ /* 0x001fe400078e000e */
[----:B------:R-:W-:-:S04]  /*1b30*/  IMAD.HI.U32 R9, R6, R13, RZ ;  /* 0x0000000d06097227 */ /* 0x000fc800078e00ff */
[C---:B------:R-:W-:Y:S02]  /*1b40*/  IMAD R4, R7.reuse, R12, R11 ;  /* 0x0000000c07047224 */ /* 0x040fe400078e020b */
[----:B------:R-:W-:Y:S01]  /*1b50*/  @!P4 IMAD.MOV R2, RZ, RZ, -R2 ;  /* 0x000000ffff02c224 */ /* 0x000fe200078e0a02 */
[C---:B------:R-:W-:Y:S01]  /*1b60*/  ISETP.GT.U32.AND P4, PT, R7.reuse, R18, PT ;  /* 0x000000120700720c */ /* 0x040fe20003f84070 */
[----:B------:R-:W-:Y:S02]  /*1b70*/  IMAD.MOV R14, RZ, RZ, -R9 ;  /* 0x000000ffff0e7224 */ /* 0x000fe400078e0a09 */
[----:B------:R-:W-:Y:S01]  /*1b80*/  IMAD.MOV.U32 R9, RZ, RZ, R15 ;  /* 0x000000ffff097224 */ /* 0x000fe200078e000f */
[----:B------:R0:W-:Y:S01]  /*1b90*/  STL [R1+0x140], R2 ;  /* 0x0001400201007387 */ /* 0x0001e20000100800 */
[----:B------:R-:W-:Y:S01]  /*1ba0*/  @!P5 IMAD.IADD R8, R8, 0x1, -R7 ;  /* 0x000000010808d824 */ /* 0x000fe200078e0a07 */
[C---:B------:R-:W-:Y:S01]  /*1bb0*/  ISETP.GT.U32.AND P5, PT, R7.reuse, R4, PT ;  /* 0x000000040700720c */ /* 0x040fe20003fa4070 */
[----:B------:R-:W-:Y:S01]  /*1bc0*/  IMAD R12, R7, R14, R13 ;  /* 0x0000000e070c7224 */ /* 0x000fe200078e020d */
[----:B------:R-:W-:Y:S01]  /*1bd0*/  IADD3 R13, PT, PT, R0, 0x18, RZ ;  /* 0x00000018000d7810 */ /* 0x000fe20007ffe0ff */
[----:B------:R-:W-:-:S04]  /*1be0*/  IMAD.HI.U32 R5, R6, R9, RZ ;  /* 0x0000000906057227 */ /* 0x000fc800078e00ff */
[----:B------:R-:W-:Y:S01]  /*1bf0*/  @!P3 IMAD.IADD R10, R10, 0x1, -R7 ;  /* 0x000000010a0ab824 */ /* 0x000fe200078e0a07 */
[----:B------:R-:W-:Y:S01]  /*1c00*/  ISETP.GT.U32.AND P3, PT, R7, R12, PT ;  /* 0x0000000c0700720c */ /* 0x000fe20003f64070 */
[----:B------:R-:W-:Y:S01]  /*1c10*/  IMAD.MOV R14, RZ, RZ, -R5 ;  /* 0x000000ffff0e7224 */ /* 0x000fe200078e0a05 */
[----:B------:R-:W-:Y:S01]  /*1c20*/  IABS R5, R13 ;  /* 0x0000000d00057213 */ /* 0x000fe20000000000 */
[----:B------:R-:W-:Y:S01]  /*1c30*/  @!P4 IMAD.IADD R18, R18, 0x1, -R7 ;  /* 0x000000011212c824 */ /* 0x000fe200078e0a07 */
[----:B------:R-:W-:Y:S01]  /*1c40*/  ISETP.GE.AND P4, PT, R19, RZ, PT ;  /* 0x000000ff1300720c */ /* 0x000fe20003f86270 */
[C---:B------:R-:W-:Y:S02]  /*1c50*/  IMAD R14, R7.reuse, R14, R9 ;  /* 0x0000000e070e7224 */ /* 0x040fe400078e0209 */
[----:B------:R-:W-:Y:S02]  /*1c60*/  IMAD.MOV.U32 R3, RZ, RZ, R10 ;  /* 0x000000ffff037224 */ /* 0x000fe400078e000a */
[----:B------:R-:W-:Y:S01]  /*1c70*/  @!P5 IMAD.IADD R4, R4, 0x1, -R7 ;  /* 0x000000010404d824 */ /* 0x000fe200078e0a07 */
[C---:B------:R-:W-:Y:S01]  /*1c80*/  ISETP.GT.U32.AND P5, PT, R7.reuse, R18, PT ;  /* 0x000000120700720c */ /* 0x040fe20003fa4070 */
[----:B------:R-:W-:Y:S01]  /*1c90*/  @!P6 IMAD.MOV R3, RZ, RZ, -R3 ;  /* 0x000000ffff03e224 */ /* 0x000fe200078e0a03 */
[----:B------:R-:W-:Y:S01]  /*1ca0*/  ISETP.GT.U32.AND P6, PT, R7, R14, PT ;  /* 0x0000000e0700720c */ /* 0x000fe20003fc4070 */
[----:B------:R-:W-:Y:S01]  /*1cb0*/  @!P2 IMAD.IADD R16, R16, 0x1, -R7 ;  /* 0x000000011010a824 */ /* 0x000fe200078e0a07 */
[----:B------:R-:W-:Y:S01]  /*1cc0*/  ISETP.GE.AND P2, PT, R20, RZ, PT ;  /* 0x000000ff1400720c */ /* 0x000fe20003f46270 */
[----:B0-----:R-:W-:-:S02]  /*1cd0*/  IMAD.MOV.U32 R2, RZ, RZ, R8 ;  /* 0x000000ffff027224 */ /* 0x001fc400078e0008 */
[----:B------:R-:W-:Y:S02]  /*1ce0*/  @!P3 IMAD.IADD R12, R12, 0x1, -R7 ;  /* 0x000000010c0cb824 */ /* 0x000fe400078e0a07 */
[----:B------:R-:W-:Y:S02]  /*1cf0*/  IMAD.MOV.U32 R9, RZ, RZ, R5 ;  /* 0x000000ffff097224 */ /* 0x000fe400078e0005 */
[----:B------:R-:W-:Y:S01]  /*1d00*/  VIADD R15, R0, 0x19 ;  /* 0x00000019000f7836 */ /* 0x000fe20000000000 */
[C---:B------:R-:W-:Y:S01]  /*1d10*/  ISETP.GT.U32.AND P3, PT, R7.reuse, R12, PT ;  /* 0x0000000c0700720c */ /* 0x040fe20003f64070 */
[----:B------:R-:W-:Y:S01]  /*1d20*/  @!P0 IMAD.MOV R2, RZ, RZ, -R2 ;  /* 0x000000ffff028224 */ /* 0x000fe200078e0a02 */
[----:B------:R-:W-:Y:S01]  /*1d30*/  ISETP.GT.U32.AND P0, PT, R7, R4, PT ;  /* 0x000000040700720c */ /* 0x000fe20003f04070 */
[----:B------:R-:W-:Y:S01]  /*1d40*/  IMAD.HI.U32 R5, R6, R9, RZ ;  /* 0x0000000906057227 */ /* 0x000fe200078e00ff */
[----:B------:R-:W-:Y:S02]  /*1d50*/  IABS R11, R15 ;  /* 0x0000000f000b7213 */ /* 0x000fe40000000000 */
[----:B------:R0:W-:Y:S01]  /*1d60*/  STL [R1+0x144], R2 ;  /* 0x0001440201007387 */ /* 0x0001e20000100800 */
[----:B------:R-:W-:Y:S01]  /*1d70*/  @!P5 IMAD.IADD R18, R18, 0x1, -R7 ;  /* 0x000000011212d824 */ /* 0x000fe200078e0a07 */
[----:B------:R-:W-:Y:S01]  /*1d80*/  ISETP.GE.AND P5, PT, R22, RZ, PT ;  /* 0x000000ff1600720c */ /* 0x000fe20003fa6270 */
[----:B------:R-:W-:Y:S01]  /*1d90*/  IMAD.MOV R8, RZ, RZ, -R5 ;  /* 0x000000ffff087224 */ /* 0x000fe200078e0a05 */
[----:B------:R-:W-:Y:S01]  /*1da0*/  STL [R1+0x148], R3 ;  /* 0x0001480301007387 */ /* 0x000fe20000100800 */
[----:B------:R-:W-:-:S02]  /*1db0*/  @!P6 IMAD.IADD R14, R14, 0x1, -R7 ;  /* 0x000000010e0ee824 */ /* 0x000fc400078e0a07 */
[----:B------:R-:W-:Y:S02]  /*1dc0*/  IMAD.MOV.U32 R10, RZ, RZ, R11 ;  /* 0x000000ffff0a7224 */ /* 0x000fe400078e000b */
[C---:B------:R-:W-:Y:S01]  /*1dd0*/  IMAD R8, R7.reuse, R8, R9 ;  /* 0x0000000807087224 */ /* 0x040fe200078e0209 */
[----:B------:R-:W-:Y:S01]  /*1de0*/  ISETP.GT.U32.AND P6, PT, R7, R14, PT ;  /* 0x0000000e0700720c */ /* 0x000fe20003fc4070 */
[----:B0-----:R-:W-:Y:S02]  /*1df0*/  IMAD.MOV.U32 R2, RZ, RZ, R16 ;  /* 0x000000ffff027224 */ /* 0x001fe400078e0010 */
[----:B------:R-:W-:Y:S02]  /*1e00*/  IMAD.MOV.U32 R16, RZ, RZ, R18 ;  /* 0x000000ffff107224 */ /* 0x000fe400078e0012 */
[----:B------:R-:W-:Y:S01]  /*1e10*/  @!P2 IMAD.MOV R2, RZ, RZ, -R2 ;  /* 0x000000ffff02a224 */ /* 0x000fe200078e0a02 */
[----:B------:R-:W-:Y:S01]  /*1e20*/  ISETP.GE.AND P2, PT, R21, RZ, PT ;  /* 0x000000ff1500720c */ /* 0x000fe20003f46270 */
[----:B------:R-:W-:-:S03]  /*1e30*/  IMAD.HI.U32 R5, R6, R10, RZ ;  /* 0x0000000a06057227 */ /* 0x000fc600078e00ff */
[----:B------:R0:W-:Y:S01]  /*1e40*/  STL [R1+0x154], R2 ;  /* 0x0001540201007387 */ /* 0x0001e20000100800 */
[----:B------:R-:W-:Y:S01]  /*1e50*/  @!P4 IMAD.MOV R16, RZ, RZ, -R16 ;  /* 0x000000ffff10c224 */ /* 0x000fe200078e0a10 */
[----:B------:R-:W-:Y:S01]  /*1e60*/  ISETP.GT.U32.AND P4, PT, R7, R8, PT ;  /* 0x000000080700720c */ /* 0x000fe20003f84070 */
[--C-:B------:R-:W-:Y:S01]  /*1e70*/  @!P3 IMAD.IADD R12, R12, 0x1, -R7.reuse ;  /* 0x000000010c0cb824 */ /* 0x100fe200078e0a07 */
[----:B------:R-:W-:Y:S01]  /*1e80*/  ISETP.GE.AND P3, PT, R13, RZ, PT ;  /* 0x000000ff0d00720c */ /* 0x000fe20003f66270 */
[----:B------:R-:W-:Y:S01]  /*1e90*/  @!P0 IMAD.IADD R4, R4, 0x1, -R7 ;  /* 0x0000000104048824 */ /* 0x000fe200078e0a07 */
[----:B------:R2:W-:Y:S01]  /*1ea0*/  STL [R1+0x158], R16 ;  /* 0x0001581001007387 */ /* 0x0005e20000100800 */
[----:B------:R-:W-:Y:S01]  /*1eb0*/  IMAD.MOV R5, RZ, RZ, -R5 ;  /* 0x000000ffff057224 */ /* 0x000fe200078e0a05 */
[----:B------:R-:W-:Y:S01]  /*1ec0*/  ISETP.GE.AND P0, PT, R23, RZ, PT ;  /* 0x000000ff1700720c */ /* 0x000fe20003f06270 */
[----:B------:R-:W-:Y:S02]  /*1ed0*/  VIADD R9, R0, 0x1a ;  /* 0x0000001a00097836 */ /* 0x000fe40000000000 */
[----:B0-----:R-:W-:-:S02]  /*1ee0*/  IMAD.MOV.U32 R2, RZ, RZ, R12 ;  /* 0x000000ffff027224 */ /* 0x001fc400078e000c */
[----:B------:R-:W-:Y:S02]  /*1ef0*/  IMAD.MOV.U32 R3, RZ, RZ, R4 ;  /* 0x000000ffff037224 */ /* 0x000fe400078e0004 */
[----:B------:R-:W-:Y:S02]  /*1f00*/  IMAD R4, R7, R5, R10 ;  /* 0x0000000507047224 */ /* 0x000fe400078e020a */
[----:B------:R-:W-:Y:S01]  /*1f10*/  @!P5 IMAD.MOV R2, RZ, RZ, -R2 ;  /* 0x000000ffff02d224 */ /* 0x000fe200078e0a02 */
[----:B------:R-:W-:Y:S01]  /*1f20*/  ISETP.GE.AND P5, PT, R9, RZ, PT ;  /* 0x000000ff0900720c */ /* 0x000fe20003fa6270 */
[----:B------:R-:W-:Y:S01]  /*1f30*/  @!P2 IMAD.MOV R3, RZ, RZ, -R3 ;  /* 0x000000ffff03a224 */ /* 0x000fe200078e0a03 */
[----:B------:R-:W-:Y:S01]  /*1f40*/  IABS R9, R9 ;  /* 0x0000000900097213 */ /* 0x000fe20000000000 */
[--C-:B------:R-:W-:Y:S01]  /*1f50*/  @!P6 IMAD.IADD R14, R14, 0x1, -R7.reuse ;  /* 0x000000010e0ee824 */ /* 0x100fe200078e0a07 */
[----:B------:R-:W-:Y:S01]  /*1f60*/  ISETP.GE.AND P2, PT, R15, RZ, PT ;  /* 0x000000ff0f00720c */ /* 0x000fe20003f46270 */
[----:B------:R-:W-:Y:S01]  /*1f70*/  VIADD R15, R0, 0x1c ;  /* 0x0000001c000f7836 */ /* 0x000fe20000000000 */
[C---:B------:R-:W-:Y:S01]  /*1f80*/  ISETP.GT.U32.AND P6, PT, R7.reuse, R4, PT ;  /* 0x000000040700720c */ /* 0x040fe20003fc4070 */
[----:B------:R-:W-:Y:S01]  /*1f90*/  @!P4 IMAD.IADD R8, R8, 0x1, -R7 ;  /* 0x000000010808c824 */ /* 0x000fe200078e0a07 */
[----:B------:R-:W-:Y:S01]  /*1fa0*/  STL [R1+0x15c], R3 ;  /* 0x00015c0301007387 */ /* 0x000fe20000100800 */
[----:B------:R-:W-:Y:S01]  /*1fb0*/  IMAD.MOV.U32 R10, RZ, RZ, R9 ;  /* 0x000000ffff0a7224 */ /* 0x000fe200078e0009 */
[----:B------:R-:W-:Y:S01]  /*1fc0*/  IABS R9, R15 ;  /* 0x0000000f00097213 */ /* 0x000fe20000000000 */
[----:B------:R-:W-:Y:S01]  /*1fd0*/  VIADD R11, R0, 0x1b ;  /* 0x0000001b000b7836 */ /* 0x000fe20000000000 */
[----:B------:R-:W-:Y:S01]  /*1fe0*/  ISETP.GT.U32.AND P4, PT, R7, R8, PT ;  /* 0x000000080700720c */ /* 0x000fe20003f84070 */
[----:B------:R-:W-:Y:S01]  /*1ff0*/  IMAD.HI.U32 R5, R6, R10, RZ ;  /* 0x0000000a06057227 */ /* 0x000fe200078e00ff */
[----:B------:R0:W-:Y:S02]  /*2000*/  STL [R1+0x174], R2 ;  /* 0x0001740201007387 */ /* 0x0001e40000100800 */
[----:B------:R-:W-:Y:S01]  /*2010*/  IABS R12, R11 ;  /* 0x0000000b000c7213 */ /* 0x000fe20000000000 */
[----:B--2---:R-:W-:-:S02]  /*2020*/  VIADD R16, R0, 0x1d ;  /* 0x0000001d00107836 */ /* 0x004fc40000000000 */
[----:B------:R-:W-:Y:S02]  /*2030*/  @!P6 IMAD.IADD R4, R4, 0x1, -R7 ;  /* 0x000000010404e824 */ /* 0x000fe400078e0a07 */
[C---:B------:R-:W-:Y:S02]  /*2040*/  VIADD R17, R0.reuse, 0x1e ;  /* 0x0000001e00117836 */ /* 0x040fe40000000000 */
[----:B------:R-:W-:Y:S01]  /*2050*/  VIADD R18, R0, 0x1f ;  /* 0x0000001f00127836 */ /* 0x000fe20000000000 */
[----:B------:R-:W-:Y:S01]  /*2060*/  ISETP.GT.U32.AND P6, PT, R7, R4, PT ;  /* 0x000000040700720c */ /* 0x000fe20003fc4070 */
[----:B0-----:R-:W-:Y:S02]  /*2070*/  IMAD.MOV.U32 R2, RZ, RZ, R14 ;  /* 0x000000ffff027224 */ /* 0x001fe400078e000e */
[----:B------:R-:W-:Y:S01]  /*2080*/  IMAD.MOV.U32 R14, RZ, RZ, R9 ;  /* 0x000000ffff0e7224 */ /* 0x000fe200078e0009 */
[----:B------:R-:W-:Y:S01]  /*2090*/  IABS R13, R18 ;  /* 0x00000012000d7213 */ /* 0x000fe20000000000 */
[----:B------:R-:W-:-:S02]  /*20a0*/  IMAD.MOV R9, RZ, RZ, -R5 ;  /* 0x000000ffff097224 */ /* 0x000fc400078e0a05 */
[----:B------:R-:W-:-:S04]  /*20b0*/  IMAD.HI.U32 R5, R6, R12, RZ ;  /* 0x0000000c06057227 */ /* 0x000fc800078e00ff */
[C---:B------:R-:W-:Y:S02]  /*20c0*/  IMAD R10, R7.reuse, R9, R10 ;  /* 0x00000009070a7224 */ /* 0x040fe400078e020a */
[----:B------:R-:W-:Y:S02]  /*20d0*/  @!P4 IMAD.IADD R8, R8, 0x1, -R7 ;  /* 0x000000010808c824 */ /* 0x000fe400078e0a07 */
[----:B------:R-:W-:Y:S01]  /*20e0*/  IMAD.MOV R5, RZ, RZ, -R5 ;  /* 0x000000ffff057224 */ /* 0x000fe200078e0a05 */
[----:B------:R-:W-:Y:S01]  /*20f0*/  ISETP.GT.U32.AND P4, PT, R7, R10, PT ;  /* 0x0000000a0700720c */ /* 0x000fe20003f84070 */
[----:B------:R-:W-:Y:S01]  /*2100*/  @!P0 IMAD.MOV R2, RZ, RZ, -R2 ;  /* 0x000000ffff028224 */ /* 0x000fe200078e0a02 */
[----:B------:R-:W-:Y:S01]  /*2110*/  ISETP.GE.AND P0, PT, R11, RZ, PT ;  /* 0x000000ff0b00720c */ /* 0x000fe20003f06270 */
[----:B------:R-:W-:Y:S01]  /*2120*/  IMAD.HI.U32 R9, R6, R14, RZ ;  /* 0x0000000e06097227 */ /* 0x000fe200078e00ff */
[----:B------:R-:W-:Y:S02]  /*2130*/  IABS R11, R17 ;  /* 0x00000011000b7213 */ /* 0x000fe40000000000 */
[----:B------:R0:W-:Y:S01]  /*2140*/  STL [R1+0x188], R2 ;  /* 0x0001880201007387 */ /* 0x0001e20000100800 */
[----:B------:R-:W-:Y:S01]  /*2150*/  IMAD R12, R7, R5, R12 ;  /* 0x00000005070c7224 */ /* 0x000fe200078e020c */
[----:B------:R-:W-:Y:S01]  /*2160*/  IABS R5, R16 ;  /* 0x0000001000057213 */ /* 0x000fe20000000000 */
[----:B------:R-:W-:-:S02]  /*2170*/  IMAD.MOV R9, RZ, RZ, -R9 ;  /* 0x000000ffff097224 */ /* 0x000fc400078e0a09 */
[--C-:B------:R-:W-:Y:S01]  /*2180*/  @!P6 IMAD.IADD R4, R4, 0x1, -R7.reuse ;  /* 0x000000010404e824 */ /* 0x100fe200078e0a07 */
[C---:B------:R-:W-:Y:S01]  /*2190*/  ISETP.GT.U32.AND P6, PT, R7.reuse, R12, PT ;  /* 0x0000000c0700720c */ /* 0x040fe20003fc4070 */
[----:B------:R-:W-:Y:S02]  /*21a0*/  @!P4 IMAD.IADD R10, R10, 0x1, -R7 ;  /* 0x000000010a0ac824 */ /* 0x000fe400078e0a07 */
[C---:B------:R-:W-:Y:S02]  /*21b0*/  IMAD R14, R7.reuse, R9, R14 ;  /* 0x00000009070e7224 */ /* 0x040fe400078e020e */
[----:B0-----:R-:W-:Y:S02]  /*21c0*/  IMAD.MOV.U32 R2, RZ, RZ, R8 ;  /* 0x000000ffff027224 */ /* 0x001fe400078e0008 */
[----:B------:R-:W-:Y:S01]  /*21d0*/  IMAD.MOV.U32 R9, RZ, RZ, R5 ;  /* 0x000000ffff097224 */ /* 0x000fe200078e0005 */
[C---:B------:R-:W-:Y:S01]  /*21e0*/  ISETP.GT.U32.AND P4, PT, R7.reuse, R14, PT ;  /* 0x0000000e0700720c */ /* 0x040fe20003f84070 */
[----:B------:R-:W-:Y:S01]  /*21f0*/  @!P3 IMAD.MOV R2, RZ, RZ, -R2 ;  /* 0x000000ffff02b224 */ /* 0x000fe200078e0a02 */
[----:B------:R-:W-:Y:S01]  /*2200*/  ISETP.GT.U32.AND P3, PT, R7, R10, PT ;  /* 0x0000000a0700720c */ /* 0x000fe20003f64070 */
[----:B------:R-:W-:-:S03]  /*2210*/  IMAD.HI.U32 R5, R6, R9, RZ ;  /* 0x0000000906057227 */ /* 0x000fc600078e00ff */
[----:B------:R0:W-:Y:S01]  /*2220*/  STL [R1+0x19c], R2 ;  /* 0x00019c0201007387 */ /* 0x0001e20000100800 */
[----:B------:R-:W-:Y:S02]  /*2230*/  @!P6 IMAD.IADD R12, R12, 0x1, -R7 ;  /* 0x000000010c0ce824 */ /* 0x000fe400078e0a07 */
[----:B------:R-:W-:Y:S02]  /*2240*/  IMAD.MOV.U32 R8, RZ, RZ, R11 ;  /* 0x000000ffff087224 */ /* 0x000fe400078e000b */
[----:B------:R-:W-:Y:S01]  /*2250*/  IMAD.MOV.U32 R11, RZ, RZ, R13 ;  /* 0x000000ffff0b7224 */ /* 0x000fe200078e000d */
[C---:B------:R-:W-:Y:S01]  /*2260*/  ISETP.GT.U32.AND P6, PT, R7.reuse, R12, PT ;  /* 0x0000000c0700720c */ /* 0x040fe20003fc4070 */
[--C-:B------:R-:W-:Y:S02]  /*2270*/  @!P4 IMAD.IADD R14, R14, 0x1, -R7.reuse ;  /* 0x000000010e0ec824 */ /* 0x100fe400078e0a07 */
[----:B------:R-:W-:Y:S02]  /*2280*/  @!P3 IMAD.IADD R10, R10, 0x1, -R7 ;  /* 0x000000010a0ab824 */ /* 0x000fe400078e0a07 */
[----:B0-----:R-:W-:Y:S01]  /*2290*/  IMAD.MOV.U32 R2, RZ, RZ, R4 ;  /* 0x000000ffff027224 */ /* 0x001fe200078e0004 */
[----:B------:R-:W-:Y:S01]  /*22a0*/  ISETP.GT.U32.AND P4, PT, R7, R14, PT ;  /* 0x0000000e0700720c */ /* 0x000fe20003f84070 */
[----:B------:R-:W-:-:S02]  /*22b0*/  IMAD.MOV R4, RZ, RZ, -R5 ;  /* 0x000000ffff047224 */ /* 0x000fc400078e0a05 */
[----:B------:R-:W-:Y:S01]  /*22c0*/  @!P2 IMAD.MOV R2, RZ, RZ, -R2 ;  /* 0x000000ffff02a224 */ /* 0x000fe200078e0a02 */
[----:B------:R-:W-:Y:S01]  /*22d0*/  ISETP.GE.AND P2, PT, R15, RZ, PT ;  /* 0x000000ff0f00720c */ /* 0x000fe20003f46270 */
[C---:B------:R-:W-:Y:S02]  /*22e0*/  IMAD R4, R7.reuse, R4, R9 ;  /* 0x0000000407047224 */ /* 0x040fe400078e0209 */
[----:B------:R-:W-:Y:S01]  /*22f0*/  IMAD.HI.U32 R5, R6, R8, RZ ;  /* 0x0000000806057227 */ /* 0x000fe200078e00ff */
[----:B------:R0:W-:Y:S02]  /*2300*/  STL [R1+0x1c4], R2 ;  /* 0x0001c40201007387 */ /* 0x0001e40000100800 */
[----:B------:R-:W-:Y:S01]  /*2310*/  ISETP.GT.U32.AND P3, PT, R7, R4, PT ;  /* 0x000000040700720c */ /* 0x000fe20003f64070 */
[----:B------:R-:W-:Y:S02]  /*2320*/  IMAD.MOV R5, RZ, RZ, -R5 ;  /* 0x000000ffff057224 */ /* 0x000fe400078e0a05 */
[----:B------:R-:W-:-:S02]  /*2330*/  @!P6 IMAD.IADD R12, R12, 0x1, -R7 ;  /* 0x000000010c0ce824 */ /* 0x000fc400078e0a07 */
[C---:B------:R-:W-:Y:S02]  /*2340*/  IMAD R8, R7.reuse, R5, R8 ;  /* 0x0000000507087224 */ /* 0x040fe400078e0208 */
[----:B------:R-:W-:Y:S02]  /*2350*/  VIADD R13, R0, 0x20 ;  /* 0x00000020000d7836 */ /* 0x000fe40000000000 */
[----:B0-----:R-:W-:Y:S01]  /*2360*/  IMAD.MOV.U32 R2, RZ, RZ, R10 ;  /* 0x000000ffff027224 */ /* 0x001fe200078e000a */
[----:B------:R-:W-:Y:S01]  /*2370*/  ISETP.GT.U32.AND P6, PT, R7, R8, PT ;  /* 0x000000080700720c */ /* 0x000fe20003fc4070 */
[----:B------:R-:W-:Y:S01]  /*2380*/  IMAD.HI.U32 R9, R6, R11, RZ ;  /* 0x0000000b06097227 */ /* 0x000fe200078e00ff */
[----:B------:R-:W-:-:S03]  /*2390*/  IABS R5, R13 ;  /* 0x0000000d00057213 */ /* 0x000fc60000000000 */
[----:B------:R-:W-:Y:S01]  /*23a0*/  @!P5 IMAD.MOV R2, RZ, RZ, -R2 ;  /* 0x000000ffff02d224 */ /* 0x000fe200078e0a02 */
[----:B------:R-:W-:Y:S01]  /*23b0*/  ISETP.GE.AND P5, PT, R16, RZ, PT ;  /* 0x000000ff1000720c */ /* 0x000fe20003fa6270 */
[----:B------:R-:W-:Y:S02]  /*23c0*/  @!P3 IMAD.IADD R4, R4, 0x1, -R7 ;  /* 0x000000010404b824 */ /* 0x000fe400078e0a07 */
[----:B------:R-:W-:Y:S01]  /*23d0*/  IMAD.MOV R10, RZ, RZ, -R9 ;  /* 0x000000ffff0a7224 */ /* 0x000fe200078e0a09 */
[----:B------:R0:W-:Y:S01]  /*23e0*/  STL [R1+0x1c8], R2 ;  /* 0x0001c80201007387 */ /* 0x0001e20000100800 */
[----:B------:R-:W-:Y:S01]  /*23f0*/  @!P4 IMAD.IADD R14, R14, 0x1, -R7 ;  /* 0x000000010e0ec824 */ /* 0x000fe200078e0a07 */
[C---:B------:R-:W-:Y:S01]  /*2400*/  ISETP.GT.U32.AND P3, PT, R7.reuse, R4, PT ;  /* 0x000000040700720c */ /* 0x040fe20003f64070 */
[----:B------:R-:W-:Y:S02]  /*2410*/  IMAD R10, R7, R10, R11 ;  /* 0x0000000a070a7224 */ /* 0x000fe400078e020b */
[----:B------:R-:W-:-:S02]  /*2420*/  @!P6 IMAD.IADD R8, R8, 0x1, -R7 ;  /* 0x000000010808e824 */ /* 0x000fc400078e0a07 */
[C---:B------:R-:W-:Y:S01]  /*2430*/  VIADD R11, R0.reuse, 0x21 ;  /* 0x00000021000b7836 */ /* 0x040fe20000000000 */
[C---:B------:R-:W-:Y:S01]  /*2440*/  ISETP.GT.U32.AND P4, PT, R7.reuse, R10, PT ;  /* 0x0000000a0700720c */ /* 0x040fe20003f84070 */
[----:B------:R-:W-:Y:S01]  /*2450*/  VIADD R15, R0, 0x24 ;  /* 0x00000024000f7836 */ /* 0x000fe20000000000 */
[----:B------:R-:W-:Y:S01]  /*2460*/  ISETP.GT.U32.AND P6, PT, R7, R8, PT ;  /* 0x000000080700720c */ /* 0x000fe20003fc4070 */
[----:B0-----:R-:W-:Y:S02]  /*2470*/  IMAD.MOV.U32 R2, RZ, RZ, R12 ;  /* 0x000000ffff027224 */ /* 0x001fe400078e000c */
[----:B------:R-:W-:Y:S02]  /*2480*/  IMAD.MOV.U32 R12, RZ, RZ, R5 ;  /* 0x000000ffff0c7224 */ /* 0x000fe400078e0005 */
[----:B------:R-:W-:Y:S01]  /*2490*/  @!P0 IMAD.MOV R2, RZ, RZ, -R2 ;  /* 0x000000ffff028224 */ /* 0x000fe200078e0a02 */
[----:B------:R-:W-:Y:S01]  /*24a0*/  ISETP.GE.AND P0, PT, R17, RZ, PT ;  /* 0x000000ff1100720c */ /* 0x000fe20003f06270 */
[----:B------:R-:W-:-:S03]  /*24b0*/  IMAD.HI.U32 R5, R6, R12, RZ ;  /* 0x0000000c06057227 */ /* 0x000fc600078e00ff */
[----:B------:R0:W-:Y:S01]  /*24c0*/  STL [R1+0x1d8], R2 ;  /* 0x0001d80201007387 */ /* 0x0001e20000100800 */
[----:B------:R-:W-:Y:S02]  /*24d0*/  IMAD.MOV R9, RZ, RZ, -R5 ;  /* 0x000000ffff097224 */ /* 0x000fe400078e0a05 */
[--C-:B------:R-:W-:Y:S01]  /*24e0*/  @!P3 IMAD.IADD R4, R4, 0x1, -R7.reuse ;  /* 0x000000010404b824 */ /* 0x100fe200078e0a07 */
[----:B------:R-:W-:Y:S01]  /*24f0*/  ISETP.GE.AND P3, PT, R13, RZ, PT ;  /* 0x000000ff0d00720c */ /* 0x000fe20003f66270 */
[----:B------:R-:W-:Y:S02]  /*2500*/  IMAD R12, R7, R9, R12 ;  /* 0x00000009070c7224 */ /* 0x000fe400078e020c */
[--C-:B------:R-:W-:Y:S02]  /*2510*/  @!P4 IMAD.IADD R10, R10, 0x1, -R7.reuse ;  /* 0x000000010a0ac824 */ /* 0x100fe400078e0a07 */
[----:B------:R-:W-:Y:S01]  /*2520*/  @!P6 IMAD.IADD R8, R8, 0x1, -R7 ;  /* 0x000000010808e824 */ /* 0x000fe200078e0a07 */
[----:B------:R-:W-:Y:S01]  /*2530*/  ISETP.GE.AND P6, PT, R11, RZ, PT ;  /* 0x000000ff0b00720c */ /* 0x000fe20003fc6270 */
[----:B0-----:R-:W-:Y:S01]  /*2540*/  IMAD.MOV.U32 R2, RZ, RZ, R14 ;  /* 0x000000ffff027224 */ /* 0x001fe200078e000e */
[----:B------:R-:W-:Y:S01]  /*2550*/  IABS R14, R11 ;  /* 0x0000000b000e7213 */ /* 0x000fe20000000000 */
[----:B------:R-:W-:Y:S01]  /*2560*/  VIADD R13, R0, 0x23 ;  /* 0x00000023000d7836 */ /* 0x000fe20000000000 */
[----:B------:R-:W-:Y:S01]  /*2570*/  ISETP.GT.U32.AND P4, PT, R7, R10, PT ;  /* 0x0000000a0700720c */ /* 0x000fe20003f84070 */
[----:B------:R-:W-:Y:S01]  /*2580*/  @!P2 IMAD.MOV R2, RZ, RZ, -R2 ;  /* 0x000000ffff02a224 */ /* 0x000fe200078e0a02 */
[----:B------:R-:W-:Y:S01]  /*2590*/  ISETP.GE.AND P2, PT, R18, RZ, PT ;  /* 0x000000ff1200720c */ /* 0x000fe20003f46270 */
[----:B------:R-:W-:Y:S01]  /*25a0*/  IMAD.HI.U32 R5, R6, R14, RZ ;  /* 0x0000000e06057227 */ /* 0x000fe200078e00ff */
[----:B------:R-:W-:-:S02]  /*25b0*/  IABS R16, R13 ;  /* 0x0000000d00107213 */ /* 0x000fc40000000000 */
[----:B------:R0:W-:Y:S01]  /*25c0*/  STL [R1+0x1e0], R2 ;  /* 0x0001e00201007387 */ /* 0x0001e20000100800 */
[----:B------:R-:W-:Y:S01]  /*25d0*/  IMAD.MOV R5, RZ, RZ, -R5 ;  /* 0x000000ffff057224 */ /* 0x000fe200078e0a05 */
[----:B------:R-:W-:Y:S01]  /*25e0*/  IABS R11, R15 ;  /* 0x0000000f000b7213 */ /* 0x000fe20000000000 */
[----:B------:R-:W-:Y:S02]  /*25f0*/  VIADD R25, R0, 0x26 ;  /* 0x0000002600197836 */ /* 0x000fe40000000000 */
[C---:B------:R-:W-:Y:S02]  /*2600*/  IMAD R14, R7.reuse, R5, R14 ;  /* 0x00000005070e7224 */ /* 0x040fe400078e020e */
[----:B------:R-:W-:Y:S01]  /*2610*/  @!P4 IADD3 R10, PT, PT, R10, -R7, RZ ;  /* 0x800000070a0ac210 */ /* 0x000fe20007ffe0ff */
[----:B------:R-:W-:Y:S02]  /*2620*/  IMAD.HI.U32 R5, R6, R16, RZ ;  /* 0x0000001006057227 */ /* 0x000fe400078e00ff */
[----:B------:R-:W-:-:S02]  /*2630*/  ISETP.GT.U32.AND P4, PT, R7, R14, PT ;  /* 0x0000000e0700720c */ /* 0x000fc40003f84070 */
[----:B0-----:R-:W-:Y:S02]  /*2640*/  IMAD.MOV.U32 R2, RZ, RZ, R4 ;  /* 0x000000ffff027224 */ /* 0x001fe400078e0004 */
[C---:B------:R-:W-:Y:S02]  /*2650*/  VIADD R4, R0.reuse, 0x22 ;  /* 0x0000002200047836 */ /* 0x040fe40000000000 */
[----:B------:R-:W-:Y:S01]  /*2660*/  @!P5 IMAD.MOV R2, RZ, RZ, -R2 ;  /* 0x000000ffff02d224 */ /* 0x000fe200078e0a02 */
[C---:B------:R-:W-:Y:S01]  /*2670*/  ISETP.GT.U32.AND P5, PT, R7.reuse, R12, PT ;  /* 0x0000000c0700720c */ /* 0x040fe20003fa4070 */
[----:B------:R-:W-:Y:S01]  /*2680*/  IMAD.MOV R5, RZ, RZ, -R5 ;  /* 0x000000ffff057224 */ /* 0x000fe200078e0a05 */
[----:B------:R-:W-:Y:S01]  /*2690*/  IABS R9, R4 ;  /* 0x0000000400097213 */ /* 0x000fe20000000000 */
[----:B------:R-:W-:Y:S01]  /*26a0*/  VIADD R19, R0, 0x28 ;  /* 0x0000002800137836 */ /* 0x000fe20000000000 */
[----:B------:R0:W-:Y:S01]  /*26b0*/  STL [R1+0x204], R2 ;  /* 0x0002040201007387 */ /* 0x0001e20000100800 */
[----:B------:R-:W-:-:S02]  /*26c0*/  IMAD R16, R7, R5, R16 ;  /* 0x0000000507107224 */ /* 0x000fc400078e0210 */
[--C-:B------:R-:W-:Y:S01]  /*26d0*/  @!P4 IMAD.IADD R14, R14, 0x1, -R7.reuse ;  /* 0x000000010e0ec824 */ /* 0x100fe200078e0a07 */
[----:B------:R-:W-:Y:S01]  /*26e0*/  IABS R18, R19 ;  /* 0x0000001300127213 */ /* 0x000fe20000000000 */
[C---:B------:R-:W-:Y:S02]  /*26f0*/  VIADD R5, R0.reuse, 0x25 ;  /* 0x0000002500057836 */ /* 0x040fe40000000000 */
[----:B------:R-:W-:Y:S01]  /*2700*/  VIADD R23, R0, 0x27 ;  /* 0x0000002700177836 */ /* 0x000fe20000000000 */
[----:B------:R-:W-:Y:S01]  /*2710*/  ISETP.GT.U32.AND P4, PT, R7, R14, PT ;  /* 0x0000000e0700720c */ /* 0x000fe20003f84070 */
[----:B------:R-:W-:Y:S01]  /*2720*/  @!P5 IMAD.IADD R12, R12, 0x1, -R7 ;  /* 0x000000010c0cd824 */ /* 0x000fe200078e0a07 */
[----:B------:R-:W-:Y:S01]  /*2730*/  ISETP.GE.AND P5, PT, R4, RZ, PT ;  /* 0x000000ff0400720c */ /* 0x000fe20003fa6270 */
[----:B0-----:R-:W-:Y:S01]  /*2740*/  IMAD.MOV.U32 R2, RZ, RZ, R8 ;  /* 0x000000ffff027224 */ /* 0x001fe200078e0008 */
[----:B------:R-:W-:Y:S01]  /*2750*/  IABS R17, R23 ;  /* 0x0000001700117213 */ /* 0x000fe20000000000 */
[----:B------:R-:W-:-:S04]  /*2760*/  IMAD.HI.U32 R4, R6, R9, RZ ;  /* 0x0000000906047227 */ /* 0x000fc800078e00ff */
[----:B------:R-:W-:Y:S01]  /*2770*/  @!P0 IMAD.MOV R2, RZ, RZ, -R2 ;  /* 0x000000ffff028224 */ /* 0x000fe200078e0a02 */
[----:B------:R-:W-:Y:S01]  /*2780*/  ISETP.GT.U32.AND P0, PT, R7, R12, PT ;  /* 0x0000000c0700720c */ /* 0x000fe20003f04070 */
[----:B------:R-:W-:Y:S02]  /*2790*/  IMAD.MOV R4, RZ, RZ, -R4 ;  /* 0x000000ffff047224 */ /* 0x000fe400078e0a04 */
[----:B------:R-:W-:Y:S01]  /*27a0*/  @!P4 IMAD.IADD R14, R14, 0x1, -R7 ;  /* 0x000000010e0ec824 */ /* 0x000fe200078e0a07 */
[----:B------:R0:W-:Y:S01]  /*27b0*/  STL [R1+0x208], R2 ;  /* 0x0002080201007387 */ /* 0x0001e20000100800 */
[----:B------:R-:W-:Y:S01]  /*27c0*/  IMAD.HI.U32 R8, R6, R11, RZ ;  /* 0x0000000b06087227 */ /* 0x000fe200078e00ff */
[----:B------:R-:W-:-:S03]  /*27d0*/  ISETP.GE.AND P4, PT, R5, RZ, PT ;  /* 0x000000ff0500720c */ /* 0x000fc60003f86270 */
[----:B------:R-:W-:Y:S02]  /*27e0*/  IMAD.MOV R8, RZ, RZ, -R8 ;  /* 0x000000ffff087224 */ /* 0x000fe400078e0a08 */
[----:B------:R-:W-:Y:S02]  /*27f0*/  VIADD R21, R0, 0x29 ;  /* 0x0000002900157836 */ /* 0x000fe40000000000 */
[----:B------:R-:W-:Y:S01]  /*2800*/  @!P0 IMAD.IADD R12, R12, 0x1, -R7 ;  /* 0x000000010c0c8824 */ /* 0x000fe200078e0a07 */
[----:B------:R-:W-:Y:S01]  /*2810*/  ISETP.GE.AND P0, PT, R15, RZ, PT ;  /* 0x000000ff0f00720c */ /* 0x000fe20003f06270 */
[----:B0-----:R-:W-:Y:S01]  /*2820*/  IMAD.MOV.U32 R2, RZ, RZ, R10 ;  /* 0x000000ffff027224 */ /* 0x001fe200078e000a */
[----:B------:R-:W-:Y:S01]  /*2830*/  IABS R15, R25 ;  /* 0x00000019000f7213 */ /* 0x000fe20000000000 */
[----:B------:R-:W-:Y:S01]  /*2840*/  IMAD R10, R7, R4, R9 ;  /* 0x00000004070a7224 */ /* 0x000fe200078e0209 */
[----:B------:R-:W-:Y:S01]  /*2850*/  IABS R20, R21 ;  /* 0x0000001500147213 */ /* 0x000fe20000000000 */
[----:B------:R-:W-:Y:S01]  /*2860*/  @!P2 IMAD.MOV R2, RZ, RZ, -R2 ;  /* 0x000000ffff02a224 */ /* 0x000fe200078e0a02 */
[----:B------:R-:W-:Y:S01]  /*2870*/  ISETP.GE.AND P2, PT, R13, RZ, PT ;  /* 0x000000ff0d00720c */ /* 0x000fe20003f46270 */
[----:B------:R-:W-:Y:S01]  /*2880*/  IMAD R4, R7, R8, R11 ;  /* 0x0000000807047224 */ /* 0x000fe200078e020b */
[----:B------:R-:W-:Y:S01]  /*2890*/  IABS R8, R5 ;  /* 0x0000000500087213 */ /* 0x000fe20000000000 */
[C---:B------:R-:W-:Y:S01]  /*28a0*/  IMAD.HI.U32 R11, R6.reuse, R18, RZ ;  /* 0x00000012060b7227 */ /* 0x040fe200078e00ff */
[----:B------:R0:W-:Y:S03]  /*28b0*/  STL [R1+0x218], R2 ;  /* 0x0002180201007387 */ /* 0x0001e60000100800 */
[----:B------:R-:W-:-:S04]  /*28c0*/  IMAD.HI.U32 R5, R6, R8, RZ ;  /* 0x0000000806057227 */ /* 0x000fc800078e00ff */
[----:B------:R-:W-:-:S04]  /*28d0*/  IMAD.HI.U32 R9, R6, R17, RZ ;  /* 0x0000001106097227 */ /* 0x000fc800078e00ff */
[----:B0-----:R-:W-:Y:S02]  /*28e0*/  IMAD.MOV.U32 R2, RZ, RZ, R12 ;  /* 0x000000ffff027224 */ /* 0x001fe400078e000c */
[----:B------:R-:W-:Y:S02]  /*28f0*/  IMAD.MOV R12, RZ, RZ, -R5 ;  /* 0x000000ffff0c7224 */ /* 0x000fe400078e0a05 */
[----:B------:R-:W-:Y:S01]  /*2900*/  @!P3 IMAD.MOV R2, RZ, RZ, -R2 ;  /* 0x000000ffff02b224 */ /* 0x000fe200078e0a02 */
[C---:B------:R-:W-:Y:S01]  /*2910*/  ISETP.GT.U32.AND P3, PT, R7.reuse, R10, PT ;  /* 0x0000000a0700720c */ /* 0x040fe20003f64070 */
[----:B------:R-:W-:Y:S02]  /*2920*/  IMAD R8, R7, R12, R8 ;  /* 0x0000000c07087224 */ /* 0x000fe400078e0208 */
[C---:B------:R-:W-:Y:S01]  /*2930*/  IMAD.HI.U32 R5, R6.reuse, R15, RZ ;  /* 0x0000000f06057227 */ /* 0x040fe200078e00ff */
[----:B------:R0:W-:Y:S03]  /*2940*/  STL [R1+0x220], R2 ;  /* 0x0002200201007387 */ /* 0x0001e60000100800 */
[----:B------:R-:W-:-:S04]  /*2950*/  IMAD.HI.U32 R13, R6, R20, RZ ;  /* 0x00000014060d7227 */ /* 0x000fc800078e00ff */
[----:B------:R-:W-:Y:S02]  /*2960*/  IMAD.MOV R12, RZ, RZ, -R5 ;  /* 0x000000ffff0c7224 */ /* 0x000fe400078e0a05 */
[----:B------:R-:W-:Y:S02]  /*2970*/  @!P3 IMAD.IADD R10, R10, 0x1, -R7 ;  /* 0x000000010a0ab824 */ /* 0x000fe400078e0a07 */
[----:B0-----:R-:W-:Y:S02]  /*2980*/  IMAD.MOV.U32 R2, RZ, RZ, R14 ;  /* 0x000000ffff027224 */ /* 0x001fe400078e000e */
[----:B------:R-:W-:Y:S01]  /*2990*/  IMAD.MOV R11, RZ, RZ, -R11 ;  /* 0x000000ffff0b7224 */ /* 0x000fe200078e0a0b */
[C---:B------:R-:W-:Y:S01]  /*29a0*/  ISETP.GT.U32.AND P3, PT, R7.reuse, R10, PT ;  /* 0x0000000a0700720c */ /* 0x040fe20003f64070 */
[----:B------:R-:W-:Y:S01]  /*29b0*/  @!P6 IMAD.MOV R2, RZ, RZ, -R2 ;  /* 0x000000ffff02e224 */ /* 0x000fe200078e0a02 */
[----:B------:R-:W-:Y:S01]  /*29c0*/  ISETP.GT.U32.AND P6, PT, R7, R16, PT ;  /* 0x000000100700720c */ /* 0x000fe20003fc4070 */
[----:B------:R-:W-:-:S02]  /*29d0*/  IMAD.MOV R14, RZ, RZ, -R9 ;  /* 0x000000ffff0e7224 */ /* 0x000fc400078e0a09 */
[C---:B------:R-:W-:Y:S01]  /*29e0*/  IMAD R12, R7.reuse, R12, R15 ;  /* 0x0000000c070c7224 */ /* 0x040fe200078e020f */
[----:B------:R0:W-:Y:S01]  /*29f0*/  STL [R1+0x228], R2 ;  /* 0x0002280201007387 */ /* 0x0001e20000100800 */
[----:B------:R-:W-:Y:S02]  /*2a00*/  IMAD.MOV R13, RZ, RZ, -R13 ;  /* 0x000000ffff0d7224 */ /* 0x000fe400078e0a0d */
[C---:B------:R-:W-:Y:S02]  /*2a10*/  IMAD R18, R7.reuse, R11, R18 ;  /* 0x0000000b07127224 */ /* 0x040fe400078e0212 */
[C---:B------:R-:W-:Y:S02]  /*2a20*/  IMAD R14, R7.reuse, R14, R17 ;  /* 0x0000000e070e7224 */ /* 0x040fe400078e0211 */
[--C-:B------:R-:W-:Y:S01]  /*2a30*/  @!P3 IMAD.IADD R10, R10, 0x1, -R7.reuse ;  /* 0x000000010a0ab824 */ /* 0x100fe200078e0a07 */
[----:B------:R-:W-:Y:S01]  /*2a40*/  ISETP.GT.U32.AND P3, PT, R7, R4, PT ;  /* 0x000000040700720c */ /* 0x000fe20003f64070 */
[----:B------:R-:W-:-:S02]  /*2a50*/  @!P6 IMAD.IADD R16, R16, 0x1, -R7 ;  /* 0x000000011010e824 */ /* 0x000fc400078e0a07 */
[----:B------:R-:W-:Y:S02]  /*2a60*/  IMAD.MOV.U32 R3, RZ, RZ, R10 ;  /* 0x000000ffff037224 */ /* 0x000fe400078e000a */
[C---:B------:R-:W-:Y:S01]  /*2a70*/  IMAD R20, R7.reuse, R13, R20 ;  /* 0x0000000d07147224 */ /* 0x040fe200078e0214 */
[C---:B------:R-:W-:Y:S01]  /*2a80*/  ISETP.GT.U32.AND P6, PT, R7.reuse, R16, PT ;  /* 0x000000100700720c */ /* 0x040fe20003fc4070 */
[----:B------:R-:W-:Y:S01]  /*2a90*/  @!P5 IMAD.MOV R3, RZ, RZ, -R3 ;  /* 0x000000ffff03d224 */ /* 0x000fe200078e0a03 */
[C---:B------:R-:W-:Y:S01]  /*2aa0*/  ISETP.GT.U32.AND P5, PT, R7.reuse, R12, PT ;  /* 0x0000000c0700720c */ /* 0x040fe20003fa4070 */
[C---:B------:R-:W-:Y:S02]  /*2ab0*/  VIADD R15, R0.reuse, 0x2a ;  /* 0x0000002a000f7836 */ /* 0x040fe40000000000 */
[----:B------:R-:W-:Y:S01]  /*2ac0*/  VIADD R17, R0, 0x2b ;  /* 0x0000002b00117836 */ /* 0x000fe20000000000 */
[----:B------:R-:W-:Y:S01]  /*2ad0*/  STL [R1+0x22c], R3 ;  /* 0x00022c0301007387 */ /* 0x000fe20000100800 */
[--C-:B------:R-:W-:Y:S01]  /*2ae0*/  @!P3 IMAD.IADD R4, R4, 0x1, -R7.reuse ;  /* 0x000000010404b824 */ /* 0x100fe200078e0a07 */
[----:B------:R-:W-:Y:S01]  /*2af0*/  IABS R22, R15 ;  /* 0x0000000f00167213 */ /* 0x000fe20000000000 */
[C---:B------:R-:W-:Y:S01]  /*2b00*/  VIADD R13, R0.reuse, 0x2c ;  /* 0x0000002c000d7836 */ /* 0x040fe20000000000 */
[----:B------:R-:W-:Y:S01]  /*2b10*/  IABS R11, R17 ;  /* 0x00000011000b7213 */ /* 0x000fe20000000000 */
[----:B------:R-:W-:Y:S01]  /*2b20*/  VIADD R26, R0, 0x2d ;  /* 0x0000002d001a7836 */ /* 0x000fe20000000000 */
[C---:B------:R-:W-:Y:S01]  /*2b30*/  ISETP.GT.U32.AND P3, PT, R7.reuse, R4, PT ;  /* 0x000000040700720c */ /* 0x040fe20003f64070 */
[--C-:B------:R-:W-:Y:S01]  /*2b40*/  @!P6 IMAD.IADD R16, R16, 0x1, -R7.reuse ;  /* 0x000000011010e824 */ /* 0x100fe200078e0a07 */
[----:B------:R-:W-:Y:S01]  /*2b50*/  ISETP.GT.U32.AND P6, PT, R7, R8, PT ;  /* 0x000000080700720c */ /* 0x000fe20003fc4070 */
[----:B------:R-:W-:Y:S01]  /*2b60*/  @!P5 IMAD.IADD R12, R12, 0x1, -R7 ;  /* 0x000000010c0cd824 */ /* 0x000fe200078e0a07 */
[----:B------:R-:W-:Y:S01]  /*2b70*/  IABS R24, R13 ;  /* 0x0000000d00187213 */ /* 0x000fe20000000000 */
[----:B0-----:R-:W-:-:S02]  /*2b80*/  IMAD.MOV.U32 R2, RZ, RZ, R16 ;  /* 0x000000ffff027224 */ /* 0x001fc400078e0010 */
[----:B------:R-:W-:-:S04]  /*2b90*/  IMAD.HI.U32 R5, R6, R22, RZ ;  /* 0x0000001606057227 */ /* 0x000fc800078e00ff */
[----:B------:R-:W-:Y:S01]  /*2ba0*/  @!P2 IMAD.MOV R2, RZ, RZ, -R2 ;  /* 0x000000ffff02a224 */ /* 0x000fe200078e0a02 */
[C---:B------:R-:W-:Y:S01]  /*2bb0*/  ISETP.GT.U32.AND P2, PT, R7.reuse, R14, PT ;  /* 0x0000000e0700720c */ /* 0x040fe20003f44070 */
[--C-:B------:R-:W-:Y:S01]  /*2bc0*/  @!P3 IMAD.IADD R4, R4, 0x1, -R7.reuse ;  /* 0x000000010404b824 */ /* 0x100fe200078e0a07 */
[C---:B------:R-:W-:Y:S01]  /*2bd0*/  ISETP.GT.U32.AND P3, PT, R7.reuse, R18, PT ;  /* 0x000000120700720c */ /* 0x040fe20003f64070 */
[----:B------:R-:W-:Y:S01]  /*2be0*/  @!P6 IMAD.IADD R8, R8, 0x1, -R7 ;  /* 0x000000010808e824 */ /* 0x000fe200078e0a07 */
[C---:B------:R-:W-:Y:S01]  /*2bf0*/  ISETP.GT.U32.AND P6, PT, R7.reuse, R20, PT ;  /* 0x000000140700720c */ /* 0x040fe20003fc4070 */
[----:B------:R0:W-:Y:S01]  /*2c00*/  STL [R1+0x250], R2 ;  /* 0x0002500201007387 */ /* 0x0001e20000100800 */
[----:B------:R-:W-:Y:S02]  /*2c10*/  IMAD.MOV R10, RZ, RZ, -R5 ;  /* 0x000000ffff0a7224 */ /* 0x000fe400078e0a05 */
[----:B------:R-:W-:Y:S01]  /*2c20*/  ISETP.GT.U32.AND P5, PT, R7, R8, PT ;  /* 0x000000080700720c */ /* 0x000fe20003fa4070 */
[----:B------:R-:W-:-:S04]  /*2c30*/  IMAD.HI.U32 R9, R6, R11, RZ ;  /* 0x0000000b06097227 */ /* 0x000fc800078e00ff */
[--C-:B------:R-:W-:Y:S01]  /*2c40*/  @!P2 IMAD.IADD R14, R14, 0x1, -R7.reuse ;  /* 0x000000010e0ea824 */ /* 0x100fe200078e0a07 */
[C---:B------:R-:W-:Y:S01]  /*2c50*/  ISETP.GT.U32.AND P2, PT, R7.reuse, R12, PT ;  /* 0x0000000c0700720c */ /* 0x040fe20003f44070 */
[--C-:B------:R-:W-:Y:S02]  /*2c60*/  @!P3 IMAD.IADD R18, R18, 0x1, -R7.reuse ;  /* 0x000000011212b824 */ /* 0x100fe400078e0a07 */
[----:B0-----:R-:W-:Y:S01]  /*2c70*/  IMAD.MOV.U32 R2, RZ, RZ, R4 ;  /* 0x000000ffff027224 */ /* 0x001fe200078e0004 */
[C---:B------:R-:W-:Y:S01]  /*2c80*/  ISETP.GT.U32.AND P3, PT, R7.reuse, R14, PT ;  /* 0x0000000e0700720c */ /* 0x040fe20003f64070 */
[----:B------:R-:W-:Y:S01]  /*2c90*/  @!P6 IMAD.IADD R20, R20, 0x1, -R7 ;  /* 0x000000011414e824 */ /* 0x000fe200078e0a07 */
[----:B------:R-:W-:Y:S01]  /*2ca0*/  ISETP.GT.U32.AND P6, PT, R7, R18, PT ;  /* 0x000000120700720c */ /* 0x000fe20003fc4070 */
[----:B------:R-:W-:-:S04]  /*2cb0*/  IMAD.HI.U32 R5, R6, R24, RZ ;  /* 0x0000001806057227 */ /* 0x000fc800078e00ff */
[----:B------:R-:W-:Y:S01]  /*2cc0*/  @!P0 IMAD.MOV R2, RZ, RZ, -R2 ;  /* 0x000000ffff028224 */ /* 0x000fe200078e0a02 */
[C---:B------:R-:W-:Y:S01]  /*2cd0*/  ISETP.GT.U32.AND P0, PT, R7.reuse, R20, PT ;  /* 0x000000140700720c */ /* 0x040fe20003f04070 */
[C---:B------:R-:W-:Y:S02]  /*2ce0*/  IMAD R22, R7.reuse, R10, R22 ;  /* 0x0000000a07167224 */ /* 0x040fe400078e0216 */
[----:B------:R-:W-:Y:S01]  /*2cf0*/  IMAD.MOV R10, RZ, RZ, -R9 ;  /* 0x000000ffff0a7224 */ /* 0x000fe200078e0a09 */
[----:B------:R0:W-:Y:S01]  /*2d00*/  STL [R1+0x254], R2 ;  /* 0x0002540201007387 */ /* 0x0001e20000100800 */
[----:B------:R-:W-:Y:S02]  /*2d10*/  IMAD.MOV R5, RZ, RZ, -R5 ;  /* 0x000000ffff057224 */ /* 0x000fe400078e0a05 */
[C---:B------:R-:W-:Y:S01]  /*2d20*/  IMAD R4, R7.reuse, R10, R11 ;  /* 0x0000000a07047224 */ /* 0x040fe200078e020b */
[----:B------:R-:W-:Y:S01]  /*2d30*/  IABS R10, R26 ;  /* 0x0000001a000a7213 */ /* 0x000fe20000000000 */
[----:B------:R-:W-:-:S02]  /*2d40*/  IMAD R24, R7, R5, R24 ;  /* 0x0000000507187224 */ /* 0x000fc400078e0218 */
[--C-:B------:R-:W-:Y:S01]  /*2d50*/  @!P5 IMAD.IADD R8, R8, 0x1, -R7.reuse ;  /* 0x000000010808d824 */ /* 0x100fe200078e0a07 */
[C---:B------:R-:W-:Y:S01]  /*2d60*/  ISETP.GT.U32.AND P5, PT, R7.reuse, R22, PT ;  /* 0x000000160700720c */ /* 0x040fe20003fa4070 */
[--C-:B------:R-:W-:Y:S01]  /*2d70*/  @!P2 IMAD.IADD R12, R12, 0x1, -R7.reuse ;  /* 0x000000010c0ca824 */ /* 0x100fe200078e0a07 */
[C---:B------:R-:W-:Y:S01]  /*2d80*/  ISETP.GT.U32.AND P2, PT, R7.reuse, R4, PT ;  /* 0x000000040700720c */ /* 0x040fe20003f44070 */
[--C-:B------:R-:W-:Y:S01]  /*2d90*/  @!P6 IMAD.IADD R18, R18, 0x1, -R7.reuse ;  /* 0x000000011212e824 */ /* 0x100fe200078e0a07 */
[----:B------:R-:W-:Y:S01]  /*2da0*/  ISETP.GT.U32.AND P6, PT, R7, R24, PT ;  /* 0x000000180700720c */ /* 0x000fe20003fc4070 */
[--C-:B------:R-:W-:Y:S01]  /*2db0*/  @!P3 IMAD.IADD R14, R14, 0x1, -R7.reuse ;  /* 0x000000010e0eb824 */ /* 0x100fe200078e0a07 */
[----:B------:R-:W-:Y:S01]  /*2dc0*/  ISETP.GE.AND P3, PT, R25, RZ, PT ;  /* 0x000000ff1900720c */ /* 0x000fe20003f66270 */
[----:B------:R-:W-:Y:S01]  /*2dd0*/  @!P0 IMAD.IADD R20, R20, 0x1, -R7 ;  /* 0x0000000114148824 */ /* 0x000fe200078e0a07 */
[----:B------:R-:W-:Y:S01]  /*2de0*/  ISETP.GE.AND P0, PT, R23, RZ, PT ;  /* 0x000000ff1700720c */ /* 0x000fe20003f06270 */
[----:B------:R-:W-:-:S02]  /*2df0*/  IMAD.MOV.U32 R27, RZ, RZ, R8 ;  /* 0x000000ffff1b7224 */ /* 0x000fc400078e0008 */
[----:B------:R-:W-:Y:S02]  /*2e00*/  IMAD.MOV.U32 R3, RZ, RZ, R12 ;  /* 0x000000ffff037224 */ /* 0x000fe400078e000c */
[--C-:B------:R-:W-:Y:S01]  /*2e10*/  @!P5 IMAD.IADD R22, R22, 0x1, -R7.reuse ;  /* 0x000000011616d824 */ /* 0x100fe200078e0a07 */
[----:B------:R-:W-:Y:S01]  /*2e20*/  ISETP.GE.AND P5, PT, R19, RZ, PT ;  /* 0x000000ff1300720c */ /* 0x000fe20003fa6270 */
[--C-:B------:R-:W-:Y:S01]  /*2e30*/  @!P2 IMAD.IADD R4, R4, 0x1, -R7.reuse ;  /* 0x000000010404a824 */ /* 0x100fe200078e0a07 */
[----:B------:R-:W-:Y:S01]  /*2e40*/  ISETP.GE.AND P2, PT, R21, RZ, PT ;  /* 0x000000ff1500720c */ /* 0x000fe20003f46270 */
[----:B0-----:R-:W-:Y:S02]  /*2e50*/  IMAD.MOV.U32 R2, RZ, RZ, R14 ;  /* 0x000000ffff027224 */ /* 0x001fe400078e000e */
[----:B------:R-:W-:Y:S01]  /*2e60*/  @!P6 IMAD.IADD R24, R24, 0x1, -R7 ;  /* 0x000000011818e824 */ /* 0x000fe200078e0a07 */
[----:B------:R-:W-:Y:S01]  /*2e70*/  ISETP.GT.U32.AND P6, PT, R7, R22, PT ;  /* 0x000000160700720c */ /* 0x000fe20003fc4070 */
[----:B------:R-:W-:-:S02]  /*2e80*/  @!P4 IMAD.MOV R27, RZ, RZ, -R27 ;  /* 0x000000ffff1bc224 */ /* 0x000fc400078e0a1b */
[----:B------:R-:W-:Y:S01]  /*2e90*/  @!P3 IMAD.MOV R3, RZ, RZ, -R3 ;  /* 0x000000ffff03b224 */ /* 0x000fe200078e0a03 */
[----:B------:R-:W-:Y:S01]  /*2ea0*/  ISETP.GT.U32.AND P4, PT, R7, R24, PT ;  /* 0x000000180700720c */ /* 0x000fe20003f84070 */
[----:B------:R-:W-:Y:S01]  /*2eb0*/  @!P0 IMAD.MOV R2, RZ, RZ, -R2 ;  /* 0x000000ffff028224 */ /* 0x000fe200078e0a02 */
[----:B------:R-:W-:Y:S01]  /*2ec0*/  STL [R1+0x260], R27 ;  /* 0x0002601b01007387 */ /* 0x000fe20000100800 */
[----:B------:R-:W-:Y:S01]  /*2ed0*/  IMAD.HI.U32 R5, R6, R10, RZ ;  /* 0x0000000a06057227 */ /* 0x000fe200078e00ff */
[----:B------:R-:W-:Y:S02]  /*2ee0*/  ISETP.GE.AND P0, PT, R15, RZ, PT ;  /* 0x000000ff0f00720c */ /* 0x000fe40003f06270 */
[----:B------:R0:W-:Y:S01]  /*2ef0*/  STL [R1+0x264], R3 ;  /* 0x0002640301007387 */ /* 0x0001e20000100800 */
[----:B------:R-:W-:Y:S01]  /*2f00*/  IMAD.MOV R5, RZ, RZ, -R5 ;  /* 0x000000ffff057224 */ /* 0x000fe200078e0a05 */
[C---:B------:R-:W-:Y:S01]  /*2f10*/  ISETP.GT.U32.AND P3, PT, R7.reuse, R4, PT ;  /* 0x000000040700720c */ /* 0x040fe20003f64070 */
[----:B------:R-:W-:Y:S01]  /*2f20*/  VIADD R9, R0, 0x2e ;  /* 0x0000002e00097836 */ /* 0x000fe20000000000 */
[----:B------:R2:W-:Y:S01]  /*2f30*/  STL [R1+0x268], R2 ;  /* 0x0002680201007387 */ /* 0x0005e20000100800 */
[----:B------:R-:W-:-:S02]  /*2f40*/  IMAD R10, R7, R5, R10 ;  /* 0x00000005070a7224 */ /* 0x000fc400078e020a */
[--C-:B------:R-:W-:Y:S01]  /*2f50*/  @!P6 IMAD.IADD R22, R22, 0x1, -R7.reuse ;  /* 0x000000011616e824 */ /* 0x100fe200078e0a07 */
[----:B------:R-:W-:Y:S01]  /*2f60*/  IABS R16, R9 ;  /* 0x0000000900107213 */ /* 0x000fe20000000000 */
[----:B------:R-:W-:Y:S01]  /*2f70*/  @!P4 IMAD.IADD R24, R24, 0x1, -R7 ;  /* 0x000000011818c824 */ /* 0x000fe200078e0a07 */
[----:B------:R-:W-:Y:S01]  /*2f80*/  ISETP.GE.AND P6, PT, R13, RZ, PT ;  /* 0x000000ff0d00720c */ /* 0x000fe20003fc6270 */
[----:B0-----:R-:W-:Y:S01]  /*2f90*/  IMAD.MOV.U32 R3, RZ, RZ, R18 ;  /* 0x000000ffff037224 */ /* 0x001fe200078e0012 */
[----:B------:R-:W-:Y:S01]  /*2fa0*/  ISETP.GE.AND P4, PT, R9, RZ, PT ;  /* 0x000000ff0900720c */ /* 0x000fe20003f86270 */
[----:B------:R-:W-:-:S04]  /*2fb0*/  IMAD.HI.U32 R5, R6, R16, RZ ;  /* 0x0000001006057227 */ /* 0x000fc800078e00ff */
[----:B--2---:R-:W-:Y:S02]  /*2fc0*/  IMAD.MOV.U32 R2, RZ, RZ, R20 ;  /* 0x000000ffff027224 */ /* 0x004fe400078e0014 */
[----:B------:R-:W-:Y:S01]  /*2fd0*/  @!P5 IMAD.MOV R3, RZ, RZ, -R3 ;  /* 0x000000ffff03d224 */ /* 0x000fe200078e0a03 */
[----:B------:R-:W-:Y:S01]  /*2fe0*/  ISETP.GT.U32.AND P5, PT, R7, R10, PT ;  /* 0x0000000a0700720c */ /* 0x000fe20003fa4070 */
[----:B------:R-:W-:Y:S01]  /*2ff0*/  @!P2 IMAD.MOV R2, RZ, RZ, -R2 ;  /* 0x000000ffff02a224 */ /* 0x000fe200078e0a02 */
[----:B------:R-:W-:Y:S01]  /*3000*/  ISETP.GE.AND P2, PT, R17, RZ, PT ;  /* 0x000000ff1100720c */ /* 0x000fe20003f46270 */
[----:B------:R-:W-:Y:S01]  /*3010*/  IMAD.MOV R5, RZ, RZ, -R5 ;  /* 0x000000ffff057224 */ /* 0x000fe200078e0a05 */
[----:B------:R0:W-:Y:S01]  /*3020*/  STL [R1+0x26c], R3 ;  /* 0x00026c0301007387 */ /* 0x0001e20000100800 */
[----:B------:R-:W-:Y:S01]  /*3030*/  @!P3 IMAD.IADD R4, R4, 0x1, -R7 ;  /* 0x000000010404b824 */ /* 0x000fe200078e0a07 */
[----:B------:R-:W-:Y:S01]  /*3040*/  ISETP.GE.AND P3, PT, R26, RZ, PT ;  /* 0x000000ff1a00720c */ /* 0x000fe20003f66270 */
[----:B------:R-:W-:Y:S01]  /*3050*/  IMAD R16, R7, R5, R16 ;  /* 0x0000000507107224 */ /* 0x000fe200078e0210 */
[----:B------:R2:W-:Y:S01]  /*3060*/  STL [R1+0x270], R2 ;  /* 0x0002700201007387 */ /* 0x0005e20000100800 */
[----:B------:R-:W-:-:S02]  /*3070*/  VIADD R5, R0, 0x2f ;  /* 0x0000002f00057836 */ /* 0x000fc40000000000 */
[----:B------:R-:W-:Y:S02]  /*3080*/  VIADD R8, R0, 0x30 ;  /* 0x0000003000087836 */ /* 0x000fe40000000000 */
[----:B------:R-:W-:Y:S02]  /*3090*/  @!P5 IMAD.IADD R10, R10, 0x1, -R7 ;  /* 0x000000010a0ad824 */ /* 0x000fe400078e0a07 */
[----:B0-----:R-:W-:Y:S01]  /*30a0*/  IMAD.MOV.U32 R3, RZ, RZ, R4 ;  /* 0x000000ffff037224 */ /* 0x001fe200078e0004 */
[----:B------:R-:W-:Y:S01]  /*30b0*/  IABS R12, R8 ;  /* 0x00000008000c7213 */ /* 0x000fe20000000000 */
[C---:B------:R-:W-:Y:S01]  /*30c0*/  VIADD R9, R0.reuse, 0x31 ;  /* 0x0000003100097836 */ /* 0x040fe20000000000 */
[----:B------:R-:W-:Y:S01]  /*30d0*/  ISETP.GT.U32.AND P5, PT, R7, R10, PT ;  /* 0x0000000a0700720c */ /* 0x000fe20003fa4070 */
[----:B--2---:R-:W-:Y:S01]  /*30e0*/  IMAD.MOV.U32 R2, RZ, RZ, R22 ;  /* 0x000000ffff027224 */ /* 0x004fe200078e0016 */
[----:B------:R-:W-:Y:S01]  /*30f0*/  @!P2 IADD3 R3, PT, PT, -R3, RZ, RZ ;  /* 0x000000ff0303a210 */ /* 0x000fe20007ffe1ff */
[C---:B------:R-:W-:Y:S01]  /*3100*/  VIADD R19, R0.reuse, 0x32 ;  /* 0x0000003200137836 */ /* 0x040fe20000000000 */
[----:B------:R-:W-:Y:S01]  /*3110*/  IABS R14, R9 ;  /* 0x00000009000e7213 */ /* 0x000fe20000000000 */
[----:B------:R-:W-:Y:S01]  /*3120*/  @!P0 IMAD.MOV R2, RZ, RZ, -R2 ;  /* 0x000000ffff028224 */ /* 0x000fe200078e0a02 */
[----:B------:R-:W-:Y:S01]  /*3130*/  ISETP.GE.AND P0, PT, R5, RZ, PT ;  /* 0x000000ff0500720c */ /* 0x000fe20003f06270 */
[C---:B------:R-:W-:Y:S01]  /*3140*/  VIADD R17, R0.reuse, 0x33 ;  /* 0x0000003300117836 */ /* 0x040fe20000000000 */
[----:B------:R-:W-:Y:S01]  /*3150*/  IABS R5, R5 ;  /* 0x0000000500057213 */ /* 0x000fe20000000000 */
[----:B------:R-:W-:Y:S01]  /*3160*/  VIADD R26, R0, 0x34 ;  /* 0x00000034001a7836 */ /* 0x000fe20000000000 */
[----:B------:R0:W-:Y:S01]  /*3170*/  STL [R1+0x274], R2 ;  /* 0x0002740201007387 */ /* 0x0001e20000100800 */
[----:B------:R-:W-:Y:S01]  /*3180*/  ISETP.GE.AND P2, PT, R8, RZ, PT ;  /* 0x000000ff0800720c */ /* 0x000fe20003f46270 */
[C---:B------:R-:W-:Y:S01]  /*3190*/  IMAD.HI.U32 R8, R6.reuse, R14, RZ ;  /* 0x0000000e06087227 */ /* 0x040fe200078e00ff */
[----:B------:R-:W-:Y:S01]  /*31a0*/  IABS R13, R19 ;  /* 0x00000013000d7213 */ /* 0x000fe20000000000 */
[----:B------:R-:W-:Y:S01]  /*31b0*/  STL [R1+0x278], R3 ;  /* 0x0002780301007387 */ /* 0x000fe20000100800 */
[----:B------:R-:W-:Y:S01]  /*31c0*/  IABS R15, R17 ;  /* 0x00000011000f7213 */ /* 0x000fe20000000000 */
[----:B------:R-:W-:-:S04]  /*31d0*/  IMAD.HI.U32 R4, R6, R5, RZ ;  /* 0x0000000506047227 */ /* 0x000fc800078e00ff */
[----:B0-----:R-:W-:Y:S02]  /*31e0*/  IMAD.MOV.U32 R2, RZ, RZ, R24 ;  /* 0x000000ffff027224 */ /* 0x001fe400078e0018 */
[----:B------:R-:W-:Y:S02]  /*31f0*/  IMAD.MOV R4, RZ, RZ, -R4 ;  /* 0x000000ffff047224 */ /* 0x000fe400078e0a04 */
[----:B------:R-:W-:Y:S01]  /*3200*/  @!P6 IMAD.MOV R2, RZ, RZ, -R2 ;  /* 0x000000ffff02e224 */ /* 0x000fe200078e0a02 */
[----:B------:R-:W-:Y:S01]  /*3210*/  ISETP.GT.U32.AND P6, PT, R7, R16, PT ;  /* 0x000000100700720c */ /* 0x000fe20003fc4070 */
[----:B------:R-:W-:Y:S01]  /*3220*/  @!P5 IMAD.IADD R10, R10, 0x1, -R7 ;  /* 0x000000010a0ad824 */ /* 0x000fe200078e0a07 */
[----:B------:R-:W-:Y:S01]  /*3230*/  ISETP.GE.AND P5, PT, R9, RZ, PT ;  /* 0x000000ff0900720c */ /* 0x000fe20003fa6270 */
[----:B------:R-:W-:Y:S01]  /*3240*/  IMAD R4, R7, R4, R5 ;  /* 0x0000000407047224 */ /* 0x000fe200078e0205 */
[----:B------:R0:W-:Y:S01]  /*3250*/  STL [R1+0x27c], R2 ;  /* 0x00027c0201007387 */ /* 0x0001e20000100800 */
[----:B------:R-:W-:-:S04]  /*3260*/  IMAD.HI.U32 R5, R6, R12, RZ ;  /* 0x0000000c06057227 */ /* 0x000fc800078e00ff */
[----:B------:R-:W-:Y:S02]  /*3270*/  IMAD.MOV R5, RZ, RZ, -R5 ;  /* 0x000000ffff057224 */ /* 0x000fe400078e0a05 */
[----:B------:R-:W-:Y:S02]  /*3280*/  IMAD.MOV R8, RZ, RZ, -R8 ;  /* 0x000000ffff087224 */ /* 0x000fe400078e0a08 */
[----:B------:R-:W-:Y:S02]  /*3290*/  @!P6 IMAD.IADD R16, R16, 0x1, -R7 ;  /* 0x000000011010e824 */ /* 0x000fe400078e0a07 */
[----:B0-----:R-:W-:Y:S02]  /*32a0*/  IMAD.MOV.U32 R2, RZ, RZ, R10 ;  /* 0x000000ffff027224 */ /* 0x001fe400078e000a */
[C---:B------:R-:W-:Y:S01]  /*32b0*/  IMAD R12, R7.reuse, R5, R12 ;  /* 0x00000005070c7224 */ /* 0x040fe200078e020c */
[C---:B------:R-:W-:Y:S01]  /*32c0*/  ISETP.GT.U32.AND P6, PT, R7.reuse, R16, PT ;  /* 0x000000100700720c */ /* 0x040fe20003fc4070 */
[----:B------:R-:W-:Y:S01]  /*32d0*/  @!P3 IMAD.MOV R2, RZ, RZ, -R2 ;  /* 0x000000ffff02b224 */ /* 0x000fe200078e0a02 */
[C---:B------:R-:W-:Y:S01]  /*32e0*/  ISETP.GT.U32.AND P3, PT, R7.reuse, R4, PT ;  /* 0x000000040700720c */ /* 0x040fe20003f64070 */
[----:B------:R-:W-:Y:S01]  /*32f0*/  IMAD R14, R7, R8, R14 ;  /* 0x00000008070e7224 */ /* 0x000fe200078e020e */
[----:B------:R-:W-:Y:S01]  /*3300*/  IABS R5, R26 ;  /* 0x0000001a00057213 */ /* 0x000fe20000000000 */
[C---:B------:R-:W-:Y:S01]  /*3310*/  IMAD.HI.U32 R9, R6.reuse, R13, RZ ;  /* 0x0000000d06097227 */ /* 0x040fe200078e00ff */
[----:B------:R0:W-:Y:S03]  /*3320*/  STL [R1+0x280], R2 ;  /* 0x0002800201007387 */ /* 0x0001e60000100800 */
[----:B------:R-:W-:-:S04]  /*3330*/  IMAD.HI.U32 R11, R6, R15, RZ ;  /* 0x0000000f060b7227 */ /* 0x000fc800078e00ff */
[--C-:B------:R-:W-:Y:S01]  /*3340*/  @!P6 IMAD.IADD R16, R16, 0x1, -R7.reuse ;  /* 0x000000011010e824 */ /* 0x100fe200078e0a07 */
[C---:B------:R-:W-:Y:S01]  /*3350*/  ISETP.GT.U32.AND P6, PT, R7.reuse, R12, PT ;  /* 0x0000000c0700720c */ /* 0x040fe20003fc4070 */
[----:B------:R-:W-:Y:S01]  /*3360*/  @!P3 IMAD.IADD R4, R4, 0x1, -R7 ;  /* 0x000000010404b824 */ /* 0x000fe200078e0a07 */
[----:B------:R-:W-:Y:S01]  /*3370*/  ISETP.GT.U32.AND P3, PT, R7, R14, PT ;  /* 0x0000000e0700720c */ /* 0x000fe20003f64070 */
[----:B0-----:R-:W-:Y:S02]  /*3380*/  IMAD.MOV.U32 R2, RZ, RZ, R16 ;  /* 0x000000ffff027224 */ /* 0x001fe400078e0010 */
[----:B------:R-:W-:Y:S02]  /*3390*/  IMAD.MOV R10, RZ, RZ, -R9 ;  /* 0x000000ffff0a7224 */ /* 0x000fe400078e0a09 */
[----:B------:R-:W-:Y:S02]  /*33a0*/  @!P4 IMAD.MOV R2, RZ, RZ, -R2 ;  /* 0x000000ffff02c224 */ /* 0x000fe400078e0a02 */
[----:B------:R-:W-:-:S02]  /*33b0*/  IMAD.MOV R18, RZ, RZ, -R11 ;  /* 0x000000ffff127224 */ /* 0x000fc400078e0a0b */
[----:B------:R-:W-:Y:S01]  /*33c0*/  VIADD R25, R0, 0x35 ;  /* 0x0000003500197836 */ /* 0x000fe20000000000 */
[----:B------:R0:W-:Y:S01]  /*33d0*/  STL [R1+0x284], R2 ;  /* 0x0002840201007387 */ /* 0x0001e20000100800 */
[--C-:B------:R-:W-:Y:S01]  /*33e0*/  @!P6 IMAD.IADD R12, R12, 0x1, -R7.reuse ;  /* 0x000000010c0ce824 */ /* 0x100fe200078e0a07 */
[C---:B------:R-:W-:Y:S01]  /*33f0*/  ISETP.GT.U32.AND P6, PT, R7.reuse, R4, PT ;  /* 0x000000040700720c */ /* 0x040fe20003fc4070 */
[----:B------:R-:W-:Y:S02]  /*3400*/  @!P3 IMAD.IADD R14, R14, 0x1, -R7 ;  /* 0x000000010e0eb824 */ /* 0x000fe400078e0a07 */
[----:B------:R-:W-:Y:S01]  /*3410*/  IMAD.MOV.U32 R16, RZ, RZ, R5 ;  /* 0x000000ffff107224 */ /* 0x000fe200078e0005 */
[C---:B------:R-:W-:Y:S01]  /*3420*/  ISETP.GT.U32.AND P4, PT, R7.reuse, R12, PT ;  /* 0x0000000c0700720c */ /* 0x040fe20003f84070 */
[C---:B------:R-:W-:Y:S01]  /*3430*/  IMAD R8, R7.reuse, R10, R13 ;  /* 0x0000000a07087224 */ /* 0x040fe200078e020d */
[C---:B------:R-:W-:Y:S01]  /*3440*/  ISETP.GT.U32.AND P3, PT, R7.reuse, R14, PT ;  /* 0x0000000e0700720c */ /* 0x040fe20003f64070 */
[----:B------:R-:W-:Y:S01]  /*3450*/  IMAD R10, R7, R18, R15 ;  /* 0x00000012070a7224 */ /* 0x000fe200078e020f */
[----:B------:R-:W-:Y:S01]  /*3460*/  IABS R18, R25 ;  /* 0x0000001900127213 */ /* 0x000fe20000000000 */
[----:B------:R-:W-:-:S04]  /*3470*/  IMAD.HI.U32 R5, R6, R16, RZ ;  /* 0x0000001006057227 */ /* 0x000fc800078e00ff */
[----:B------:R-:W-:Y:S01]  /*3480*/  @!P6 IMAD.IADD R4, R4, 0x1, -R7 ;  /* 0x000000010404e824 */ /* 0x000fe200078e0a07 */
[----:B------:R-:W-:Y:S01]  /*3490*/  ISETP.GT.U32.AND P6, PT, R7, R8, PT ;  /* 0x000000080700720c */ /* 0x000fe20003fc4070 */
[----:B------:R-:W-:-:S04]  /*34a0*/  IMAD.HI.U32 R9, R6, R18, RZ ;  /* 0x0000001206097227 */ /* 0x000fc800078e00ff */
[----:B------:R-:W-:Y:S02]  /*34b0*/  IMAD.MOV R5, RZ, RZ, -R5 ;  /* 0x000000ffff057224 */ /* 0x000fe400078e0a05 */
[----:B------:R-:W-:Y:S01]  /*34c0*/  @!P4 IMAD.IADD R12, R12, 0x1, -R7 ;  /* 0x000000010c0cc824 */ /* 0x000fe200078e0a07 */
[C---:B------:R-:W-:Y:S01]  /*34d0*/  ISETP.GT.U32.AND P4, PT, R7.reuse, R10, PT ;  /* 0x0000000a0700720c */ /* 0x040fe20003f84070 */
[----:B------:R-:W-:Y:S02]  /*34e0*/  IMAD.MOV R9, RZ, RZ, -R9 ;  /* 0x000000ffff097224 */ /* 0x000fe400078e0a09 */
[----:B------:R-:W-:Y:S02]  /*34f0*/  IMAD R16, R7, R5, R16 ;  /* 0x0000000507107224 */ /* 0x000fe400078e0210 */
[----:B0-----:R-:W-:Y:S02]  /*3500*/  IMAD.MOV.U32 R2, RZ, RZ, R4 ;  /* 0x000000ffff027224 */ /* 0x001fe400078e0004 */
[----:B------:R-:W-:-:S02]  /*3510*/  VIADD R23, R0, 0x36 ;  /* 0x0000003600177836 */ /* 0x000fc40000000000 */
[C---:B------:R-:W-:Y:S02]  /*3520*/  IMAD R18, R7.reuse, R9, R18 ;  /* 0x0000000907127224 */ /* 0x040fe400078e0212 */
[--C-:B------:R-:W-:Y:S01]  /*3530*/  @!P3 IMAD.IADD R14, R14, 0x1, -R7.reuse ;  /* 0x000000010e0eb824 */ /* 0x100fe200078e0a07 */
[C---:B------:R-:W-:Y:S01]  /*3540*/  ISETP.GT.U32.AND P3, PT, R7.reuse, R16, PT ;  /* 0x000000100700720c */ /* 0x040fe20003f64070 */
[----:B------:R-:W-:Y:S01]  /*3550*/  @!P0 IMAD.MOV R2, RZ, RZ, -R2 ;  /* 0x000000ffff028224 */ /* 0x000fe200078e0a02 */
[----:B------:R-:W-:Y:S01]  /*3560*/  IABS R22, R23 ;  /* 0x0000001700167213 */ /* 0x000fe20000000000 */
[--C-:B------:R-:W-:Y:S01]  /*3570*/  @!P6 IMAD.IADD R8, R8, 0x1, -R7.reuse ;  /* 0x000000010808e824 */ /* 0x100fe200078e0a07 */
[----:B------:R-:W-:Y:S01]  /*3580*/  ISETP.GT.U32.AND P6, PT, R7, R18, PT ;  /* 0x000000120700720c */ /* 0x000fe20003fc4070 */
[----:B------:R-:W-:Y:S01]  /*3590*/  @!P4 IMAD.IADD R10, R10, 0x1, -R7 ;  /* 0x000000010a0ac824 */ /* 0x000fe200078e0a07 */
[----:B------:R0:W-:Y:S01]  /*35a0*/  STL [R1+0x288], R2 ;  /* 0x0002880201007387 */ /* 0x0001e20000100800 */
[----:B------:R-:W-:Y:S01]  /*35b0*/  VIADD R13, R0, 0x38 ;  /* 0x00000038000d7836 */ /* 0x000fe20000000000 */
[----:B------:R-:W-:Y:S01]  /*35c0*/  ISETP.GE.AND P4, PT, R19, RZ, PT ;  /* 0x000000ff1300720c */ /* 0x000fe20003f86270 */
[----:B------:R-:W-:Y:S01]  /*35d0*/  IMAD.HI.U32 R5, R6, R22, RZ ;  /* 0x0000001606057227 */ /* 0x000fe200078e00ff */
[----:B------:R-:W-:-:S02]  /*35e0*/  ISETP.GT.U32.AND P0, PT, R7, R10, PT ;  /* 0x0000000a0700720c */ /* 0x000fc40003f04070 */
[----:B------:R-:W-:Y:S01]  /*35f0*/  IABS R21, R13 ;  /* 0x0000000d00157213 */ /* 0x000fe20000000000 */
[----:B------:R-:W-:Y:S02]  /*3600*/  VIADD R15, R0, 0x37 ;  /* 0x00000037000f7836 */ /* 0x000fe40000000000 */
[----:B------:R-:W-:Y:S02]  /*3610*/  IMAD.MOV R5, RZ, RZ, -R5 ;  /* 0x000000ffff057224 */ /* 0x000fe400078e0a05 */
[----:B0-----:R-:W-:Y:S01]  /*3620*/  IMAD.MOV.U32 R2, RZ, RZ, R12 ;  /* 0x000000ffff027224 */ /* 0x001fe200078e000c */
[----:B------:R-:W-:Y:S01]  /*3630*/  IABS R20, R15 ;  /* 0x0000000f00147213 */ /* 0x000fe20000000000 */
[----:B------:R-:W-:Y:S01]  /*3640*/  @!P3 IMAD.IADD R16, R16, 0x1, -R7 ;  /* 0x000000011010b824 */ /* 0x000fe200078e0a07 */
[C---:B------:R-:W-:Y:S01]  /*3650*/  ISETP.GT.U32.AND P3, PT, R7.reuse, R8, PT ;  /* 0x000000080700720c */ /* 0x040fe20003f64070 */
[----:B------:R-:W-:Y:S02]  /*3660*/  @!P2 IMAD.MOV R2, RZ, RZ, -R2 ;  /* 0x000000ffff02a224 */ /* 0x000fe400078e0a02 */
[----:B------:R-:W-:-:S02]  /*3670*/  IMAD R22, R7, R5, R22 ;  /* 0x0000000507167224 */ /* 0x000fc400078e0216 */
[----:B------:R-:W-:Y:S01]  /*3680*/  @!P6 IMAD.IADD R18, R18, 0x1, -R7 ;  /* 0x000000011212e824 */ /* 0x000fe200078e0a07 */
[----:B------:R0:W-:Y:S01]  /*3690*/  STL [R1+0x28c], R2 ;  /* 0x00028c0201007387 */ /* 0x0001e20000100800 */
[C---:B------:R-:W-:Y:S01]  /*36a0*/  IMAD.HI.U32 R11, R6.reuse, R21, RZ ;  /* 0x00000015060b7227 */ /* 0x040fe200078e00ff */
[C---:B------:R-:W-:Y:S02]  /*36b0*/  ISETP.GT.U32.AND P6, PT, R7.reuse, R16, PT ;  /* 0x000000100700720c */ /* 0x040fe40003fc4070 */
[----:B------:R-:W-:Y:S01]  /*36c0*/  ISETP.GT.U32.AND P2, PT, R7, R18, PT ;  /* 0x000000120700720c */ /* 0x000fe20003f44070 */
[----:B------:R-:W-:-:S04]  /*36d0*/  IMAD.HI.U32 R9, R6, R20, RZ ;  /* 0x0000001406097227 */ /* 0x000fc800078e00ff */
[----:B------:R-:W-:Y:S02]  /*36e0*/  IMAD.MOV R24, RZ, RZ, -R11 ;  /* 0x000000ffff187224 */ /* 0x000fe400078e0a0b */
[----:B0-----:R-:W-:Y:S02]  /*36f0*/  IMAD.MOV.U32 R2, RZ, RZ, R14 ;  /* 0x000000ffff027224 */ /* 0x001fe400078e000e */
[----:B------:R-:W-:Y:S01]  /*3700*/  @!P0 IMAD.IADD R10, R10, 0x1, -R7 ;  /* 0x000000010a0a8824 */ /* 0x000fe200078e0a07 */
[----:B------:R-:W-:Y:S01]  /*3710*/  ISETP.GE.AND P0, PT, R17, RZ, PT ;  /* 0x000000ff1100720c */ /* 0x000fe20003f06270 */
[----:B------:R-:W-:Y:S01]  /*3720*/  @!P5 IMAD.MOV R2, RZ, RZ, -R2 ;  /* 0x000000ffff02d224 */ /* 0x000fe200078e0a02 */
[C---:B------:R-:W-:Y:S01]  /*3730*/  ISETP.GT.U32.AND P5, PT, R7.reuse, R22, PT ;  /* 0x000000160700720c */ /* 0x040fe20003fa4070 */
[----:B------:R-:W-:Y:S02]  /*3740*/  IMAD.MOV R9, RZ, RZ, -R9 ;  /* 0x000000ffff097224 */ /* 0x000fe400078e0a09 */
[----:B------:R-:W-:Y:S01]  /*3750*/  IMAD R4, R7, R24, R21 ;  /* 0x0000001807047224 */ /* 0x000fe200078e0215 */
[----:B------:R0:W-:Y:S01]  /*3760*/  STL [R1+0x290], R2 ;  /* 0x0002900201007387 */ /* 0x0001e20000100800 */
[----:B------:R-:W-:-:S02]  /*3770*/  VIADD R21, R0, 0x39 ;  /* 0x0000003900157836 */ /* 0x000fc40000000000 */
[C---:B------:R-:W-:Y:S02]  /*3780*/  IMAD R20, R7.reuse, R9, R20 ;  /* 0x0000000907147224 */ /* 0x040fe400078e0214 */
[--C-:B------:R-:W-:Y:S01]  /*3790*/  @!P3 IMAD.IADD R8, R8, 0x1, -R7.reuse ;  /* 0x000000010808b824 */ /* 0x100fe200078e0a07 */
[----:B------:R-:W-:Y:S01]  /*37a0*/  IABS R12, R21 ;  /* 0x00000015000c7213 */ /* 0x000fe20000000000 */
[--C-:B------:R-:W-:Y:S01]  /*37b0*/  @!P6 IMAD.IADD R16, R16, 0x1, -R7.reuse ;  /* 0x000000011010e824 */ /* 0x100fe200078e0a07 */
[C---:B------:R-:W-:Y:S01]  /*37c0*/  ISETP.GT.U32.AND P6, PT, R7.reuse, R4, PT ;  /* 0x000000040700720c */ /* 0x040fe20003fc4070 */
[----:B------:R-:W-:Y:S01]  /*37d0*/  IMAD.MOV.U32 R3, RZ, RZ, R8 ;  /* 0x000000ffff037224 */ /* 0x000fe200078e0008 */
[----:B------:R-:W-:Y:S01]  /*37e0*/  ISETP.GT.U32.AND P3, PT, R7, R20, PT ;  /* 0x000000140700720c */ /* 0x000fe20003f64070 */
[----:B------:R-:W-:Y:S01]  /*37f0*/  @!P5 IMAD.IADD R22, R22, 0x1, -R7 ;  /* 0x000000011616d824 */ /* 0x000fe200078e0a07 */
[----:B------:R-:W-:Y:S01]  /*3800*/  ISETP.GE.AND P5, PT, R25, RZ, PT ;  /* 0x000000ff1900720c */ /* 0x000fe20003fa6270 */
[----:B0-----:R-:W-:-:S02]  /*3810*/  IMAD.MOV.U32 R2, RZ, RZ, R10 ;  /* 0x000000ffff027224 */ /* 0x001fc400078e000a */
[----:B------:R-:W-:-:S04]  /*3820*/  IMAD.HI.U32 R5, R6, R12, RZ ;  /* 0x0000000c06057227 */ /* 0x000fc800078e00ff */
[----:B------:R-:W-:Y:S02]  /*3830*/  @!P4 IMAD.MOV R3, RZ, RZ, -R3 ;  /* 0x000000ffff03c224 */ /* 0x000fe400078e0a03 */
[----:B------:R-:W-:Y:S02]  /*3840*/  @!P0 IMAD.MOV R2, RZ, RZ, -R2 ;  /* 0x000000ffff028224 */ /* 0x000fe400078e0a02 */
[----:B------:R-:W-:Y:S01]  /*3850*/  @!P2 IMAD.IADD R18, R18, 0x1, -R7 ;  /* 0x000000011212a824 */ /* 0x000fe200078e0a07 */
[----:B------:R-:W-:Y:S01]  /*3860*/  ISETP.GE.AND P2, PT, R26, RZ, PT ;  /* 0x000000ff1a00720c */ /* 0x000fe20003f46270 */
[----:B------:R-:W-:Y:S01]  /*3870*/  IMAD.MOV R9, RZ, RZ, -R5 ;  /* 0x000000ffff097224 */ /* 0x000fe200078e0a05 */
[----:B------:R0:W-:Y:S01]  /*3880*/  STL [R1+0x294], R3 ;  /* 0x0002940301007387 */ /* 0x0001e20000100800 */
[----:B------:R-:W-:Y:S02]  /*3890*/  VIADD R19, R0, 0x3a ;  /* 0x0000003a00137836 */ /* 0x000fe40000000000 */
[C---:B------:R-:W-:Y:S01]  /*38a0*/  IMAD R12, R7.reuse, R9, R12 ;  /* 0x00000009070c7224 */ /* 0x040fe200078e020c */
[----:B------:R2:W-:Y:S01]  /*38b0*/  STL [R1+0x298], R2 ;  /* 0x0002980201007387 */ /* 0x0005e20000100800 */
[--C-:B------:R-:W-:Y:S01]  /*38c0*/  @!P6 IMAD.IADD R4, R4, 0x1, -R7.reuse ;  /* 0x000000010404e824 */ /* 0x100fe200078e0a07 */
[----:B------:R-:W-:Y:S01]  /*38d0*/  ISETP.GT.U32.AND P6, PT, R7, R22, PT ;  /* 0x000000160700720c */ /* 0x000fe20003fc4070 */
[----:B------:R-:W-:Y:S01]  /*38e0*/  @!P3 IMAD.IADD R20, R20, 0x1, -R7 ;  /* 0x000000011414b824 */ /* 0x000fe200078e0a07 */
[----:B------:R-:W-:Y:S01]  /*38f0*/  IABS R11, R19 ;  /* 0x00000013000b7213 */ /* 0x000fe20000000000 */
[----:B------:R-:W-:Y:S01]  /*3900*/  VIADD R9, R0, 0x3b ;  /* 0x0000003b00097836 */ /* 0x000fe20000000000 */
[----:B------:R-:W-:Y:S01]  /*3910*/  ISETP.GE.AND P3, PT, R23, RZ, PT ;  /* 0x000000ff1700720c */ /* 0x000fe20003f66270 */
[----:B0-----:R-:W-:Y:S01]  /*3920*/  IMAD.MOV.U32 R3, RZ, RZ, R16 ;  /* 0x000000ffff037224 */ /* 0x001fe200078e0010 */
[----:B------:R-:W-:Y:S01]  /*3930*/  ISETP.GT.U32.AND P4, PT, R7, R20, PT ;  /* 0x000000140700720c */ /* 0x000fe20003f84070 */
[----:B------:R-:W-:Y:S01]  /*3940*/  IMAD.HI.U32 R5, R6, R11, RZ ;  /* 0x0000000b06057227 */ /* 0x000fe200078e00ff */
[----:B------:R-:W-:-:S02]  /*3950*/  IABS R14, R9 ;  /* 0x00000009000e7213 */ /* 0x000fc40000000000 */
[----:B------:R-:W-:Y:S01]  /*3960*/  ISETP.GT.U32.AND P0, PT, R7, R4, PT ;  /* 0x000000040700720c */ /* 0x000fe20003f04070 */
[----:B--2---:R-:W-:Y:S02]  /*3970*/  IMAD.MOV.U32 R2, RZ, RZ, R18 ;  /* 0x000000ffff027224 */ /* 0x004fe400078e0012 */
[----:B------:R-:W-:Y:S01]  /*3980*/  @!P2 IMAD.MOV R3, RZ, RZ, -R3 ;  /* 0x000000ffff03a224 */ /* 0x000fe200078e0a03 */
[----:B------:R-:W-:Y:S01]  /*3990*/  ISETP.GE.AND P2, PT, R15, RZ, PT ;  /* 0x000000ff0f00720c */ /* 0x000fe20003f46270 */
[----:B------:R-:W-:Y:S01]  /*39a0*/  @!P5 IMAD.MOV R2, RZ, RZ, -R2 ;  /* 0x000000ffff02d224 */ /* 0x000fe200078e0a02 */
[----:B------:R-:W-:Y:S01]  /*39b0*/  ISETP.GT.U32.AND P5, PT, R7, R12, PT ;  /* 0x0000000c0700720c */ /* 0x000fe20003fa4070 */
[----:B------:R-:W-:Y:S01]  /*39c0*/  IMAD.MOV R8, RZ, RZ, -R5 ;  /* 0x000000ffff087224 */ /* 0x000fe200078e0a05 */
[----:B------:R-:W-:Y:S01]  /*39d0*/  STL [R1+0x29c], R3 ;  /* 0x00029c0301007387 */ /* 0x000fe20000100800 */
[----:B------:R-:W-:Y:S01]  /*39e0*/  @!P6 IMAD.IADD R22, R22, 0x1, -R7 ;  /* 0x000000011616e824 */ /* 0x000fe200078e0a07 */
[----:B------:R-:W-:Y:S01]  /*39f0*/  ISETP.GE.AND P6, PT, R13, RZ, PT ;  /* 0x000000ff0d00720c */ /* 0x000fe20003fc6270 */
[----:B------:R-:W-:Y:S01]  /*3a00*/  IMAD R8, R7, R8, R11 ;  /* 0x0000000807087224 */ /* 0x000fe200078e020b */
[----:B------:R0:W-:Y:S01]  /*3a10*/  STL [R1+0x2a0], R2 ;  /* 0x0002a00201007387 */ /* 0x0001e20000100800 */
[----:B------:R-:W-:-:S02]  /*3a20*/  @!P4 IMAD.IADD R20, R20, 0x1, -R7 ;  /* 0x000000011414c824 */ /* 0x000fc400078e0a07 */
[----:B------:R-:W-:Y:S01]  /*3a30*/  IMAD.HI.U32 R5, R6, R14, RZ ;  /* 0x0000000e06057227 */ /* 0x000fe200078e00ff */
[----:B------:R-:W-:-:S03]  /*3a40*/  ISETP.GT.U32.AND P4, PT, R7, R8, PT ;  /* 0x000000080700720c */ /* 0x000fc60003f84070 */
[----:B------:R-:W-:Y:S01]  /*3a50*/  @!P5 IMAD.IADD R12, R12, 0x1, -R7 ;  /* 0x000000010c0cd824 */ /* 0x000fe200078e0a07 */
[----:B------:R-:W-:Y:S01]  /*3a60*/  ISETP.GE.AND P5, PT, R19, RZ, PT ;  /* 0x000000ff1300720c */ /* 0x000fe20003fa6270 */
[----:B------:R-:W-:Y:S02]  /*3a70*/  IMAD.MOV R5, RZ, RZ, -R5 ;  /* 0x000000ffff057224 */ /* 0x000fe400078e0a05 */
[----:B0-----:R-:W-:Y:S02]  /*3a80*/  IMAD.MOV.U32 R2, RZ, RZ, R22 ;  /* 0x000000ffff027224 */ /* 0x001fe400078e0016 */
[----:B------:R-:W-:Y:S02]  /*3a90*/  VIADD R11, R0, 0x3c ;  /* 0x0000003c000b7836 */ /* 0x000fe40000000000 */
[----:B------:R-:W-:Y:S01]  /*3aa0*/  @!P3 IMAD.MOV R2, RZ, RZ, -R2 ;  /* 0x000000ffff02b224 */ /* 0x000fe200078e0a02 */
[C---:B------:R-:W-:Y:S01]  /*3ab0*/  ISETP.GT.U32.AND P3, PT, R7.reuse, R12, PT ;  /* 0x0000000c0700720c */ /* 0x040fe20003f64070 */
[----:B------:R-:W-:Y:S01]  /*3ac0*/  IMAD R14, R7, R5, R14 ;  /* 0x00000005070e7224 */ /* 0x000fe200078e020e */
[----:B------:R-:W-:Y:S01]  /*3ad0*/  IABS R10, R11 ;  /* 0x0000000b000a7213 */ /* 0x000fe20000000000 */
[--C-:B------:R-:W-:Y:S01]  /*3ae0*/  @!P4 IMAD.IADD R8, R8, 0x1, -R7.reuse ;  /* 0x000000010808c824 */ /* 0x100fe200078e0a07 */
[----:B------:R0:W-:Y:S01]  /*3af0*/  STL [R1+0x2a4], R2 ;  /* 0x0002a40201007387 */ /* 0x0001e20000100800 */
[----:B------:R-:W-:Y:S01]  /*3b00*/  @!P0 IMAD.IADD R4, R4, 0x1, -R7 ;  /* 0x0000000104048824 */ /* 0x000fe200078e0a07 */
[----:B------:R-:W-:Y:S01]  /*3b10*/  ISETP.GE.AND P0, PT, R21, RZ, PT ;  /* 0x000000ff1500720c */ /* 0x000fe20003f06270 */
[C---:B------:R-:W-:Y:S01]  /*3b20*/  VIADD R15, R0.reuse, 0x3e ;  /* 0x0000003e000f7836 */ /* 0x040fe20000000000 */
[----:B------:R-:W-:Y:S01]  /*3b30*/  ISETP.GT.U32.AND P4, PT, R7, R8, PT ;  /* 0x000000080700720c */ /* 0x000fe20003f84070 */
[----:B------:R-:W-:-:S02]  /*3b40*/  VIADD R5, R0, 0x3d ;  /* 0x0000003d00057836 */ /* 0x000fc40000000000 */
[----:B------:R-:W-:Y:S02]  /*3b50*/  VIADD R17, R0, 0x3f ;  /* 0x0000003f00117836 */ /* 0x000fe40000000000 */
[--C-:B------:R-:W-:Y:S01]  /*3b60*/  @!P3 IMAD.IADD R12, R12, 0x1, -R7.reuse ;  /* 0x000000010c0cb824 */ /* 0x100fe200078e0a07 */
[----:B------:R-:W-:Y:S01]  /*3b70*/  ISETP.GT.U32.AND P3, PT, R7, R14, PT ;  /* 0x0000000e0700720c */ /* 0x000fe20003f64070 */
[----:B0-----:R-:W-:Y:S01]  /*3b80*/  IMAD.MOV.U32 R2, RZ, RZ, R20 ;  /* 0x000000ffff027224 */ /* 0x001fe200078e0014 */
[----:B------:R-:W-:Y:S01]  /*3b90*/  IABS R13, R17 ;  /* 0x00000011000d7213 */ /* 0x000fe20000000000 */
[----:B------:R-:W-:Y:S02]  /*3ba0*/  VIADD R19, R0, 0x40 ;  /* 0x0000004000137836 */ /* 0x000fe40000000000 */
[----:B------:R-:W-:Y:S01]  /*3bb0*/  @!P2 IMAD.MOV R2, RZ, RZ, -R2 ;  /* 0x000000ffff02a224 */ /* 0x000fe200078e0a02 */
[----:B------:R-:W-:Y:S01]  /*3bc0*/  ISETP.GE.AND P2, PT, R9, RZ, PT ;  /* 0x000000ff0900720c */ /* 0x000fe20003f46270 */
[--C-:B------:R-:W-:Y:S01]  /*3bd0*/  @!P4 IMAD.IADD R8, R8, 0x1, -R7.reuse ;  /* 0x000000010808c824 */ /* 0x100fe200078e0a07 */
[----:B------:R-:W-:Y:S01]  /*3be0*/  IABS R18, R19 ;  /* 0x0000001300127213 */ /* 0x000fe20000000000 */
[----:B------:R-:W-:Y:S01]  /*3bf0*/  IMAD.HI.U32 R9, R6, R13, RZ ;  /* 0x0000000d06097227 */ /* 0x000fe200078e00ff */
[----:B------:R0:W-:Y:S03]  /*3c00*/  STL [R1+0x2a8], R2 ;  /* 0x0002a80201007387 */ /* 0x0001e60000100800 */
[----:B------:R-:W-:-:S02]  /*3c10*/  @!P3 IMAD.IADD R14, R14, 0x1, -R7 ;  /* 0x000000010e0eb824 */ /* 0x000fc400078e0a07 */
[----:B------:R-:W-:Y:S02]  /*3c20*/  IMAD.MOV R16, RZ, RZ, -R9 ;  /* 0x000000ffff107224 */ /* 0x000fe400078e0a09 */
[C---:B------:R-:W-:Y:S01]  /*3c30*/  VIADD R27, R0.reuse, 0x1a7 ;  /* 0x000001a7001b7836 */ /* 0x040fe20000000000 */
[----:B------:R-:W-:Y:S01]  /*3c40*/  ISETP.GT.U32.AND P3, PT, R7, R14, PT ;  /* 0x0000000e0700720c */ /* 0x000fe20003f64070 */
[----:B------:R-:W-:Y:S02]  /*3c50*/  VIADD R45, R0, 0x1b2 ;  /* 0x000001b2002d7836 */ /* 0x000fe40000000000 */
[----:B0-----:R-:W-:Y:S02]  /*3c60*/  IMAD.MOV.U32 R2, RZ, RZ, R4 ;  /* 0x000000ffff027224 */ /* 0x001fe400078e0004 */
[----:B------:R-:W-:-:S04]  /*3c70*/  IMAD.HI.U32 R4, R6, R10, RZ ;  /* 0x0000000a06047227 */ /* 0x000fc800078e00ff */
[----:B------:R-:W-:Y:S02]  /*3c80*/  IMAD.MOV R4, RZ, RZ, -R4 ;  /* 0x000000ffff047224 */ /* 0x000fe400078e0a04 */
[----:B------:R-:W-:Y:S01]  /*3c90*/  @!P6 IMAD.MOV R2, RZ, RZ, -R2 ;  /* 0x000000ffff02e224 */ /* 0x000fe200078e0a02 */
[----:B------:R-:W-:Y:S01]  /*3ca0*/  ISETP.GE.AND P6, PT, R11, RZ, PT ;  /* 0x000000ff0b00720c */ /* 0x000fe20003fc6270 */
[C---:B------:R-:W-:Y:S01]  /*3cb0*/  IMAD R10, R7.reuse, R4, R10 ;  /* 0x00000004070a7224 */ /* 0x040fe200078e020a */
[----:B------:R-:W-:Y:S01]  /*3cc0*/  IABS R4, R15 ;  /* 0x0000000f00047213 */ /* 0x000fe20000000000 */
[----:B------:R-:W-:Y:S01]  /*3cd0*/  @!P3 IMAD.IADD R14, R14, 0x1, -R7 ;  /* 0x000000010e0eb824 */ /* 0x000fe200078e0a07 */
[----:B------:R-:W-:Y:S01]  /*3ce0*/  IABS R11, R5 ;  /* 0x00000005000b7213 */ /* 0x000fe20000000000 */
[----:B------:R0:W-:Y:S01]  /*3cf0*/  STL [R1+0x2ac], R2 ;  /* 0x0002ac0201007387 */ /* 0x0001e20000100800 */
[----:B------:R-:W-:Y:S01]  /*3d00*/  ISETP.GT.U32.AND P4, PT, R7, R10, PT ;  /* 0x0000000a0700720c */ /* 0x000fe20003f84070 */
[----:B------:R-:W-:-:S02]  /*3d10*/  VIADD R49, R0, 0x1b4 ;  /* 0x000001b400317836 */ /* 0x000fc40000000000 */
[C---:B------:R-:W-:Y:S02]  /*3d20*/  VIADD R48, R0.reuse, 0x1b3 ;  /* 0x000001b300307836 */ /* 0x040fe40000000000 */
[C---:B------:R-:W-:Y:S02]  /*3d30*/  VIADD R66, R0.reuse, 0x1b5 ;  /* 0x000001b500427836 */ /* 0x040fe40000000000 */
[----:B------:R-:W-:Y:S01]  /*3d40*/  VIADD R90, R0, 0x1b6 ;  /* 0x000001b6005a7836 */ /* 0x000fe20000000000 */
[----:B------:R-:W-:Y:S01]  /*3d50*/  IABS R67, R48 ;  /* 0x0000003000437213 */ /* 0x000fe20000000000 */
[----:B0-----:R-:W-:Y:S01]  /*3d60*/  IMAD.MOV.U32 R2, RZ, RZ, R12 ;  /* 0x000000ffff027224 */ /* 0x001fe200078e000c */
[----:B------:R-:W-:Y:S01]  /*3d70*/  IABS R68, R66 ;  /* 0x0000004200447213 */ /* 0x000fe20000000000 */
[----:B------:R-:W-:Y:S02]  /*3d80*/  IMAD.MOV.U32 R12, RZ, RZ, R4 ;  /* 0x000000ffff0c7224 */ /* 0x000fe400078e0004 */
[----:B------:R-:W-:Y:S01]  /*3d90*/  IMAD.HI.U32 R4, R6, R11, RZ ;  /* 0x0000000b06047227 */ /* 0x000fe200078e00ff */
[----:B------:R-:W-:-:S03]  /*3da0*/  @!P4 IADD3 R10, PT, PT, R10, -R7, RZ ;  /* 0x800000070a0ac210 */ /* 0x000fc60007ffe0ff */
[----:B------:R-:W-:Y:S01]  /*3db0*/  @!P0 IMAD.MOV R2, RZ, RZ, -R2 ;  /* 0x000000ffff028224 */ /* 0x000fe200078e0a02 */
[----:B------:R-:W-:Y:S01]  /*3dc0*/  ISETP.GE.AND P0, PT, R5, RZ, PT ;  /* 0x000000ff0500720c */ /* 0x000fe20003f06270 */
[----:B------:R-:W-:Y:S01]  /*3dd0*/  IMAD.MOV R4, RZ, RZ, -R4 ;  /* 0x000000ffff047224 */ /* 0x000fe200078e0a04 */
[C---:B------:R-:W-:Y:S01]  /*3de0*/  ISETP.GT.U32.AND P4, PT, R7.reuse, R10, PT ;  /* 0x0000000a0700720c */ /* 0x040fe20003f84070 */
[----:B------:R-:W-:Y:S01]  /*3df0*/  IMAD.HI.U32 R5, R6, R12, RZ ;  /* 0x0000000c06057227 */ /* 0x000fe200078e00ff */
[----:B------:R0:W-:Y:S03]  /*3e00*/  STL [R1+0x2b0], R2 ;  /* 0x0002b00201007387 */ /* 0x0001e60000100800 */
[----:B------:R-:W-:Y:S02]  /*3e10*/  IMAD R4, R7, R4, R11 ;  /* 0x0000000407047224 */ /* 0x000fe400078e020b */
[----:B------:R-:W-:-:S02]  /*3e20*/  IMAD.MOV R5, RZ, RZ, -R5 ;  /* 0x000000ffff057224 */ /* 0x000fc400078e0a05 */
[C---:B------:R-:W-:Y:S01]  /*3e30*/  VIADD R11, R0.reuse, 0x42 ;  /* 0x00000042000b7836 */ /* 0x040fe20000000000 */
[C---:B------:R-:W-:Y:S01]  /*3e40*/  ISETP.GT.U32.AND P3, PT, R7.reuse, R4, PT ;  /* 0x000000040700720c */ /* 0x040fe20003f64070 */
[----:B------:R-:W-:Y:S02]  /*3e50*/  VIADD R91, R0, 0x1b7 ;  /* 0x000001b7005b7836 */ /* 0x000fe40000000000 */
[----:B0-----:R-:W-:Y:S01]  /*3e60*/  IMAD.MOV.U32 R2, RZ, RZ, R8 ;  /* 0x000000ffff027224 */ /* 0x001fe200078e0008 */
[----:B------:R-:W-:Y:S01]  /*3e70*/  IABS R9, R11 ;  /* 0x0000000b00097213 */ /* 0x000fe20000000000 */
[----:B------:R-:W-:Y:S01]  /*3e80*/  IMAD R8, R7, R5, R12 ;  /* 0x0000000507087224 */ /* 0x000fe200078e020c */
[----:B------:R-:W-:Y:S01]  /*3e90*/  IABS R86, R91 ;  /* 0x0000005b00567213 */ /* 0x000fe20000000000 */
[----:B------:R-:W-:Y:S01]  /*3ea0*/  @!P5 IMAD.MOV R2, RZ, RZ, -R2 ;  /* 0x000000ffff02d224 */ /* 0x000fe200078e0a02 */
[----:B------:R-:W-:Y:S01]  /*3eb0*/  ISETP.GE.AND P5, PT, R15, RZ, PT ;  /* 0x000000ff0f00720c */ /* 0x000fe20003fa6270 */
[----:B------:R-:W-:-:S02]  /*3ec0*/  IMAD R12, R7, R16, R13 ;  /* 0x00000010070c7224 */ /* 0x000fc400078e020d */
[--C-:B------:R-:W-:Y:S01]  /*3ed0*/  @!P4 IMAD.IADD R10, R10, 0x1, -R7.reuse ;  /* 0x000000010a0ac824 */ /* 0x100fe200078e0a07 */
[----:B------:R0:W-:Y:S01]  /*3ee0*/  STL [R1+0x2b4], R2 ;  /* 0x0002b40201007387 */ /* 0x0001e20000100800 */
[----:B------:R-:W-:Y:S01]  /*3ef0*/  @!P3 IMAD.IADD R4, R4, 0x1, -R7 ;  /* 0x000000010404b824 */ /* 0x000fe200078e0a07 */
[C---:B------:R-:W-:Y:S01]  /*3f00*/  ISETP.GT.U32.AND P4, PT, R7.reuse, R8, PT ;  /* 0x000000080700720c */ /* 0x040fe20003f84070 */
[C---:B------:R-:W-:Y:S02]  /*3f10*/  VIADD R15, R0.reuse, 0x41 ;  /* 0x00000041000f7836 */ /* 0x040fe40000000000 */
[----:B------:R-:W-:Y:S01]  /*3f20*/  VIADD R13, R0, 0x43 ;  /* 0x00000043000d7836 */ /* 0x000fe20000000000 */
[----:B------:R-:W-:Y:S01]  /*3f30*/  ISETP.GT.U32.AND P3, PT, R7, R4, PT ;  /* 0x000000040700720c */ /* 0x000fe20003f64070 */
[----:B------:R-:W-:Y:S01]  /*3f40*/  IMAD.HI.U32 R5, R6, R18, RZ ;  /* 0x0000001206057227 */ /* 0x000fe200078e00ff */
[----:B------:R-:W-:Y:S02]  /*3f50*/  IABS R16, R15 ;  /* 0x0000000f00107213 */ /* 0x000fe40000000000 */
[----:B------:R-:W-:Y:S01]  /*3f60*/  IABS R20, R13 ;  /* 0x0000000d00147213 */ /* 0x000fe20000000000 */
[----:B0-----:R-:W-:-:S02]  /*3f70*/  IMAD.MOV.U32 R2, RZ, RZ, R14 ;  /* 0x000000ffff027224 */ /* 0x001fc400078e000e */
[----:B------:R-:W-:Y:S02]  /*3f80*/  IMAD.MOV R5, RZ, RZ, -R5 ;  /* 0x000000ffff057224 */ /* 0x000fe400078e0a05 */
[----:B------:R-:W-:Y:S01]  /*3f90*/  @!P2 IMAD.MOV R2, RZ, RZ, -R2 ;  /* 0x000000ffff02a224 */ /* 0x000fe200078e0a02 */
[C---:B------:R-:W-:Y:S01]  /*3fa0*/  ISETP.GT.U32.AND P2, PT, R7.reuse, R12, PT ;  /* 0x0000000c0700720c */ /* 0x040fe20003f44070 */
[----:B------:R-:W-:Y:S02]  /*3fb0*/  @!P4 IMAD.IADD R8, R8, 0x1, -R7 ;  /* 0x000000010808c824 */ /* 0x000fe400078e0a07 */
[----:B------:R-:W-:Y:S01]  /*3fc0*/  IMAD.MOV.U32 R14, RZ, RZ, R9 ;  /* 0x000000ffff0e7224 */ /* 0x000fe200078e0009 */
[----:B------:R0:W-:Y:S01]  /*3fd0*/  STL [R1+0x2b8], R2 ;  /* 0x0002b80201007387 */ /* 0x0001e20000100800 */
[C---:B------:R-:W-:Y:S01]  /*3fe0*/  IMAD R18, R7.reuse, R5, R18 ;  /* 0x0000000507127224 */ /* 0x040fe200078e0212 */
[----:B------:R-:W-:Y:S01]  /*3ff0*/  ISETP.GT.U32.AND P4, PT, R7, R8, PT ;  /* 0x000000080700720c */ /* 0x000fe20003f84070 */
[----:B------:R-:W-:-:S02]  /*4000*/  @!P3 IMAD.IADD R4, R4, 0x1, -R7 ;  /* 0x000000010404b824 */ /* 0x000fc400078e0a07 */
[----:B------:R-:W-:Y:S01]  /*4010*/  IMAD.HI.U32 R5, R6, R16, RZ ;  /* 0x0000001006057227 */ /* 0x000fe200078e00ff */
[----:B------:R-:W-:-:S03]  /*4020*/  ISETP.GT.U32.AND P3, PT, R7, R18, PT ;  /* 0x000000120700720c */ /* 0x000fc60003f64070 */
[----:B------:R-:W-:Y:S02]  /*4030*/  @!P2 IMAD.IADD R12, R12, 0x1, -R7 ;  /* 0x000000010c0ca824 */ /* 0x000fe400078e0a07 */
[----:B0-----:R-:W-:Y:S02]  /*4040*/  IMAD.MOV.U32 R2, RZ, RZ, R10 ;  /* 0x000000ffff027224 */ /* 0x001fe400078e000a */
[----:B------:R-:W-:Y:S01]  /*4050*/  IMAD.HI.U32 R9, R6, R14, RZ ;  /* 0x0000000e06097227 */ /* 0x000fe200078e00ff */
[----:B------:R-:W-:-:S03]  /*4060*/  ISETP.GT.U32.AND P2, PT, R7, R12, PT ;  /* 0x0000000c0700720c */ /* 0x000fc60003f44070 */
[----:B------:R-:W-:Y:S01]  /*4070*/  @!P6 IMAD.MOV R2, RZ, RZ, -R2 ;  /* 0x000000ffff02e224 */ /* 0x000fe200078e0a02 */
[----:B------:R-:W-:Y:S01]  /*4080*/  ISETP.GE.AND P6, PT, R17, RZ, PT ;  /* 0x000000ff1100720c */ /* 0x000fe20003fc6270 */
[----:B------:R-:W-:Y:S02]  /*4090*/  IMAD.MOV.U32 R17, RZ, RZ, R20 ;  /* 0x000000ffff117224 */ /* 0x000fe400078e0014 */
[----:B------:R-:W-:Y:S01]  /*40a0*/  IMAD.MOV R5, RZ, RZ, -R5 ;  /* 0x000000ffff057224 */ /* 0x000fe200078e0a05 */
[----:B------:R0:W-:Y:S01]  /*40b0*/  STL [R1+0x2bc], R2 ;  /* 0x0002bc0201007387 */ /* 0x0001e20000100800 */
[----:B------:R-:W-:-:S04]  /*40c0*/  IMAD.HI.U32 R10, R6, R17, RZ ;  /* 0x00000011060a7227 */ /* 0x000fc800078e00ff */
[----:B------:R-:W-:Y:S02]  /*40d0*/  IMAD.MOV R9, RZ, RZ, -R9 ;  /* 0x000000ffff097224 */ /* 0x000fe400078e0a09 */
[C---:B------:R-:W-:Y:S02]  /*40e0*/  IMAD R16, R7.reuse, R5, R16 ;  /* 0x0000000507107224 */ /* 0x040fe400078e0210 */
[----:B------:R-:W-:Y:S02]  /*40f0*/  IMAD.MOV R10, RZ, RZ, -R10 ;  /* 0x000000ffff0a7224 */ /* 0x000fe400078e0a0a */
[----:B0-----:R-:W-:Y:S02]  /*4100*/  IMAD.MOV.U32 R2, RZ, RZ, R4 ;  /* 0x000000ffff027224 */ /* 0x001fe400078e0004 */
[----:B------:R-:W-:Y:S02]  /*4110*/  IMAD R14, R7, R9, R14 ;  /* 0x00000009070e7224 */ /* 0x000fe400078e020e */
[----:B------:R-:W-:-:S02]  /*4120*/  @!P0 IMAD.MOV R2, RZ, RZ, -R2 ;  /* 0x000000ffff028224 */ /* 0x000fc400078e0a02 */
[----:B------:R-:W-:Y:S01]  /*4130*/  @!P2 IMAD.IADD R12, R12, 0x1, -R7 ;  /* 0x000000010c0ca824 */ /* 0x000fe200078e0a07 */
[C---:B------:R-:W-:Y:S01]  /*4140*/  ISETP.GT.U32.AND P2, PT, R7.reuse, R14, PT ;  /* 0x0000000e0700720c */ /* 0x040fe20003f44070 */
[----:B------:R-:W-:Y:S01]  /*4150*/  VIADD R5, R0, 0x44 ;  /* 0x0000004400057836 */ /* 0x000fe20000000000 */
[----:B------:R0:W-:Y:S01]  /*4160*/  STL [R1+0x2c0], R2 ;  /* 0x0002c00201007387 */ /* 0x0001e20000100800 */
[C---:B------:R-:W-:Y:S02]  /*4170*/  IMAD R10, R7.reuse, R10, R17 ;  /* 0x0000000a070a7224 */ /* 0x040fe400078e0211 */
[--C-:B------:R-:W-:Y:S01]  /*4180*/  @!P4 IMAD.IADD R8, R8, 0x1, -R7.reuse ;  /* 0x000000010808c824 */ /* 0x100fe200078e0a07 */
[----:B------:R-:W-:Y:S01]  /*4190*/  IABS R4, R5 ;  /* 0x0000000500047213 */ /* 0x000fe20000000000 */
[----:B------:R-:W-:Y:S01]  /*41a0*/  @!P3 IMAD.IADD R18, R18, 0x1, -R7 ;  /* 0x000000011212b824 */ /* 0x000fe200078e0a07 */
[----:B------:R-:W-:Y:S01]  /*41b0*/  ISETP.GT.U32.AND P3, PT, R7, R16, PT ;  /* 0x000000100700720c */ /* 0x000fe20003f64070 */
[----:B------:R-:W-:Y:S01]  /*41c0*/  IMAD.MOV.U32 R3, RZ, RZ, R8 ;  /* 0x000000ffff037224 */ /* 0x000fe200078e0008 */
[----:B------:R-:W-:Y:S01]  /*41d0*/  ISETP.GE.AND P4, PT, R19, RZ, PT ;  /* 0x000000ff1300720c */ /* 0x000fe20003f86270 */
[----:B------:R-:W-:Y:S01]  /*41e0*/  IMAD.MOV.U32 R8, RZ, RZ, R4 ;  /* 0x000000ffff087224 */ /* 0x000fe200078e0004 */
[----:B------:R-:W-:Y:S01]  /*41f0*/  ISETP.GT.U32.AND P0, PT, R7, R18, PT ;  /* 0x000000120700720c */ /* 0x000fe20003f04070 */
[----:B0-----:R-:W-:-:S02]  /*4200*/  IMAD.MOV.U32 R2, RZ, RZ, R12 ;  /* 0x000000ffff027224 */ /* 0x001fc400078e000c */
[----:B------:R-:W-:Y:S02]  /*4210*/  VIADD R19, R0, 0x45 ;  /* 0x0000004500137836 */ /* 0x000fe40000000000 */
[----:B------:R-:W-:Y:S01]  /*4220*/  @!P6 IMAD.MOV R2, RZ, RZ, -R2 ;  /* 0x000000ffff02e224 */ /* 0x000fe200078e0a02 */
[----:B------:R-:W-:Y:S01]  /*4230*/  ISETP.GT.U32.AND P6, PT, R7, R10, PT ;  /* 0x0000000a0700720c */ /* 0x000fe20003fc4070 */
[----:B------:R-:W-:Y:S01]  /*4240*/  IMAD.HI.U32 R4, R6, R8, RZ ;  /* 0x0000000806047227 */ /* 0x000fe200078e00ff */
[----:B------:R-:W-:-:S03]  /*4250*/  IABS R9, R19 ;  /* 0x0000001300097213 */ /* 0x000fc60000000000 */
[--C-:B------:R-:W-:Y:S02]  /*4260*/  @!P2 IMAD.IADD R14, R14, 0x1, -R7.reuse ;  /* 0x000000010e0ea824 */ /* 0x100fe400078e0a07 */
[----:B------:R-:W-:Y:S02]  /*4270*/  IMAD.MOV R4, RZ, RZ, -R4 ;  /* 0x000000ffff047224 */ /* 0x000fe400078e0a04 */
[--C-:B------:R-:W-:Y:S01]  /*4280*/  @!P3 IMAD.IADD R16, R16, 0x1, -R7.reuse ;  /* 0x000000011010b824 */ /* 0x100fe200078e0a07 */
[----:B------:R-:W-:Y:S01]  /*4290*/  ISETP.GE.AND P3, PT, R13, RZ, PT ;  /* 0x000000ff0d00720c */ /* 0x000fe20003f66270 */
[C---:B------:R-:W-:Y:S02]  /*42a0*/  IMAD R8, R7.reuse, R4, R8 ;  /* 0x0000000407087224 */ /* 0x040fe400078e0208 */
[----:B------:R-:W-:Y:S01]  /*42b0*/  @!P6 IMAD.IADD R10, R10, 0x1, -R7 ;  /* 0x000000010a0ae824 */ /* 0x000fe200078e0a07 */
[C---:B------:R-:W-:Y:S01]  /*42c0*/  ISETP.GT.U32.AND P6, PT, R7.reuse, R14, PT ;  /* 0x0000000e0700720c */ /* 0x040fe20003fc4070 */
[----:B------:R-:W-:Y:S01]  /*42d0*/  IMAD.HI.U32 R4, R6, R9, RZ ;  /* 0x0000000906047227 */ /* 0x000fe200078e00ff */
[----:B------:R-:W-:-:S03]  /*42e0*/  ISETP.GT.U32.AND P2, PT, R7, R16, PT ;  /* 0x000000100700720c */ /* 0x000fc60003f44070 */
[----:B------:R-:W-:Y:S01]  /*42f0*/  @!P5 IMAD.MOV R3, RZ, RZ, -R3 ;  /* 0x000000ffff03d224 */ /* 0x000fe200078e0a03 */
[----:B------:R-:W-:Y:S01]  /*4300*/  ISETP.GE.AND P5, PT, R15, RZ, PT ;  /* 0x000000ff0f00720c */ /* 0x000fe20003fa6270 */
[----:B------:R-:W-:Y:S01]  /*4310*/  @!P0 IMAD.IADD R18, R18, 0x1, -R7 ;  /* 0x0000000112128824 */ /* 0x000fe200078e0a07 */
[----:B------:R-:W-:Y:S01]  /*4320*/  ISETP.GE.AND P0, PT, R11, RZ, PT ;  /* 0x000000ff0b00720c */ /* 0x000fe20003f06270 */
[----:B------:R-:W-:Y:S01]  /*4330*/  IMAD.MOV R4, RZ, RZ, -R4 ;  /* 0x000000ffff047224 */ /* 0x000fe200078e0a04 */
[----:B------:R-:W-:Y:S01]  /*4340*/  STL [R1+0x2c4], R3 ;  /* 0x0002c40301007387 */ /* 0x000fe20000100800 */
[----:B------:R-:W-:Y:S02]  /*4350*/  VIADD R13, R0, 0x47 ;  /* 0x00000047000d7836 */ /* 0x000fe40000000000 */
[C---:B------:R-:W-:Y:S01]  /*4360*/  IMAD R4, R7.reuse, R4, R9 ;  /* 0x0000000407047224 */ /* 0x040fe200078e0209 */
[----:B------:R0:W-:Y:S01]  /*4370*/  STL [R1+0x2c8], R2 ;  /* 0x0002c80201007387 */ /* 0x0001e20000100800 */
[--C-:B------:R-:W-:Y:S01]  /*4380*/  @!P6 IMAD.IADD R14, R14, 0x1, -R7.reuse ;  /* 0x000000010e0ee824 */ /* 0x100fe200078e0a07 */
[----:B------:R-:W-:Y:S01]  /*4390*/  IABS R9, R13 ;  /* 0x0000000d00097213 */ /* 0x000fe20000000000 */
[----:B------:R-:W-:Y:S01]  /*43a0*/  @!P2 IMAD.IADD R16, R16, 0x1, -R7 ;  /* 0x000000011010a824 */ /* 0x000fe200078e0a07 */
[C---:B------:R-:W-:Y:S01]  /*43b0*/  ISETP.GT.U32.AND P6, PT, R7.reuse, R4, PT ;  /* 0x000000040700720c */ /* 0x040fe20003fc4070 */
[C---:B------:R-:W-:Y:S01]  /*43c0*/  VIADD R12, R0.reuse, 0x48 ;  /* 0x00000048000c7836 */ /* 0x040fe20000000000 */
[----:B------:R-:W-:Y:S01]  /*43d0*/  ISETP.GT.U32.AND P2, PT, R7, R8, PT ;  /* 0x000000080700720c */ /* 0x000fe20003f44070 */
[----:B------:R-:W-:-:S02]  /*43e0*/  VIADD R15, R0, 0x46 ;  /* 0x00000046000f7836 */ /* 0x000fc40000000000 */
[----:B------:R-:W-:Y:S01]  /*43f0*/  IMAD.HI.U32 R17, R6, R9, RZ ;  /* 0x0000000906117227 */ /* 0x000fe200078e00ff */
[----:B------:R-:W-:-:S03]  /*4400*/  IABS R11, R12 ;  /* 0x0000000c000b7213 */ /* 0x000fc60000000000 */
[----:B0-----:R-:W-:Y:S01]  /*4410*/  IMAD.MOV.U32 R2, RZ, RZ, R18 ;  /* 0x000000ffff027224 */ /* 0x001fe200078e0012 */
[----:B------:R-:W-:Y:S01]  /*4420*/  IABS R18, R15 ;  /* 0x0000000f00127213 */ /* 0x000fe20000000000 */
[----:B------:R-:W-:Y:S02]  /*4430*/  IMAD.MOV.U32 R3, RZ, RZ, R14 ;  /* 0x000000ffff037224 */ /* 0x000fe400078e000e */
[----:B------:R-:W-:Y:S01]  /*4440*/  @!P4 IMAD.MOV R2, RZ, RZ, -R2 ;  /* 0x000000ffff02c224 */ /* 0x000fe200078e0a02 */
[----:B------:R-:W-:Y:S01]  /*4450*/  ISETP.GT.U32.AND P4, PT, R7, R10, PT ;  /* 0x0000000a0700720c */ /* 0x000fe20003f84070 */
[--C-:B------:R-:W-:Y:S02]  /*4460*/  @!P6 IMAD.IADD R4, R4, 0x1, -R7.reuse ;  /* 0x000000010404e824 */ /* 0x100fe400078e0a07 */
[----:B------:R-:W-:Y:S01]  /*4470*/  @!P2 IMAD.IADD R8, R8, 0x1, -R7 ;  /* 0x000000010808a824 */ /* 0x000fe200078e0a07 */
[----:B------:R0:W-:Y:S01]  /*4480*/  STL [R1+0x2cc], R2 ;  /* 0x0002cc0201007387 */ /* 0x0001e20000100800 */
[----:B------:R-:W-:Y:S01]  /*4490*/  ISETP.GE.AND P2, PT, R19, RZ, PT ;  /* 0x000000ff1300720c */ /* 0x000fe20003f46270 */
[----:B------:R-:W-:Y:S01]  /*44a0*/  @!P0 IMAD.MOV R3, RZ, RZ, -R3 ;  /* 0x000000ffff038224 */ /* 0x000fe200078e0a03 */
[----:B------:R-:W-:-:S06]  /*44b0*/  ISETP.GT.U32.AND P6, PT, R7, R4, PT ;  /* 0x000000040700720c */ /* 0x000fcc0003fc4070 */
[----:B------:R-:W-:Y:S01]  /*44c0*/  @!P4 IMAD.IADD R10, R10, 0x1, -R7 ;  /* 0x000000010a0ac824 */ /* 0x000fe200078e0a07 */
[----:B------:R-:W-:Y:S01]  /*44d0*/  ISETP.GE.AND P4, PT, R5, RZ, PT ;  /* 0x000000ff0500720c */ /* 0x000fe20003f86270 */
[----:B0-----:R-:W-:Y:S02]  /*44e0*/  IMAD.MOV.U32 R2, RZ, RZ, R16 ;  /* 0x000000ffff027224 */ /* 0x001fe400078e0010 */
[----:B------:R-:W-:Y:S02]  /*44f0*/  IMAD.MOV.U32 R5, RZ, RZ, R11 ;  /* 0x000000ffff057224 */ /* 0x000fe400078e000b */
[----:B------:R-:W-:Y:S01]  /*4500*/  @!P5 IMAD.MOV R2, RZ, RZ, -R2 ;  /* 0x000000ffff02d224 */ /* 0x000fe200078e0a02 */
[----:B------:R-:W-:Y:S01]  /*4510*/  ISETP.GT.U32.AND P5, PT, R7, R8, PT ;  /* 0x000000080700720c */ /* 0x000fe20003fa4070 */
[----:B------:R-:W-:-:S03]  /*4520*/  IMAD.HI.U32 R19, R6, R5, RZ ;  /* 0x0000000506137227 */ /* 0x000fc600078e00ff */
[----:B------:R0:W-:Y:S01]  /*4530*/  STL [R1+0x2d4], R2 ;  /* 0x0002d40201007387 */ /* 0x0001e20000100800 */
[----:B------:R-:W-:Y:S02]  /*4540*/  IMAD.MOV R16, RZ, RZ, -R17 ;  /* 0x000000ffff107224 */ /* 0x000fe400078e0a11 */
[----:B------:R-:W-:Y:S01]  /*4550*/  IMAD.MOV R20, RZ, RZ, -R19 ;  /* 0x000000ffff147224 */ /* 0x000fe200078e0a13 */
[----:B------:R-:W-:Y:S01]  /*4560*/  STL [R1+0x2e4], R3 ;  /* 0x0002e40301007387 */ /* 0x000fe20000100800 */
[----:B------:R-:W-:Y:S02]  /*4570*/  IMAD R16, R7, R16, R9 ;  /* 0x0000001007107224 */ /* 0x000fe400078e0209 */
[----:B------:R-:W-:-:S04]  /*4580*/  IMAD.HI.U32 R11, R6, R18, RZ ;  /* 0x00000012060b7227 */ /* 0x000fc800078e00ff */
[----:B0-----:R-:W-:Y:S02]  /*4590*/  IMAD.MOV.U32 R2, RZ, RZ, R10 ;  /* 0x000000ffff027224 */ /* 0x001fe400078e000a */
[C---:B------:R-:W-:Y:S02]  /*45a0*/  IMAD R14, R7.reuse, R20, R5 ;  /* 0x00000014070e7224 */ /* 0x040fe400078e0205 */
[----:B------:R-:W-:Y:S01]  /*45b0*/  @!P3 IMAD.MOV R2, RZ, RZ, -R2 ;  /* 0x000000ffff02b224 */ /* 0x000fe200078e0a02 */
[C---:B------:R-:W-:Y:S01]  /*45c0*/  ISETP.GT.U32.AND P3, PT, R7.reuse, R16, PT ;  /* 0x000000100700720c */ /* 0x040fe20003f64070 */
[----:B------:R-:W-:Y:S02]  /*45d0*/  IMAD.MOV R11, RZ, RZ, -R11 ;  /* 0x000000ffff0b7224 */ /* 0x000fe400078e0a0b */
[----:B------:R-:W-:Y:S01]  /*45e0*/  @!P6 IMAD.IADD R4, R4, 0x1, -R7 ;  /* 0x000000010404e824 */ /* 0x000fe200078e0a07 */
[C---:B------:R-:W-:Y:S01]  /*45f0*/  ISETP.GT.U32.AND P6, PT, R7.reuse, R14, PT ;  /* 0x0000000e0700720c */ /* 0x040fe20003fc4070 */
[----:B------:R-:W-:Y:S01]  /*4600*/  IMAD R18, R7, R11, R18 ;  /* 0x0000000b07127224 */ /* 0x000fe200078e0212 */
[----:B------:R0:W-:Y:S01]  /*4610*/  STL [R1+0x2ec], R2 ;  /* 0x0002ec0201007387 */ /* 0x0001e20000100800 */
[----:B------:R-:W-:-:S02]  /*4620*/  VIADD R9, R0, 0x4a ;  /* 0x0000004a00097836 */ /* 0x000fc40000000000 */
[--C-:B------:R-:W-:Y:S01]  /*4630*/  @!P5 IMAD.IADD R8, R8, 0x1, -R7.reuse ;  /* 0x000000010808d824 */ /* 0x100fe200078e0a07 */
[----:B------:R-:W-:Y:S01]  /*4640*/  ISETP.GT.U32.AND P0, PT, R7, R18, PT ;  /* 0x000000120700720c */ /* 0x000fe20003f04070 */
[----:B------:R-:W-:Y:S01]  /*4650*/  VIADD R20, R0, 0x49 ;  /* 0x0000004900147836 */ /* 0x000fe20000000000 */
[----:B------:R-:W-:Y:S01]  /*4660*/  IABS R5, R9 ;  /* 0x0000000900057213 */ /* 0x000fe20000000000 */
[--C-:B------:R-:W-:Y:S01]  /*4670*/  @!P3 IMAD.IADD R16, R16, 0x1, -R7.reuse ;  /* 0x000000011010b824 */ /* 0x100fe200078e0a07 */
[----:B------:R-:W-:Y:S01]  /*4680*/  ISETP.GE.AND P5, PT, R15, RZ, PT ;  /* 0x000000ff0f00720c */ /* 0x000fe20003fa6270 */
[----:B------:R-:W-:Y:S01]  /*4690*/  VIADD R17, R0, 0x4b ;  /* 0x0000004b00117836 */ /* 0x000fe20000000000 */
[----:B------:R-:W-:Y:S01]  /*46a0*/  IABS R11, R20 ;  /* 0x00000014000b7213 */ /* 0x000fe20000000000 */
[----:B------:R-:W-:Y:S01]  /*46b0*/  @!P6 IMAD.IADD R14, R14, 0x1, -R7 ;  /* 0x000000010e0ee824 */ /* 0x000fe200078e0a07 */
[----:B------:R-:W-:Y:S01]  /*46c0*/  ISETP.GT.U32.AND P6, PT, R7, R16, PT ;  /* 0x000000100700720c */ /* 0x000fe20003fc4070 */
[----:B0-----:R-:W-:-:S02]  /*46d0*/  IMAD.MOV.U32 R2, RZ, RZ, R8 ;  /* 0x000000ffff027224 */ /* 0x001fc400078e0008 */
[----:B------:R-:W-:-:S04]  /*46e0*/  IMAD.HI.U32 R8, R6, R5, RZ ;  /* 0x0000000506087227 */ /* 0x000fc800078e00ff */
[----:B------:R-:W-:Y:S01]  /*46f0*/  @!P0 IMAD.IADD R18, R18, 0x1, -R7 ;  /* 0x0000000112128824 */ /* 0x000fe200078e0a07 */
[----:B------:R-:W-:Y:S01]  /*4700*/  ISETP.GE.AND P0, PT, R13, RZ, PT ;  /* 0x000000ff0d00720c */ /* 0x000fe20003f06270 */
[----:B------:R-:W-:Y:S02]  /*4710*/  IMAD.MOV R8, RZ, RZ, -R8 ;  /* 0x000000ffff087224 */ /* 0x000fe400078e0a08 */
[----:B------:R-:W-:Y:S01]  /*4720*/  IMAD.HI.U32 R10, R6, R11, RZ ;  /* 0x0000000b060a7227 */ /* 0x000fe200078e00ff */
[----:B------:R-:W-:-:S03]  /*4730*/  ISETP.GT.U32.AND P3, PT, R7, R18, PT ;  /* 0x000000120700720c */ /* 0x000fc60003f64070 */
[C---:B------:R-:W-:Y:S02]  /*4740*/  IMAD R8, R7.reuse, R8, R5 ;  /* 0x0000000807087224 */ /* 0x040fe400078e0205 */
[----:B------:R-:W-:Y:S02]  /*4750*/  @!P6 IMAD.IADD R16, R16, 0x1, -R7 ;  /* 0x000000011010e824 */ /* 0x000fe400078e0a07 */
[----:B------:R-:W-:Y:S01]  /*4760*/  IMAD.MOV R10, RZ, RZ, -R10 ;  /* 0x000000ffff0a7224 */ /* 0x000fe200078e0a0a */
[C---:B------:R-:W-:Y:S01]  /*4770*/  ISETP.GT.U32.AND P6, PT, R7.reuse, R8, PT ;  /* 0x000000080700720c */ /* 0x040fe20003fc4070 */
[----:B------:R-:W-:Y:S01]  /*4780*/  @!P4 IMAD.MOV R2, RZ, RZ, -R2 ;  /* 0x000000ffff02c224 */ /* 0x000fe200078e0a02 */
[C---:B------:R-:W-:Y:S01]  /*4790*/  ISETP.GT.U32.AND P4, PT, R7.reuse, R14, PT ;  /* 0x0000000e0700720c */ /* 0x040fe20003f84070 */
[C---:B------:R-:W-:Y:S01]  /*47a0*/  IMAD R10, R7.reuse, R10, R11 ;  /* 0x0000000a070a7224 */ /* 0x040fe200078e020b */
[----:B------:R-:W-:Y:S01]  /*47b0*/  IABS R11, R17 ;  /* 0x00000011000b7213 */ /* 0x000fe20000000000 */
[----:B------:R-:W-:Y:S01]  /*47c0*/  VIADD R15, R0, 0x4c ;  /* 0x0000004c000f7836 */ /* 0x000fe20000000000 */
[----:B------:R0:W-:Y:S01]  /*47d0*/  STL [R1+0x2f8], R2 ;  /* 0x0002f80201007387 */ /* 0x0001e20000100800 */
[----:B------:R-:W-:Y:S01]  /*47e0*/  @!P3 IMAD.IADD R18, R18, 0x1, -R7 ;  /* 0x000000011212b824 */ /* 0x000fe200078e0a07 */
[----:B------:R-:W-:Y:S01]  /*47f0*/  ISETP.GT.U32.AND P3, PT, R7, R10, PT ;  /* 0x0000000a0700720c */ /* 0x000fe20003f64070 */
[----:B------:R-:W-:Y:S01]  /*4800*/  IMAD.HI.U32 R19, R6, R11, RZ ;  /* 0x0000000b06137227 */ /* 0x000fe200078e00ff */
[----:B------:R-:W-:-:S03]  /*4810*/  IABS R13, R15 ;  /* 0x0000000f000d7213 */ /* 0x000fc60000000000 */
[----:B------:R-:W-:Y:S02]  /*4820*/  @!P6 IMAD.IADD R8, R8, 0x1, -R7 ;  /* 0x000000010808e824 */ /* 0x000fe400078e0a07 */
[----:B------:R-:W-:Y:S02]  /*4830*/  IMAD.MOV R22, RZ, RZ, -R19 ;  /* 0x000000ffff167224 */ /* 0x000fe400078e0a13 */
[----:B------:R-:W-:Y:S01]  /*4840*/  VIADD R5, R0, 0x4d ;  /* 0x0000004d00057836 */ /* 0x000fe20000000000 */
[----:B------:R-:W-:Y:S01]  /*4850*/  ISETP.GT.U32.AND P6, PT, R7, R8, PT ;  /* 0x000000080700720c */ /* 0x000fe20003fc4070 */
[----:B------:R-:W-:Y:S01]  /*4860*/  @!P4 IMAD.IADD R14, R14, 0x1, -R7 ;  /* 0x000000010e0ec824 */ /* 0x000fe200078e0a07 */
[----:B------:R-:W-:Y:S01]  /*4870*/  ISETP.GE.AND P4, PT, R12, RZ, PT ;  /* 0x000000ff0c00720c */ /* 0x000fe20003f86270 */
[----:B------:R-:W-:Y:S01]  /*4880*/  IMAD.HI.U32 R12, R6, R13, RZ ;  /* 0x0000000d060c7227 */ /* 0x000fe200078e00ff */
[----:B------:R-:W-:-:S03]  /*4890*/  IABS R19, R5 ;  /* 0x0000000500137213 */ /* 0x000fc60000000000 */
[C---:B------:R-:W-:Y:S02]  /*48a0*/  IMAD R11, R7.reuse, R22, R11 ;  /* 0x00000016070b7224 */ /* 0x040fe400078e020b */
[----:B0-----:R-:W-:Y:S01]  /*48b0*/  IMAD.MOV.U32 R2, RZ, RZ, R4 ;  /* 0x000000ffff027224 */ /* 0x001fe200078e0004 */
[----:B------:R-:W-:Y:S01]  /*48c0*/  MOV R4, R19 ;  /* 0x0000001300047202 */ /* 0x000fe20000000f00 */
[----:B------:R-:W-:Y:S01]  /*48d0*/  @!P3 IMAD.IADD R10, R10, 0x1, -R7 ;  /* 0x000000010a0ab824 */ /* 0x000fe200078e0a07 */
[----:B------:R-:W-:Y:S01]  /*48e0*/  ISETP.GE.AND P3, PT, R20, RZ, PT ;  /* 0x000000ff1400720c */ /* 0x000fe20003f66270 */
[----:B------:R-:W-:Y:S02]  /*48f0*/  IMAD.MOV R12, RZ, RZ, -R12 ;  /* 0x000000ffff0c7224 */ /* 0x000fe400078e0a0c */
[----:B------:R-:W-:Y:S01]  /*4900*/  @!P2 IMAD.MOV R2, RZ, RZ, -R2 ;  /* 0x000000ffff02a224 */ /* 0x000fe200078e0a02 */
[C---:B------:R-:W-:Y:S01]  /*4910*/  ISETP.GT.U32.AND P2, PT, R7.reuse, R10, PT ;  /* 0x0000000a0700720c */ /* 0x040fe20003f44070 */
[----:B------:R-:W-:Y:S01]  /*4920*/  @!P5 IMAD.MOV R18, RZ, RZ, -R18 ;  /* 0x000000ffff12d224 */ /* 0x000fe200078e0a12 */
[C---:B------:R-:W-:Y:S01]  /*4930*/  ISETP.GT.U32.AND P5, PT, R7.reuse, R11, PT ;  /* 0x0000000b0700720c */ /* 0x040fe20003fa4070 */
[----:B------:R-:W-:Y:S01]  /*4940*/  IMAD.MOV.U32 R3, RZ, RZ, R16 ;  /* 0x000000ffff037224 */ /* 0x000fe200078e0010 */
[----:B------:R0:W-:Y:S01]  /*4950*/  STL [R1+0x300], R2 ;  /* 0x0003000201007387 */ /* 0x0001e20000100800 */
[----:B------:R-:W-:-:S02]  /*4960*/  IMAD R13, R7, R12, R13 ;  /* 0x0000000c070d7224 */ /* 0x000fc400078e020d */
[----:B------:R-:W-:Y:S01]  /*4970*/  @!P0 IMAD.MOV R3, RZ, RZ, -R3 ;  /* 0x000000ffff038224 */ /* 0x000fe200078e0a03 */
[----:B------:R-:W-:Y:S01]  /*4980*/  ISETP.GE.AND P0, PT, R9, RZ, PT ;  /* 0x000000ff0900720c */ /* 0x000fe20003f06270 */
[----:B------:R-:W-:Y:S01]  /*4990*/  @!P6 IMAD.IADD R8, R8, 0x1, -R7 ;  /* 0x000000010808e824 */ /* 0x000fe200078e0a07 */
[----:B------:R-:W-:Y:S01]  /*49a0*/  ISETP.GT.U32.AND P6, PT, R7, R13, PT ;  /* 0x0000000d0700720c */ /* 0x000fe20003fc4070 */
[----:B------:R-:W-:Y:S01]  /*49b0*/  STL [R1+0x304], R18 ;  /* 0x0003041201007387 */ /* 0x000fe20000100800 */
[----:B------:R-:W-:Y:S02]  /*49c0*/  VIADD R9, R0, 0x4e ;  /* 0x0000004e00097836 */ /* 0x000fe40000000000 */
[----:B0-----:R-:W-:Y:S01]  /*49d0*/  IMAD.MOV.U32 R2, RZ, RZ, R14 ;  /* 0x000000ffff027224 */ /* 0x001fe200078e000e */
[----:B------:R0:W-:Y:S01]  /*49e0*/  STL [R1+0x544], R3 ;  /* 0x0005440301007387 */ /* 0x0001e20000100800 */
[----:B------:R-:W-:Y:S01]  /*49f0*/  IMAD.HI.U32 R14, R6, R4, RZ ;  /* 0x00000004060e7227 */ /* 0x000fe200078e00ff */
[----:B------:R-:W-:-:S03]  /*4a00*/  IABS R12, R9 ;  /* 0x00000009000c7213 */ /* 0x000fc60000000000 */
[----:B------:R-:W-:Y:S01]  /*4a10*/  @!P4 IMAD.MOV R2, RZ, RZ, -R2 ;  /* 0x000000ffff02c224 */ /* 0x000fe200078e0a02 */
[----:B------:R-:W-:Y:S01]  /*4a20*/  ISETP.GE.AND P4, PT, R17, RZ, PT ;  /* 0x000000ff1100720c */ /* 0x000fe20003f86270 */
[----:B------:R-:W-:Y:S02]  /*4a30*/  IMAD.MOV R14, RZ, RZ, -R14 ;  /* 0x000000ffff0e7224 */ /* 0x000fe400078e0a0e */
[--C-:B------:R-:W-:Y:S01]  /*4a40*/  @!P5 IMAD.IADD R11, R11, 0x1, -R7.reuse ;  /* 0x000000010b0bd824 */ /* 0x100fe200078e0a07 */
[----:B------:R2:W-:Y:S01]  /*4a50*/  STL [R1+0x800], R2 ;  /* 0x0008000201007387 */ /* 0x0005e20000100800 */
[C---:B------:R-:W-:Y:S02]  /*4a60*/  IMAD R4, R7.reuse, R14, R4 ;  /* 0x0000000e07047224 */ /* 0x040fe400078e0204 */
[--C-:B------:R-:W-:Y:S01]  /*4a70*/  @!P2 IMAD.IADD R10, R10, 0x1, -R7.reuse ;  /* 0x000000010a0aa824 */ /* 0x100fe200078e0a07 */
[----:B------:R-:W-:Y:S01]  /*4a80*/  ISETP.GT.U32.AND P5, PT, R7, R11, PT ;  /* 0x0000000b0700720c */ /* 0x000fe20003fa4070 */
[----:B------:R-:W-:Y:S01]  /*4a90*/  @!P6 IMAD.IADD R13, R13, 0x1, -R7 ;  /* 0x000000010d0de824 */ /* 0x000fe200078e0a07 */
[----:B------:R-:W-:Y:S01]  /*4aa0*/  ISETP.GE.AND P2, PT, R15, RZ, PT ;  /* 0x000000ff0f00720c */ /* 0x000fe20003f46270 */
[----:B0-----:R-:W-:-:S02]  /*4ab0*/  IMAD.MOV.U32 R3, RZ, RZ, R10 ;  /* 0x000000ffff037224 */ /* 0x001fc400078e000a */
[----:B------:R-:W-:Y:S01]  /*4ac0*/  IMAD.MOV.U32 R14, RZ, RZ, R12 ;  /* 0x000000ffff0e7224 */ /* 0x000fe200078e000c */
[----:B------:R-:W-:Y:S01]  /*4ad0*/  ISETP.GT.U32.AND P6, PT, R7, R13, PT ;  /* 0x0000000d0700720c */ /* 0x000fe20003fc4070 */
[----:B--2---:R-:W-:Y:S02]  /*4ae0*/  IMAD.MOV.U32 R2, RZ, RZ, R8 ;  /* 0x000000ffff027224 */ /* 0x004fe400078e0008 */
[----:B------:R-:W-:Y:S01]  /*4af0*/  @!P3 IMAD.MOV R3, RZ, RZ, -R3 ;  /* 0x000000ffff03b224 */ /* 0x000fe200078e0a03 */
[----:B------:R-:W-:Y:S01]  /*4b00*/  ISETP.GE.AND P3, PT, R5, RZ, PT ;  /* 0x000000ff0500720c */ /* 0x000fe20003f66270 */
[----:B------:R-:W-:Y:S01]  /*4b10*/  @!P0 IMAD.MOV R2, RZ, RZ, -R2 ;  /* 0x000000ffff028224 */ /* 0x000fe200078e0a02 */
[----:B------:R-:W-:Y:S01]  /*4b20*/  ISETP.GT.U32.AND P0, PT, R7, R4, PT ;  /* 0x000000040700720c */ /* 0x000fe20003f04070 */
[----:B------:R-:W-:Y:S01]  /*4b30*/  IMAD.HI.U32 R5, R6, R14, RZ ;  /* 0x0000000e06057227 */ /* 0x000fe200078e00ff */
[----:B------:R-:W-:Y:S03]  /*4b40*/  STL [R1+0x810], R3 ;  /* 0x0008100301007387 */ /* 0x000fe60000100800 */
[----:B------:R-:W-:Y:S01]  /*4b50*/  IMAD.MOV R5, RZ, RZ, -R5 ;  /* 0x000000ffff057224 */ /* 0x000fe200078e0a05 */
[----:B------:R0:W-:Y:S01]  /*4b60*/  STL [R1+0x88c], R2 ;  /* 0x00088c0201007387 */ /* 0x0001e20000100800 */
[----:B------:R-:W-:Y:S01]  /*4b70*/  @!P5 IMAD.IADD R11, R11, 0x1, -R7 ;  /* 0x000000010b0bd824 */ /* 0x000fe200078e0a07 */
[----:B------:R-:W-:Y:S01]  /*4b80*/  ISETP.GE.AND P5, PT, R9, RZ, PT ;  /* 0x000000ff0900720c */ /* 0x000fe20003fa6270 */
[----:B------:R-:W-:-:S02]  /*4b90*/  VIADD R15, R0, 0x4f ;  /* 0x0000004f000f7836 */ /* 0x000fc40000000000 */
[C---:B------:R-:W-:Y:S02]  /*4ba0*/  IMAD R14, R7.reuse, R5, R14 ;  /* 0x00000005070e7224 */ /* 0x040fe400078e020e */
[----:B------:R-:W-:Y:S01]  /*4bb0*/  @!P0 IMAD.IADD R4, R4, 0x1, -R7 ;  /* 0x0000000104048824 */ /* 0x000fe200078e0a07 */
[----:B------:R-:W-:Y:S01]  /*4bc0*/  IABS R10, R15 ;  /* 0x0000000f000a7213 */ /* 0x000fe20000000000 */
[----:B------:R-:W-:Y:S02]  /*4bd0*/  VIADD R8, R0, 0x50 ;  /* 0x0000005000087836 */ /* 0x000fe40000000000 */
[----:B0-----:R-:W-:Y:S01]  /*4be0*/  IMAD.MOV.U32 R2, RZ, RZ, R11 ;  /* 0x000000ffff027224 */ /* 0x001fe200078e000b */
[----:B------:R-:W-:Y:S01]  /*4bf0*/  ISETP.GT.U32.AND P0, PT, R7, R4, PT ;  /* 0x000000040700720c */ /* 0x000fe20003f04070 */
[----:B------:R-:W-:Y:S01]  /*4c00*/  @!P6 IMAD.IADD R13, R13, 0x1, -R7 ;  /* 0x000000010d0de824 */ /* 0x000fe200078e0a07 */
[----:B------:R-:W-:Y:S01]  /*4c10*/  ISETP.GT.U32.AND P6, PT, R7, R14, PT ;  /* 0x0000000e0700720c */ /* 0x000fe20003fc4070 */
[----:B------:R-:W-:Y:S01]  /*4c20*/  @!P4 IMAD.MOV R2, RZ, RZ, -R2 ;  /* 0x000000ffff02c224 */ /* 0x000fe200078e0a02 */
[----:B------:R-:W-:Y:S01]  /*4c30*/  IABS R9, R8 ;  /* 0x0000000800097213 */ /* 0x000fe20000000000 */
[----:B------:R-:W-:Y:S01]  /*4c40*/  IMAD.HI.U32 R12, R6, R10, RZ ;  /* 0x0000000a060c7227 */ /* 0x000fe200078e00ff */
[----:B------:R-:W-:-:S02]  /*4c50*/  ISETP.GE.AND P4, PT, R15, RZ, PT ;  /* 0x000000ff0f00720c */ /* 0x000fc40003f86270 */
[----:B------:R0:W-:Y:S01]  /*4c60*/  STL [R1+0x89c], R2 ;  /* 0x00089c0201007387 */ /* 0x0001e20000100800 */
[----:B------:R-:W-:-:S04]  /*4c70*/  IMAD.HI.U32 R11, R6, R9, RZ ;  /* 0x00000009060b7227 */ /* 0x000fc800078e00ff */
[----:B------:R-:W-:Y:S02]  /*4c80*/  IMAD.MOV R12, RZ, RZ, -R12 ;  /* 0x000000ffff0c7224 */ /* 0x000fe400078e0a0c */
[----:B------:R-:W-:Y:S02]  /*4c90*/  VIADD R17, R0, 0x51 ;  /* 0x0000005100117836 */ /* 0x000fe40000000000 */
[----:B------:R-:W-:Y:S02]  /*4ca0*/  IMAD.MOV R11, RZ, RZ, -R11 ;  /* 0x000000ffff0b7224 */ /* 0x000fe400078e0a0b */
[----:B0-----:R-:W-:Y:S01]  /*4cb0*/  IMAD.MOV.U32 R2, RZ, RZ, R13 ;  /* 0x000000ffff027224 */ /* 0x001fe200078e000d */
[----:B------:R-:W-:Y:S01]  /*4cc0*/  IABS R5, R17 ;  /* 0x0000001100057213 */ /* 0x000fe20000000000 */
[C---:B------:R-:W-:Y:S02]  /*4cd0*/  IMAD R10, R7.reuse, R12, R10 ;  /* 0x0000000c070a7224 */ /* 0x040fe400078e020a */
[----:B------:R-:W-:Y:S01]  /*4ce0*/  @!P2 IMAD.MOV R2, RZ, RZ, -R2 ;  /* 0x000000ffff02a224 */ /* 0x000fe200078e0a02 */
[----:B------:R-:W-:Y:S01]  /*4cf0*/  ISETP.GE.AND P2, PT, R8, RZ, PT ;  /* 0x000000ff0800720c */ /* 0x000fe20003f46270 */
[--C-:B------:R-:W-:Y:S01]  /*4d00*/  @!P0 IMAD.IADD R4, R4, 0x1, -R7.reuse ;  /* 0x0000000104048824 */ /* 0x100fe200078e0a07 */
[C---:B------:R-:W-:Y:S01]  /*4d10*/  ISETP.GT.U32.AND P0, PT, R7.reuse, R10, PT ;  /* 0x0000000a0700720c */ /* 0x040fe20003f04070 */
[----:B------:R-:W-:Y:S01]  /*4d20*/  @!P6 IMAD.IADD R14, R14, 0x1, -R7 ;  /* 0x000000010e0ee824 */ /* 0x000fe200078e0a07 */
[----:B------:R0:W-:Y:S01]  /*4d30*/  STL [R1+0x8c0], R2 ;  /* 0x0008c00201007387 */ /* 0x0001e20000100800 */
[----:B------:R-:W-:-:S02]  /*4d40*/  IMAD R9, R7, R11, R9 ;  /* 0x0000000b07097224 */ /* 0x000fc400078e0209 */
[----:B------:R-:W-:Y:S01]  /*4d50*/  IMAD.HI.U32 R8, R6, R5, RZ ;  /* 0x0000000506087227 */ /* 0x000fe200078e00ff */
[----:B------:R-:W-:-:S03]  /*4d60*/  ISETP.GT.U32.AND P6, PT, R7, R14, PT ;  /* 0x0000000e0700720c */ /* 0x000fc60003fc4070 */
[----:B------:R-:W-:Y:S02]  /*4d70*/  IMAD.MOV R8, RZ, RZ, -R8 ;  /* 0x000000ffff087224 */ /* 0x000fe400078e0a08 */
[----:B------:R-:W-:Y:S02]  /*4d80*/  VIADD R12, R0, 0x52 ;  /* 0x00000052000c7836 */ /* 0x000fe40000000000 */
[----:B0-----:R-:W-:Y:S02]  /*4d90*/  IMAD.MOV.U32 R2, RZ, RZ, R4 ;  /* 0x000000ffff027224 */ /* 0x001fe400078e0004 */
[C---:B------:R-:W-:Y:S01]  /*4da0*/  IMAD R5, R7.reuse, R8, R5 ;  /* 0x0000000807057224 */ /* 0x040fe200078e0205 */
[----:B------:R-:W-:Y:S01]  /*4db0*/  IABS R15, R12 ;  /* 0x0000000c000f7213 */ /* 0x000fe20000000000 */
[----:B------:R-:W-:Y:S01]  /*4dc0*/  @!P3 IMAD.MOV R2, RZ, RZ, -R2 ;  /* 0x000000ffff02b224 */ /* 0x000fe200078e0a02 */
[----:B------:R-:W-:Y:S01]  /*4dd0*/  ISETP.GT.U32.AND P3, PT, R7, R9, PT ;  /* 0x000000090700720c */ /* 0x000fe20003f64070 */
[----:B------:R-:W-:-:S02]  /*4de0*/  @!P0 IMAD.IADD R10, R10, 0x1, -R7 ;  /* 0x000000010a0a8824 */ /* 0x000fc400078e0a07 */
[--C-:B------:R-:W-:Y:S01]  /*4df0*/  @!P6 IMAD.IADD R14, R14, 0x1, -R7.reuse ;  /* 0x000000010e0ee824 */ /* 0x100fe200078e0a07 */
[C---:B------:R-:W-:Y:S01]  /*4e00*/  ISETP.GT.U32.AND P6, PT, R7.reuse, R5, PT ;  /* 0x000000050700720c */ /* 0x040fe20003fc4070 */
[----:B------:R-:W-:Y:S01]  /*4e10*/  VIADD R4, R0, 0x53 ;  /* 0x0000005300047836 */ /* 0x000fe20000000000 */
[----:B------:R-:W-:Y:S01]  /*4e20*/  ISETP.GT.U32.AND P0, PT, R7, R10, PT ;  /* 0x0000000a0700720c */ /* 0x000fe20003f04070 */
[----:B------:R-:W-:Y:S01]  /*4e30*/  IMAD.HI.U32 R16, R6, R15, RZ ;  /* 0x0000000f06107227 */ /* 0x000fe200078e00ff */
[----:B------:R0:W-:Y:S02]  /*4e40*/  STL [R1+0x8c8], R2 ;  /* 0x0008c80201007387 */ /* 0x0001e40000100800 */
[----:B------:R-:W-:Y:S01]  /*4e50*/  IABS R13, R4 ;  /* 0x00000004000d7213 */ /* 0x000fe20000000000 */
[----:B------:R-:W-:Y:S02]  /*4e60*/  VIADD R11, R0, 0x54 ;  /* 0x00000054000b7836 */ /* 0x000fe40000000000 */
[----:B------:R-:W-:-:S02]  /*4e70*/  @!P3 IMAD.IADD R9, R9, 0x1, -R7 ;  /* 0x000000010909b824 */ /* 0x000fc400078e0a07 */
[----:B------:R-:W-:Y:S01]  /*4e80*/  IMAD.MOV R16, RZ, RZ, -R16 ;  /* 0x000000ffff107224 */ /* 0x000fe200078e0a10 */
[----:B------:R-:W-:Y:S01]  /*4e90*/  IABS R8, R11 ;  /* 0x0000000b00087213 */ /* 0x000fe20000000000 */
[----:B------:R-:W-:Y:S01]  /*4ea0*/  @!P6 IMAD.IADD R5, R5, 0x1, -R7 ;  /* 0x000000010505e824 */ /* 0x000fe200078e0a07 */
[C---:B------:R-:W-:Y:S01]  /*4eb0*/  ISETP.GT.U32.AND P3, PT, R7.reuse, R9, PT ;  /* 0x000000090700720c */ /* 0x040fe20003f64070 */
[----:B0-----:R-:W-:Y:S02]  /*4ec0*/  IMAD.MOV.U32 R2, RZ, RZ, R14 ;  /* 0x000000ffff027224 */ /* 0x001fe400078e000e */
[----:B------:R-:W-:Y:S01]  /*4ed0*/  IMAD.HI.U32 R14, R6, R13, RZ ;  /* 0x0000000d060e7227 */ /* 0x000fe200078e00ff */
[----:B------:R-:W-:-:S03]  /*4ee0*/  ISETP.GT.U32.AND P6, PT, R7, R5, PT ;  /* 0x000000050700720c */ /* 0x000fc60003fc4070 */
[----:B------:R-:W-:Y:S02]  /*4ef0*/  IMAD.MOV R14, RZ, RZ, -R14 ;  /* 0x000000ffff0e7224 */ /* 0x000fe400078e0a0e */
[----:B------:R-:W-:Y:S01]  /*4f00*/  @!P0 IMAD.IADD R10, R10, 0x1, -R7 ;  /* 0x000000010a0a8824 */ /* 0x000fe200078e0a07 */
[----:B------:R-:W-:Y:S01]  /*4f10*/  ISETP.GE.AND P0, PT, R12, RZ, PT ;  /* 0x000000ff0c00720c */ /* 0x000fe20003f06270 */
[----:B------:R-:W-:Y:S02]  /*4f20*/  IMAD R15, R7, R16, R15 ;  /* 0x00000010070f7224 */ /* 0x000fe400078e020f */
[----:B------:R-:W-:Y:S01]  /*4f30*/  @!P5 IMAD.MOV R2, RZ, RZ, -R2 ;  /* 0x000000ffff02d224 */ /* 0x000fe200078e0a02 */
[----:B------:R-:W-:Y:S01]  /*4f40*/  ISETP.GE.AND P5, PT, R17, RZ, PT ;  /* 0x000000ff1100720c */ /* 0x000fe20003fa6270 */
[----:B------:R-:W-:-:S03]  /*4f50*/  IMAD.HI.U32 R17, R6, R8, RZ ;  /* 0x0000000806117227 */ /* 0x000fc600078e00ff */
[----:B------:R0:W-:Y:S01]  /*4f60*/  STL [R1+0x8c4], R2 ;  /* 0x0008c40201007387 */ /* 0x0001e20000100800 */
[----:B------:R-:W-:Y:S02]  /*4f70*/  IMAD R13, R7, R14, R13 ;  /* 0x0000000e070d7224 */ /* 0x000fe400078e020d */
[----:B------:R-:W-:Y:S01]  /*4f80*/  @!P3 IMAD.IADD R9, R9, 0x1, -R7 ;  /* 0x000000010909b824 */ /* 0x000fe200078e0a07 */
[C---:B------:R-:W-:Y:S01]  /*4f90*/  ISETP.GT.U32.AND P3, PT, R7.reuse, R15, PT ;  /* 0x0000000f0700720c */ /* 0x040fe20003f64070 */
[----:B------:R-:W-:Y:S02]  /*4fa0*/  IMAD.MOV.U32 R3, RZ, RZ, R10 ;  /* 0x000000ffff037224 */ /* 0x000fe400078e000a */
[----:B------:R-:W-:Y:S02]  /*4fb0*/  IMAD.MOV R12, RZ, RZ, -R17 ;  /* 0x000000ffff0c7224 */ /* 0x000fe400078e0a11 */
[----:B------:R-:W-:Y:S01]  /*4fc0*/  @!P4 IMAD.MOV R3, RZ, RZ, -R3 ;  /* 0x000000ffff03c224 */ /* 0x000fe200078e0a03 */
[C---:B------:R-:W-:Y:S01]  /*4fd0*/  ISETP.GT.U32.AND P4, PT, R7.reuse, R13, PT ;  /* 0x0000000d0700720c */ /* 0x040fe20003f84070 */
[----:B------:R-:W-:-:S02]  /*4fe0*/  IMAD R8, R7, R12, R8 ;  /* 0x0000000c07087224 */ /* 0x000fc400078e0208 */
[----:B------:R-:W-:Y:S01]  /*4ff0*/  VIADD R16, R0, 0x55 ;  /* 0x0000005500107836 */ /* 0x000fe20000000000 */
[----:B------:R-:W-:Y:S01]  /*5000*/  STL [R1+0x8b4], R3 ;  /* 0x0008b40301007387 */ /* 0x000fe20000100800 */
[----:B0-----:R-:W-:Y:S02]  /*5010*/  IMAD.MOV.U32 R2, RZ, RZ, R9 ;  /* 0x000000ffff027224 */ /* 0x001fe400078e0009 */
[--C-:B------:R-:W-:Y:S01]  /*5020*/  @!P6 IMAD.IADD R5, R5, 0x1, -R7.reuse ;  /* 0x000000010505e824 */ /* 0x100fe200078e0a07 */
[----:B------:R-:W-:Y:S01]  /*5030*/  ISETP.GT.U32.AND P6, PT, R7, R8, PT ;  /* 0x000000080700720c */ /* 0x000fe20003fc4070 */
[--C-:B------:R-:W-:Y:S01]  /*5040*/  @!P3 IMAD.IADD R15, R15, 0x1, -R7.reuse ;  /* 0x000000010f0fb824 */ /* 0x100fe200078e0a07 */
[----:B------:R-:W-:Y:S01]  /*5050*/  IABS R9, R16 ;  /* 0x0000001000097213 */ /* 0x000fe20000000000 */
[----:B------:R-:W-:Y:S01]  /*5060*/  @!P2 IMAD.MOV R2, RZ, RZ, -R2 ;  /* 0x000000ffff02a224 */ /* 0x000fe200078e0a02 */
[----:B------:R-:W-:Y:S01]  /*5070*/  ISETP.GE.AND P2, PT, R4, RZ, PT ;  /* 0x000000ff0400720c */ /* 0x000fe20003f46270 */
[----:B------:R-:W-:Y:S01]  /*5080*/  VIADD R4, R0, 0x56 ;  /* 0x0000005600047836 */ /* 0x000fe20000000000 */
[----:B------:R-:W-:Y:S01]  /*5090*/  ISETP.GE.AND P3, PT, R11, RZ, PT ;  /* 0x000000ff0b00720c */ /* 0x000fe20003f66270 */
[----:B------:R-:W-:Y:S01]  /*50a0*/  @!P4 IMAD.IADD R13, R13, 0x1, -R7 ;  /* 0x000000010d0dc824 */ /* 0x000fe200078e0a07 */
[----:B------:R-:W-:Y:S01]  /*50b0*/  ISETP.GT.U32.AND P4, PT, R7, R15, PT ;  /* 0x0000000f0700720c */ /* 0x000fe20003f84070 */
[----:B------:R-:W-:Y:S01]  /*50c0*/  IMAD.HI.U32 R11, R6, R9, RZ ;  /* 0x00000009060b7227 */ /* 0x000fe200078e00ff */
[----:B------:R-:W-:Y:S01]  /*50d0*/  IABS R10, R4 ;  /* 0x00000004000a7213 */ /* 0x000fe20000000000 */
[----:B------:R0:W-:Y:S02]  /*50e0*/  STL [R1+0x8b8], R2 ;  /* 0x0008b80201007387 */ /* 0x0001e40000100800 */
[----:B------:R-:W-:-:S02]  /*50f0*/  IMAD.MOV R11, RZ, RZ, -R11 ;  /* 0x000000ffff0b7224 */ /* 0x000fc400078e0a0b */
[----:B------:R-:W-:Y:S01]  /*5100*/  @!P6 IMAD.IADD R8, R8, 0x1, -R7 ;  /* 0x000000010808e824 */ /* 0x000fe200078e0a07 */
[C---:B------:R-:W-:Y:S01]  /*5110*/  ISETP.GT.U32.AND P6, PT, R7.reuse, R13, PT ;  /* 0x0000000d0700720c */ /* 0x040fe20003fc4070 */
[----:B------:R-:W-:Y:S02]  /*5120*/  IMAD R9, R7, R11, R9 ;  /* 0x0000000b07097224 */ /* 0x000fe400078e0209 */
[----:B------:R-:W-:Y:S02]  /*5130*/  VIADD R12, R0, 0x58 ;  /* 0x00000058000c7836 */ /* 0x000fe40000000000 */
[----:B0-----:R-:W-:Y:S02]  /*5140*/  IMAD.MOV.U32 R2, RZ, RZ, R5 ;  /* 0x000000ffff027224 */ /* 0x001fe400078e0005 */
[----:B------:R-:W-:-:S04]  /*5150*/  IMAD.HI.U32 R5, R6, R10, RZ ;  /* 0x0000000a06057227 */ /* 0x000fc800078e00ff */
[----:B------:R-:W-:Y:S02]  /*5160*/  IMAD.MOV R5, RZ, RZ, -R5 ;  /* 0x000000ffff057224 */ /* 0x000fe400078e0a05 */
[--C-:B------:R-:W-:Y:S01]  /*5170*/  @!P4 IMAD.IADD R15, R15, 0x1, -R7.reuse ;  /* 0x000000010f0fc824 */ /* 0x100fe200078e0a07 */
[C---:B------:R-:W-:Y:S01]  /*5180*/  ISETP.GT.U32.AND P4, PT, R7.reuse, R9, PT ;  /* 0x000000090700720c */ /* 0x040fe20003f84070 */
[C---:B------:R-:W-:Y:S01]  /*5190*/  IMAD R10, R7.reuse, R5, R10 ;  /* 0x00000005070a7224 */ /* 0x040fe200078e020a */
[----:B------:R-:W-:Y:S01]  /*51a0*/  IABS R5, R12 ;  /* 0x0000000c00057213 */ /* 0x000fe20000000000 */
[----:B------:R-:W-:Y:S01]  /*51b0*/  @!P5 IMAD.MOV R2, RZ, RZ, -R2 ;  /* 0x000000ffff02d224 */ /* 0x000fe200078e0a02 */
[----:B------:R-:W-:Y:S01]  /*51c0*/  ISETP.GT.U32.AND P5, PT, R7, R8, PT ;  /* 0x000000080700720c */ /* 0x000fe20003fa4070 */
[----:B------:R-:W-:Y:S01]  /*51d0*/  @!P6 IMAD.IADD R13, R13, 0x1, -R7 ;  /* 0x000000010d0de824 */ /* 0x000fe200078e0a07 */
[----:B------:R-:W-:Y:S01]  /*51e0*/  ISETP.GT.U32.AND P6, PT, R7, R10, PT ;  /* 0x0000000a0700720c */ /* 0x000fe20003fc4070 */
[C---:B------:R-:W-:Y:S01]  /*51f0*/  VIADD R14, R0.reuse, 0x57 ;  /* 0x00000057000e7836 */ /* 0x040fe20000000000 */
[----:B------:R0:W-:Y:S01]  /*5200*/  STL [R1+0x8bc], R2 ;  /* 0x0008bc0201007387 */ /* 0x0001e20000100800 */
[----:B------:R-:W-:-:S02]  /*5210*/  VIADD R11, R0, 0x59 ;  /* 0x00000059000b7836 */ /* 0x000fc40000000000 */
[----:B------:R-:W-:Y:S01]  /*5220*/  IMAD.HI.U32 R17, R6, R5, RZ ;  /* 0x0000000506117227 */ /* 0x000fe200078e00ff */
[----:B------:R-:W-:-:S03]  /*5230*/  IABS R18, R14 ;  /* 0x0000000e00127213 */ /* 0x000fc60000000000 */
[--C-:B------:R-:W-:Y:S01]  /*5240*/  @!P4 IMAD.IADD R9, R9, 0x1, -R7.reuse ;  /* 0x000000010909c824 */ /* 0x100fe200078e0a07 */
[----:B------:R-:W-:Y:S01]  /*5250*/  ISETP.GE.AND P4, PT, R4, RZ, PT ;  /* 0x000000ff0400720c */ /* 0x000fe20003f86270 */
[----:B------:R-:W-:Y:S01]  /*5260*/  @!P5 IMAD.IADD R8, R8, 0x1, -R7 ;  /* 0x000000010808d824 */ /* 0x000fe200078e0a07 */
[----:B------:R-:W-:Y:S01]  /*5270*/  ISETP.GE.AND P5, PT, R16, RZ, PT ;  /* 0x000000ff1000720c */ /* 0x000fe20003fa6270 */
[----:B0-----:R-:W-:Y:S01]  /*5280*/  IMAD.MOV.U32 R2, RZ, RZ, R15 ;  /* 0x000000ffff027224 */ /* 0x001fe200078e000f */
[----:B------:R-:W-:Y:S01]  /*5290*/  IABS R16, R11 ;  /* 0x0000000b00107213 */ /* 0x000fe20000000000 */
[----:B------:R-:W-:Y:S02]  /*52a0*/  @!P6 IMAD.IADD R10, R10, 0x1, -R7 ;  /* 0x000000010a0ae824 */ /* 0x000fe400078e0a07 */
[----:B------:R-:W-:Y:S01]  /*52b0*/  @!P0 IMAD.MOV R2, RZ, RZ, -R2 ;  /* 0x000000ffff028224 */ /* 0x000fe200078e0a02 */
[C---:B------:R-:W-:Y:S01]  /*52c0*/  ISETP.GT.U32.AND P0, PT, R7.reuse, R9, PT ;  /* 0x000000090700720c */ /* 0x040fe20003f04070 */
[----:B------:R-:W-:Y:S01]  /*52d0*/  IMAD.HI.U32 R19, R6, R18, RZ ;  /* 0x0000001206137227 */ /* 0x000fe200078e00ff */
[----:B------:R-:W-:-:S02]  /*52e0*/  ISETP.GT.U32.AND P6, PT, R7, R10, PT ;  /* 0x0000000a0700720c */ /* 0x000fc40003fc4070 */
[----:B------:R0:W-:Y:S01]  /*52f0*/  STL [R1+0x8a8], R2 ;  /* 0x0008a80201007387 */ /* 0x0001e20000100800 */
[----:B------:R-:W-:Y:S02]  /*5300*/  IMAD.MOV R17, RZ, RZ, -R17 ;  /* 0x000000ffff117224 */ /* 0x000fe400078e0a11 */
[----:B------:R-:W-:Y:S02]  /*5310*/  IMAD.MOV R19, RZ, RZ, -R19 ;  /* 0x000000ffff137224 */ /* 0x000fe400078e0a13 */
[----:B------:R-:W-:-:S04]  /*5320*/  IMAD.HI.U32 R15, R6, R16, RZ ;  /* 0x00000010060f7227 */ /* 0x000fc800078e00ff */
[----:B------:R-:W-:Y:S01]  /*5330*/  IMAD R5, R7, R17, R5 ;  /* 0x0000001107057224 */ /* 0x000fe200078e0205 */
[----:B------:R-:W-:Y:S01]  /*5340*/  @!P0 IADD3 R9, PT, PT, R9, -R7, RZ ;  /* 0x8000000709098210 */ /* 0x000fe20007ffe0ff */
[C---:B------:R-:W-:Y:S02]  /*5350*/  IMAD R4, R7.reuse, R19, R18 ;  /* 0x0000001307047224 */ /* 0x040fe400078e0212 */
[----:B------:R-:W-:Y:S01]  /*5360*/  IMAD.MOV.U32 R3, RZ, RZ, R13 ;  /* 0x000000ffff037224 */ /* 0x000fe200078e000d */
[C---:B------:R-:W-:Y:S01]  /*5370*/  ISETP.GT.U32.AND P0, PT, R7.reuse, R5, PT ;  /* 0x000000050700720c */ /* 0x040fe20003f04070 */
[----:B------:R-:W-:Y:S02]  /*5380*/  IMAD.MOV R15, RZ, RZ, -R15 ;  /* 0x000000ffff0f7224 */ /* 0x000fe400078e0a0f */
[----:B0-----:R-:W-:Y:S02]  /*5390*/  IMAD.MOV.U32 R2, RZ, RZ, R8 ;  /* 0x000000ffff027224 */ /* 0x001fe400078e0008 */
[----:B------:R-:W-:Y:S01]  /*53a0*/  @!P2 IMAD.MOV R3, RZ, RZ, -R3 ;  /* 0x000000ffff03a224 */ /* 0x000fe200078e0a03 */
[C---:B------:R-:W-:Y:S01]  /*53b0*/  ISETP.GT.U32.AND P2, PT, R7.reuse, R4, PT ;  /* 0x000000040700720c */ /* 0x040fe20003f44070 */
[----:B------:R-:W-:-:S02]  /*53c0*/  IMAD R8, R7, R15, R16 ;  /* 0x0000000f07087224 */ /* 0x000fc400078e0210 */
[----:B------:R-:W-:Y:S01]  /*53d0*/  @!P3 IMAD.MOV R2, RZ, RZ, -R2 ;  /* 0x000000ffff02b224 */ /* 0x000fe200078e0a02 */
[----:B------:R-:W-:Y:S01]  /*53e0*/  ISETP.GE.AND P3, PT, R14, RZ, PT ;  /* 0x000000ff0e00720c */ /* 0x000fe20003f66270 */
[--C-:B------:R-:W-:Y:S01]  /*53f0*/  @!P6 IMAD.IADD R10, R10, 0x1, -R7.reuse ;  /* 0x000000010a0ae824 */ /* 0x100fe200078e0a07 */
[----:B------:R-:W-:Y:S01]  /*5400*/  ISETP.GT.U32.AND P6, PT, R7, R8, PT ;  /* 0x000000080700720c */ /* 0x000fe20003fc4070 */
[C---:B------:R-:W-:Y:S01]  /*5410*/  VIADD R20, R0.reuse, 0x5b ;  /* 0x0000005b00147836 */ /* 0x040fe20000000000 */
[----:B------:R0:W-:Y:S01]  /*5420*/  STL [R1+0x8b0], R3 ;  /* 0x0008b00301007387 */ /* 0x0001e20000100800 */
[----:B------:R-:W-:Y:S02]  /*5430*/  VIADD R14, R0, 0x5a ;  /* 0x0000005a000e7836 */ /* 0x000fe40000000000 */
[--C-:B------:R-:W-:Y:S01]  /*5440*/  @!P0 IMAD.IADD R5, R5, 0x1, -R7.reuse ;  /* 0x0000000105058824 */ /* 0x100fe200078e0a07 */
[----:B------:R-:W-:Y:S01]  /*5450*/  IABS R16, R20 ;  /* 0x0000001400107213 */ /* 0x000fe20000000000 */
[----:B------:R-:W-:Y:S01]  /*5460*/  @!P2 IMAD.IADD R4, R4, 0x1, -R7 ;  /* 0x000000010404a824 */ /* 0x000fe200078e0a07 */
[----:B------:R-:W-:Y:S01]  /*5470*/  IABS R15, R14 ;  /* 0x0000000e000f7213 */ /* 0x000fe20000000000 */
[----:B------:R-:W-:Y:S01]  /*5480*/  VIADD R13, R0, 0x5c ;  /* 0x0000005c000d7836 */ /* 0x000fe20000000000 */
[----:B------:R-:W-:Y:S01]  /*5490*/  ISETP.GE.AND P2, PT, R12, RZ, PT ;  /* 0x000000ff0c00720c */ /* 0x000fe20003f46270 */
[----:B------:R-:W-:Y:S01]  /*54a0*/  IMAD.MOV.U32 R12, RZ, RZ, R16 ;  /* 0x000000ffff0c7224 */ /* 0x000fe200078e0010 */
[----:B------:R2:W-:Y:S01]  /*54b0*/  STL [R1+0x8ac], R2 ;  /* 0x0008ac0201007387 */ /* 0x0005e20000100800 */
[----:B0-----:R-:W-:Y:S01]  /*54c0*/  IMAD.MOV.U32 R3, RZ, RZ, R9 ;  /* 0x000000ffff037224 */ /* 0x001fe200078e0009 */
[----:B------:R-:W-:Y:S01]  /*54d0*/  IABS R17, R13 ;  /* 0x0000000d00117213 */ /* 0x000fe20000000000 */
[----:B------:R-:W-:Y:S01]  /*54e0*/  IMAD.HI.U32 R16, R6, R15, RZ ;  /* 0x0000000f06107227 */ /* 0x000fe200078e00ff */
[----:B------:R-:W-:-:S03]  /*54f0*/  ISETP.GT.U32.AND P0, PT, R7, R4, PT ;  /* 0x000000040700720c */ /* 0x000fc60003f04070 */
[----:B------:R-:W-:Y:S01]  /*5500*/  @!P5 IMAD.MOV R3, RZ, RZ, -R3 ;  /* 0x000000ffff03d224 */ /* 0x000fe200078e0a03 */
[C---:B------:R-:W-:Y:S01]  /*5510*/  ISETP.GT.U32.AND P5, PT, R7.reuse, R5, PT ;  /* 0x000000050700720c */ /* 0x040fe20003fa4070 */
[----:B------:R-:W-:Y:S02]  /*5520*/  @!P6 IMAD.IADD R8, R8, 0x1, -R7 ;  /* 0x000000010808e824 */ /* 0x000fe400078e0a07 */
[----:B------:R-:W-:Y:S01]  /*5530*/  IMAD.HI.U32 R9, R6, R12, RZ ;  /* 0x0000000c06097227 */ /* 0x000fe200078e00ff */
[----:B------:R0:W-:Y:S02]  /*5540*/  STL [R1+0x8a4], R3 ;  /* 0x0008a40301007387 */ /* 0x0001e40000100800 */
[----:B------:R-:W-:Y:S01]  /*5550*/  ISETP.GT.U32.AND P6, PT, R7, R8, PT ;  /* 0x000000080700720c */ /* 0x000fe20003fc4070 */
[----:B--2---:R-:W-:Y:S02]  /*5560*/  IMAD.MOV.U32 R2, RZ, RZ, R10 ;  /* 0x000000ffff027224 */ /* 0x004fe400078e000a */
[----:B------:R-:W-:-:S02]  /*5570*/  IMAD.MOV R16, RZ, RZ, -R16 ;  /* 0x000000ffff107224 */ /* 0x000fc400078e0a10 */
[----:B------:R-:W-:Y:S02]  /*5580*/  IMAD.MOV R10, RZ, RZ, -R9 ;  /* 0x000000ffff0a7224 */ /* 0x000fe400078e0a09 */
[----:B------:R-:W-:Y:S01]  /*5590*/  @!P4 IMAD.MOV R2, RZ, RZ, -R2 ;  /* 0x000000ffff02c224 */ /* 0x000fe200078e0a02 */
[----:B------:R-:W-:Y:S01]  /*55a0*/  ISETP.GE.AND P4, PT, R11, RZ, PT ;  /* 0x000000ff0b00720c */ /* 0x000fe20003f86270 */
[----:B------:R-:W-:Y:S02]  /*55b0*/  IMAD R9, R7, R16, R15 ;  /* 0x0000001007097224 */ /* 0x000fe400078e020f */
[----:B------:R-:W-:Y:S01]  /*55c0*/  IMAD.MOV.U32 R11, RZ, RZ, R17 ;  /* 0x000000ffff0b7224 */ /* 0x000fe200078e0011 */
[----:B------:R2:W-:Y:S01]  /*55d0*/  STL [R1+0x8a0], R2 ;  /* 0x0008a00201007387 */ /* 0x0005e20000100800 */
[----:B------:R-:W-:Y:S01]  /*55e0*/  @!P5 IMAD.IADD R5, R5, 0x1, -R7 ;  /* 0x000000010505d824 */ /* 0x000fe200078e0a07 */
[----:B------:R-:W-:Y:S01]  /*55f0*/  ISETP.GT.U32.AND P5, PT, R7, R9, PT ;  /* 0x000000090700720c */ /* 0x000fe20003fa4070 */
[----:B------:R-:W-:-:S04]  /*5600*/  IMAD.HI.U32 R15, R6, R11, RZ ;  /* 0x0000000b060f7227 */ /* 0x000fc800078e00ff */
[C---:B------:R-:W-:Y:S02]  /*5610*/  IMAD R10, R7.reuse, R10, R12 ;  /* 0x0000000a070a7224 */ /* 0x040fe400078e020c */
[----:B------:R-:W-:Y:S02]  /*5620*/  IMAD.MOV R16, RZ, RZ, -R15 ;  /* 0x000000ffff107224 */ /* 0x000fe400078e0a0f */
[----:B------:R-:W-:Y:S01]  /*5630*/  @!P6 IMAD.IADD R8, R8, 0x1, -R7 ;  /* 0x000000010808e824 */ /* 0x000fe200078e0a07 */
[C---:B------:R-:W-:Y:S01]  /*5640*/  ISETP.GT.U32.AND P6, PT, R7.reuse, R10, PT ;  /* 0x0000000a0700720c */ /* 0x040fe20003fc4070 */
[----:B------:R-:W-:Y:S02]  /*5650*/  IMAD R11, R7, R16, R11 ;  /* 0x00000010070b7224 */ /* 0x000fe400078e020b */
[--C-:B------:R-:W-:Y:S01]  /*5660*/  @!P0 IMAD.IADD R4, R4, 0x1, -R7.reuse ;  /* 0x0000000104048824 */ /* 0x100fe200078e0a07 */
[----:B------:R-:W-:Y:S01]  /*5670*/  ISETP.GE.AND P0, PT, R14, RZ, PT ;  /* 0x000000ff0e00720c */ /* 0x000fe20003f06270 */
[----:B------:R-:W-:Y:S01]  /*5680*/  @!P5 IMAD.IADD R9, R9, 0x1, -R7 ;  /* 0x000000010909d824 */ /* 0x000fe200078e0a07 */
[----:B------:R-:W-:Y:S01]  /*5690*/  ISETP.GT.U32.AND P5, PT, R7, R11, PT ;  /* 0x0000000b0700720c */ /* 0x000fe20003fa4070 */
[----:B------:R-:W-:-:S02]  /*56a0*/  VIADD R14, R0, 0x5d ;  /* 0x0000005d000e7836 */ /* 0x000fc40000000000 */
[C---:B------:R-:W-:Y:S02]  /*56b0*/  VIADD R16, R0.reuse, 0x5f ;  /* 0x0000005f00107836 */ /* 0x040fe40000000000 */
[----:B------:R-:W-:Y:S01]  /*56c0*/  VIADD R15, R0, 0x5e ;  /* 0x0000005e000f7836 */ /* 0x000fe20000000000 */
[----:B------:R-:W-:Y:S01]  /*56d0*/  IABS R12, R14 ;  /* 0x0000000e000c7213 */ /* 0x000fe20000000000 */
[----:B------:R-:W-:Y:S01]  /*56e0*/  @!P6 IMAD.IADD R10, R10, 0x1, -R7 ;  /* 0x000000010a0ae824 */ /* 0x000fe200078e0a07 */
[----:B------:R-:W-:Y:S01]  /*56f0*/  IABS R19, R16 ;  /* 0x0000001000137213 */ /* 0x000fe20000000000 */
[----:B0-----:R-:W-:Y:S01]  /*5700*/  IMAD.MOV.U32 R3, RZ, RZ, R4 ;  /* 0x000000ffff037224 */ /* 0x001fe200078e0004 */
[----:B------:R-:W-:Y:S01]  /*5710*/  IABS R18, R15 ;  /* 0x0000000f00127213 */ /* 0x000fe20000000000 */
[----:B--2---:R-:W-:Y:S01]  /*5720*/  IMAD.MOV.U32 R2, RZ, RZ, R5 ;  /* 0x000000ffff027224 */ /* 0x004fe200078e0005 */
[----:B------:R-:W-:Y:S01]  /*5730*/  ISETP.GE.AND P6, PT, R20, RZ, PT ;  /* 0x000000ff1400720c */ /* 0x000fe20003fc6270 */
[----:B------:R-:W-:-:S04]  /*5740*/  IMAD.HI.U32 R21, R6, R12, RZ ;  /* 0x0000000c06157227 */ /* 0x000fc800078e00ff */
[----:B------:R-:W-:Y:S01]  /*5750*/  @!P3 IMAD.MOV R3, RZ, RZ, -R3 ;  /* 0x000000ffff03b224 */ /* 0x000fe200078e0a03 */
[----:B------:R-:W-:Y:S01]  /*5760*/  ISETP.GT.U32.AND P3, PT, R7, R10, PT ;  /* 0x0000000a0700720c */ /* 0x000fe20003f64070 */
[----:B------:R-:W-:-:S03]  /*5770*/  IMAD.HI.U32 R22, R6, R19, RZ ;  /* 0x0000001306167227 */ /* 0x000fc600078e00ff */
[----:B------:R-:W-:Y:S01]  /*5780*/  STL [R1+0x898], R3 ;  /* 0x0008980301007387 */ /* 0x000fe20000100800 */
[----:B------:R-:W-:Y:S01]  /*5790*/  @!P5 IMAD.IADD R11, R11, 0x1, -R7 ;  /* 0x000000010b0bd824 */ /* 0x000fe200078e0a07 */
[C---:B------:R-:W-:Y:S01]  /*57a0*/  ISETP.GT.U32.AND P5, PT, R7.reuse, R9, PT ;  /* 0x000000090700720c */ /* 0x040fe20003fa4070 */
[----:B------:R-:W-:Y:S02]  /*57b0*/  @!P2 IMAD.MOV R2, RZ, RZ, -R2 ;  /* 0x000000ffff02a224 */ /* 0x000fe400078e0a02 */
[----:B------:R-:W-:Y:S01]  /*57c0*/  IMAD.MOV R21, RZ, RZ, -R21 ;  /* 0x000000ffff157224 */ /* 0x000fe200078e0a15 */
[----:B------:R-:W-:Y:S01]  /*57d0*/  ISETP.GT.U32.AND P2, PT, R7, R11, PT ;  /* 0x0000000b0700720c */ /* 0x000fe20003f44070 */
[----:B------:R-:W-:Y:S01]  /*57e0*/  IMAD.HI.U32 R20, R6, R18, RZ ;  /* 0x0000001206147227 */ /* 0x000fe200078e00ff */
[----:B------:R0:W-:Y:S03]  /*57f0*/  STL [R1+0x894], R2 ;  /* 0x0008940201007387 */ /* 0x0001e60000100800 */
[----:B------:R-:W-:-:S02]  /*5800*/  IMAD.MOV R22, RZ, RZ, -R22 ;  /* 0x000000ffff167224 */ /* 0x000fc400078e0a16 */
[C---:B------:R-:W-:Y:S02]  /*5810*/  IMAD R12, R7.reuse, R21, R12 ;  /* 0x00000015070c7224 */ /* 0x040fe400078e020c */
[----:B------:R-:W-:Y:S02]  /*5820*/  IMAD.MOV R20, RZ, RZ, -R20 ;  /* 0x000000ffff147224 */ /* 0x000fe400078e0a14 */
[----:B------:R-:W-:Y:S02]  /*5830*/  VIADD R17, R0, 0x60 ;  /* 0x0000006000117836 */ /* 0x000fe40000000000 */
[----:B0-----:R-:W-:Y:S02]  /*5840*/  IMAD.MOV.U32 R2, RZ, RZ, R8 ;  /* 0x000000ffff027224 */ /* 0x001fe400078e0008 */
[C---:B------:R-:W-:Y:S01]  /*5850*/  IMAD R19, R7.reuse, R22, R19 ;  /* 0x0000001607137224 */ /* 0x040fe200078e0213 */
[----:B------:R-:W-:Y:S01]  /*5860*/  IABS R21, R17 ;  /* 0x0000001100157213 */ /* 0x000fe20000000000 */
[----:B------:R-:W-:-:S02]  /*5870*/  IMAD R18, R7, R20, R18 ;  /* 0x0000001407127224 */ /* 0x000fc400078e0212 */
[----:B------:R-:W-:Y:S01]  /*5880*/  @!P4 IMAD.MOV R2, RZ, RZ, -R2 ;  /* 0x000000ffff02c224 */ /* 0x000fe200078e0a02 */
[C---:B------:R-:W-:Y:S01]  /*5890*/  ISETP.GT.U32.AND P4, PT, R7.reuse, R12, PT ;  /* 0x0000000c0700720c */ /* 0x040fe20003f84070 */
[--C-:B------:R-:W-:Y:S01]  /*58a0*/  @!P3 IMAD.IADD R10, R10, 0x1, -R7.reuse ;  /* 0x000000010a0ab824 */ /* 0x100fe200078e0a07 */
[----:B------:R-:W-:Y:S01]  /*58b0*/  ISETP.GT.U32.AND P3, PT, R7, R19, PT ;  /* 0x000000130700720c */ /* 0x000fe20003f64070 */
[----:B------:R-:W-:Y:S01]  /*58c0*/  @!P5 IMAD.IADD R9, R9, 0x1, -R7 ;  /* 0x000000010909d824 */ /* 0x000fe200078e0a07 */
[----:B------:R-:W-:Y:S01]  /*58d0*/  ISETP.GT.U32.AND P5, PT, R7, R18, PT ;  /* 0x000000120700720c */ /* 0x000fe20003fa4070 */
[----:B------:R-:W-:Y:S01]  /*58e0*/  IMAD.HI.U32 R5, R6, R21, RZ ;  /* 0x0000001506057227 */ /* 0x000fe200078e00ff */
[----:B------:R0:W-:Y:S03]  /*58f0*/  STL [R1+0x890], R2 ;  /* 0x0008900201007387 */ /* 0x0001e60000100800 */
[----:B------:R-:W-:-:S02]  /*5900*/  IMAD.MOV R5, RZ, RZ, -R5 ;  /* 0x000000ffff057224 */ /* 0x000fc400078e0a05 */
[----:B------:R-:W-:Y:S02]  /*5910*/  IMAD.MOV.U32 R3, RZ, RZ, R10 ;  /* 0x000000ffff037224 */ /* 0x000fe400078e000a */
[----:B------:R-:W-:Y:S01]  /*5920*/  @!P4 IMAD.IADD R12, R12, 0x1, -R7 ;  /* 0x000000010c0cc824 */ /* 0x000fe200078e0a07 */
[----:B------:R-:W-:Y:S01]  /*5930*/  ISETP.GE.AND P4, PT, R14, RZ, PT ;  /* 0x000000ff0e00720c */ /* 0x000fe20003f86270 */
[----:B------:R-:W-:Y:S02]  /*5940*/  IMAD R5, R7, R5, R21 ;  /* 0x0000000507057224 */ /* 0x000fe400078e0215 */
[--C-:B------:R-:W-:Y:S02]  /*5950*/  @!P3 IMAD.IADD R19, R19, 0x1, -R7.reuse ;  /* 0x000000011313b824 */ /* 0x100fe400078e0a07 */
[----:B------:R-:W-:Y:S02]  /*5960*/  VIADD R4, R0, 0x61 ;  /* 0x0000006100047836 */ /* 0x000fe40000000000 */
[----:B------:R-:W-:Y:S01]  /*5970*/  @!P5 IMAD.IADD R18, R18, 0x1, -R7 ;  /* 0x000000011212d824 */ /* 0x000fe200078e0a07 */
[C---:B------:R-:W-:Y:S01]  /*5980*/  ISETP.GT.U32.AND P5, PT, R7.reuse, R12, PT ;  /* 0x0000000c0700720c */ /* 0x040fe20003fa4070 */
[----:B------:R-:W-:Y:S01]  /*5990*/  @!P6 IMAD.MOV R3, RZ, RZ, -R3 ;  /* 0x000000ffff03e224 */ /* 0x000fe200078e0a03 */
[----:B------:R-:W-:Y:S01]  /*59a0*/  ISETP.GT.U32.AND P3, PT, R7, R19, PT ;  /* 0x000000130700720c */ /* 0x000fe20003f64070 */
[----:B------:R-:W-:Y:S01]  /*59b0*/  @!P2 IMAD.IADD R11, R11, 0x1, -R7 ;  /* 0x000000010b0ba824 */ /* 0x000fe200078e0a07 */
[----:B------:R-:W-:Y:S01]  /*59c0*/  ISETP.GT.U32.AND P6, PT, R7, R5, PT ;  /* 0x000000050700720c */ /* 0x000fe20003fc4070 */
[----:B0-----:R-:W-:Y:S01]  /*59d0*/  IMAD.MOV.U32 R2, RZ, RZ, R9 ;  /* 0x000000ffff027224 */ /* 0x001fe200078e0009 */
[----:B------:R-:W-:Y:S01]  /*59e0*/  ISETP.GE.AND P2, PT, R13, RZ, PT ;  /* 0x000000ff0d00720c */ /* 0x000fe20003f46270 */
[C---:B------:R-:W-:Y:S01]  /*59f0*/  VIADD R8, R0.reuse, 0x62 ;  /* 0x0000006200087836 */ /* 0x040fe20000000000 */
[----:B------:R-:W-:Y:S01]  /*5a00*/  IABS R13, R4 ;  /* 0x00000004000d7213 */ /* 0x000fe20000000000 */
[----:B------:R-:W-:Y:S01]  /*5a10*/  @!P0 IMAD.MOV R2, RZ, RZ, -R2 ;  /* 0x000000ffff028224 */ /* 0x000fe200078e0a02 */
[----:B------:R-:W-:Y:S01]  /*5a20*/  ISETP.GT.U32.AND P0, PT, R7, R18, PT ;  /* 0x000000120700720c */ /* 0x000fe20003f04070 */
[----:B------:R-:W-:Y:S01]  /*5a30*/  VIADD R21, R0, 0x6f ;  /* 0x0000006f00157836 */ /* 0x000fe20000000000 */
[----:B------:R-:W-:Y:S01]  /*5a40*/  IABS R14, R8 ;  /* 0x00000008000e7213 */ /* 0x000fe20000000000 */
[----:B------:R-:W-:Y:S01]  /*5a50*/  IMAD.HI.U32 R9, R6, R13, RZ ;  /* 0x0000000d06097227 */ /* 0x000fe200078e00ff */
[----:B------:R0:W-:Y:S03]  /*5a60*/  STL [R1+0x874], R2 ;  /* 0x0008740201007387 */ /* 0x0001e60000100800 */
[----:B------:R-:W-:Y:S01]  /*5a70*/  @!P5 IMAD.IADD R12, R12, 0x1, -R7 ;  /* 0x000000010c0cd824 */ /* 0x000fe200078e0a07 */
[----:B------:R-:W-:Y:S01]  /*5a80*/  ISETP.GE.AND P5, PT, R16, RZ, PT ;  /* 0x000000ff1000720c */ /* 0x000fe20003fa6270 */
[----:B------:R-:W-:Y:S01]  /*5a90*/  IMAD.MOV R9, RZ, RZ, -R9 ;  /* 0x000000ffff097224 */ /* 0x000fe200078e0a09 */
[----:B------:R2:W-:Y:S01]  /*5aa0*/  STL [R1+0x888], R3 ;  /* 0x0008880301007387 */ /* 0x0005e20000100800 */
[--C-:B------:R-:W-:Y:S01]  /*5ab0*/  @!P3 IMAD.IADD R19, R19, 0x1, -R7.reuse ;  /* 0x000000011313b824 */ /* 0x100fe200078e0a07 */
[----:B------:R-:W-:Y:S01]  /*5ac0*/  ISETP.GE.AND P3, PT, R4, RZ, PT ;  /* 0x000000ff0400720c */ /* 0x000fe20003f66270 */
[----:B------:R-:W-:-:S02]  /*5ad0*/  @!P6 IMAD.IADD R5, R5, 0x1, -R7 ;  /* 0x000000010505e824 */ /* 0x000fc400078e0a07 */
[----:B0-----:R-:W-:Y:S02]  /*5ae0*/  IMAD.MOV.U32 R2, RZ, RZ, R11 ;  /* 0x000000ffff027224 */ /* 0x001fe400078e000b */
[C---:B------:R-:W-:Y:S01]  /*5af0*/  IMAD R4, R7.reuse, R9, R13 ;  /* 0x0000000907047224 */ /* 0x040fe200078e020d */
[----:B------:R-:W-:Y:S01]  /*5b00*/  ISETP.GT.U32.AND P6, PT, R7, R5, PT ;  /* 0x000000050700720c */ /* 0x000fe20003fc4070 */
[----:B------:R-:W-:Y:S02]  /*5b10*/  IMAD.MOV.U32 R11, RZ, RZ, R12 ;  /* 0x000000ffff0b7224 */ /* 0x000fe400078e000c */
[----:B------:R-:W-:-:S04]  /*5b20*/  IMAD.HI.U32 R10, R6, R14, RZ ;  /* 0x0000000e060a7227 */ /* 0x000fc800078e00ff */
[----:B------:R-:W-:Y:S01]  /*5b30*/  @!P4 IMAD.MOV R11, RZ, RZ, -R11 ;  /* 0x000000ffff0bc224 */ /* 0x000fe200078e0a0b */
[----:B------:R-:W-:Y:S01]  /*5b40*/  ISETP.GT.U32.AND P4, PT, R7, R4, PT ;  /* 0x000000040700720c */ /* 0x000fe20003f84070 */
[----:B------:R-:W-:Y:S01]  /*5b50*/  @!P2 IMAD.MOV R2, RZ, RZ, -R2 ;  /* 0x000000ffff02a224 */ /* 0x000fe200078e0a02 */
[----:B------:R-:W-:Y:S01]  /*5b60*/  ISETP.GE.AND P2, PT, R15, RZ, PT ;  /* 0x000000ff0f00720c */ /* 0x000fe20003f46270 */
[----:B------:R-:W-:Y:S02]  /*5b70*/  IMAD.MOV R10, RZ, RZ, -R10 ;  /* 0x000000ffff0a7224 */ /* 0x000fe400078e0a0a */
[----:B------:R-:W-:Y:S01]  /*5b80*/  @!P0 IMAD.IADD R18, R18, 0x1, -R7 ;  /* 0x0000000112128824 */ /* 0x000fe200078e0a07 */
[----:B------:R0:W-:Y:S01]  /*5b90*/  STL [R1+0x884], R2 ;  /* 0x0008840201007387 */ /* 0x0001e20000100800 */
[----:B------:R-:W-:Y:S01]  /*5ba0*/  IMAD R14, R7, R10, R14 ;  /* 0x0000000a070e7224 */ /* 0x000fe200078e020e */
[----:B------:R-:W-:Y:S01]  /*5bb0*/  ISETP.GE.AND P0, PT, R17, RZ, PT ;  /* 0x000000ff1100720c */ /* 0x000fe20003f06270 */
[----:B------:R-:W-:Y:S01]  /*5bc0*/  VIADD R9, R0, 0x63 ;  /* 0x0000006300097836 */ /* 0x000fe20000000000 */
[----:B------:R3:W-:Y:S01]  /*5bd0*/  STL [R1+0x864], R11 ;  /* 0x0008640b01007387 */ /* 0x0007e20000100800 */
[----:B--2---:R-:W-:-:S02]  /*5be0*/  IMAD.MOV.U32 R3, RZ, RZ, R18 ;  /* 0x000000ffff037224 */ /* 0x004fc400078e0012 */
[--C-:B------:R-:W-:Y:S01]  /*5bf0*/  @!P6 IMAD.IADD R5, R5, 0x1, -R7.reuse ;  /* 0x000000010505e824 */ /* 0x100fe200078e0a07 */
[C---:B------:R-:W-:Y:S01]  /*5c00*/  ISETP.GT.U32.AND P6, PT, R7.reuse, R14, PT ;  /* 0x0000000e0700720c */ /* 0x040fe20003fc4070 */
[----:B------:R-:W-:Y:S02]  /*5c10*/  @!P4 IMAD.IADD R4, R4, 0x1, -R7 ;  /* 0x000000010404c824 */ /* 0x000fe400078e0a07 */
[----:B0-----:R-:W-:Y:S02]  /*5c20*/  IMAD.MOV.U32 R2, RZ, RZ, R19 ;  /* 0x000000ffff027224 */ /* 0x001fe400078e0013 */
[----:B------:R-:W-:Y:S01]  /*5c30*/  @!P2 IMAD.MOV R3, RZ, RZ, -R3 ;  /* 0x000000ffff03a224 */ /* 0x000fe200078e0a03 */
[----:B---3--:R-:W-:Y:S01]  /*5c40*/  IABS R11, R9 ;  /* 0x00000009000b7213 */ /* 0x008fe20000000000 */
[----:B------:R-:W-:Y:S01]  /*5c50*/  @!P5 IMAD.MOV R2, RZ, RZ, -R2 ;  /* 0x000000ffff02d224 */ /* 0x000fe200078e0a02 */
[----:B------:R-:W-:Y:S01]  /*5c60*/  ISETP.GT.U32.AND P4, PT, R7, R4, PT ;  /* 0x000000040700720c */ /* 0x000fe20003f84070 */
[----:B------:R-:W-:Y:S01]  /*5c70*/  VIADD R13, R0, 0x65 ;  /* 0x00000065000d7836 */ /* 0x000fe20000000000 */
[----:B------:R-:W-:Y:S01]  /*5c80*/  STL [R1+0x83c], R3 ;  /* 0x00083c0301007387 */ /* 0x000fe20000100800 */
[----:B------:R-:W-:Y:S01]  /*5c90*/  IMAD.HI.U32 R12, R6, R11, RZ ;  /* 0x0000000b060c7227 */ /* 0x000fe200078e00ff */
[----:B------:R-:W-:-:S02]  /*5ca0*/  ISETP.GE.AND P5, PT, R9, RZ, PT ;  /* 0x000000ff0900720c */ /* 0x000fc40003fa6270 */
[----:B------:R0:W-:Y:S01]  /*5cb0*/  STL [R1+0x880], R2 ;  /* 0x0008800201007387 */ /* 0x0001e20000100800 */
[----:B------:R-:W-:Y:S01]  /*5cc0*/  VIADD R9, R0, 0x64 ;  /* 0x0000006400097836 */ /* 0x000fe20000000000 */
[----:B------:R-:W-:Y:S01]  /*5cd0*/  ISETP.GE.AND P2, PT, R8, RZ, PT ;  /* 0x000000ff0800720c */ /* 0x000fe20003f46270 */
[----:B------:R-:W-:Y:S01]  /*5ce0*/  IMAD.MOV R12, RZ, RZ, -R12 ;  /* 0x000000ffff0c7224 */ /* 0x000fe200078e0a0c */
[----:B------:R-:W-:Y:S01]  /*5cf0*/  IABS R10, R13 ;  /* 0x0000000d000a7213 */ /* 0x000fe20000000000 */
[--C-:B------:R-:W-:Y:S01]  /*5d00*/  @!P6 IMAD.IADD R14, R14, 0x1, -R7.reuse ;  /* 0x000000010e0ee824 */ /* 0x100fe200078e0a07 */
[----:B------:R-:W-:Y:S01]  /*5d10*/  IABS R8, R9 ;  /* 0x0000000900087213 */ /* 0x000fe20000000000 */
[----:B------:R-:W-:Y:S02]  /*5d20*/  @!P4 IMAD.IADD R4, R4, 0x1, -R7 ;  /* 0x000000010404c824 */ /* 0x000fe400078e0a07 */
[----:B------:R-:W-:Y:S01]  /*5d30*/  IMAD.HI.U32 R15, R6, R10, RZ ;  /* 0x0000000a060f7227 */ /* 0x000fe200078e00ff */
[----:B------:R-:W-:-:S03]  /*5d40*/  ISETP.GT.U32.AND P6, PT, R7, R14, PT ;  /* 0x0000000e0700720c */ /* 0x000fc60003fc4070 */
[----:B0-----:R-:W-:Y:S02]  /*5d50*/  IMAD.MOV.U32 R2, RZ, RZ, R5 ;  /* 0x000000ffff027224 */ /* 0x001fe400078e0005 */
[----:B------:R-:W-:-:S04]  /*5d60*/  IMAD.HI.U32 R5, R6, R8, RZ ;  /* 0x0000000806057227 */ /* 0x000fc800078e00ff */
[----:B------:R-:W-:Y:S01]  /*5d70*/  @!P0 IMAD.MOV R2, RZ, RZ, -R2 ;  /* 0x000000ffff028224 */ /* 0x000fe200078e0a02 */
[----:B------:R-:W-:Y:S01]  /*5d80*/  ISETP.GE.AND P0, PT, R9, RZ, PT ;  /* 0x000000ff0900720c */ /* 0x000fe20003f06270 */
[C---:B------:R-:W-:Y:S02]  /*5d90*/  IMAD R9, R7.reuse, R12, R11 ;  /* 0x0000000c07097224 */ /* 0x040fe400078e020b */
[----:B------:R-:W-:Y:S01]  /*5da0*/  IMAD.MOV R5, RZ, RZ, -R5 ;  /* 0x000000ffff057224 */ /* 0x000fe200078e0a05 */
[----:B------:R0:W-:Y:S01]  /*5db0*/  STL [R1+0x87c], R2 ;  /* 0x00087c0201007387 */ /* 0x0001e20000100800 */
[----:B------:R-:W-:Y:S01]  /*5dc0*/  VIADD R12, R0, 0x66 ;  /* 0x00000066000c7836 */ /* 0x000fe20000000000 */
[C---:B------:R-:W-:Y:S01]  /*5dd0*/  ISETP.GT.U32.AND P4, PT, R7.reuse, R9, PT ;  /* 0x000000090700720c */ /* 0x040fe20003f84070 */
[C---:B------:R-:W-:Y:S02]  /*5de0*/  IMAD R8, R7.reuse, R5, R8 ;  /* 0x0000000507087224 */ /* 0x040fe400078e0208 */
[----:B------:R-:W-:Y:S01]  /*5df0*/  @!P6 IMAD.IADD R14, R14, 0x1, -R7 ;  /* 0x000000010e0ee824 */ /* 0x000fe200078e0a07 */
[----:B------:R-:W-:Y:S01]  /*5e00*/  IABS R16, R12 ;  /* 0x0000000c00107213 */ /* 0x000fe20000000000 */
[----:B------:R-:W-:Y:S01]  /*5e10*/  IMAD.MOV R15, RZ, RZ, -R15 ;  /* 0x000000ffff0f7224 */ /* 0x000fe200078e0a0f */
[----:B------:R-:W-:Y:S01]  /*5e20*/  ISETP.GT.U32.AND P6, PT, R7, R8, PT ;  /* 0x000000080700720c */ /* 0x000fe20003fc4070 */
[----:B------:R-:W-:-:S02]  /*5e30*/  VIADD R5, R0, 0x68 ;  /* 0x0000006800057836 */ /* 0x000fc40000000000 */
[----:B0-----:R-:W-:Y:S02]  /*5e40*/  IMAD.MOV.U32 R2, RZ, RZ, R4 ;  /* 0x000000ffff027224 */ /* 0x001fe400078e0004 */
[----:B------:R-:W-:Y:S01]  /*5e50*/  IMAD R10, R7, R15, R10 ;  /* 0x0000000f070a7224 */ /* 0x000fe200078e020a */
[----:B------:R-:W-:Y:S01]  /*5e60*/  IABS R17, R5 ;  /* 0x0000000500117213 */ /* 0x000fe20000000000 */
[----:B------:R-:W-:Y:S02]  /*5e70*/  @!P4 IMAD.IADD R9, R9, 0x1, -R7 ;  /* 0x000000010909c824 */ /* 0x000fe400078e0a07 */
[----:B------:R-:W-:Y:S01]  /*5e80*/  @!P3 IMAD.MOV R2, RZ, RZ, -R2 ;  /* 0x000000ffff02b224 */ /* 0x000fe200078e0a02 */
[C---:B------:R-:W-:Y:S01]  /*5e90*/  ISETP.GT.U32.AND P4, PT, R7.reuse, R10, PT ;  /* 0x0000000a0700720c */ /* 0x040fe20003f84070 */
[----:B------:R-:W-:Y:S01]  /*5ea0*/  IMAD.HI.U32 R4, R6, R16, RZ ;  /* 0x0000001006047227 */ /* 0x000fe200078e00ff */
[----:B------:R-:W-:Y:S02]  /*5eb0*/  ISETP.GT.U32.AND P3, PT, R7, R9, PT ;  /* 0x000000090700720c */ /* 0x000fe40003f64070 */
[----:B------:R0:W-:Y:S01]  /*5ec0*/  STL [R1+0x878], R2 ;  /* 0x0008780201007387 */ /* 0x0001e20000100800 */
[----:B------:R-:W-:-:S02]  /*5ed0*/  IMAD.MOV R4, RZ, RZ, -R4 ;  /* 0x000000ffff047224 */ /* 0x000fc400078e0a04 */
[--C-:B------:R-:W-:Y:S02]  /*5ee0*/  @!P6 IMAD.IADD R8, R8, 0x1, -R7.reuse ;  /* 0x000000010808e824 */ /* 0x100fe400078e0a07 */
[----:B------:R-:W-:Y:S02]  /*5ef0*/  VIADD R11, R0, 0x67 ;  /* 0x00000067000b7836 */ /* 0x000fe40000000000 */
[C---:B------:R-:W-:Y:S01]  /*5f00*/  IMAD R4, R7.reuse, R4, R16 ;  /* 0x0000000407047224 */ /* 0x040fe200078e0210 */
[----:B------:R-:W-:Y:S01]  /*5f10*/  ISETP.GT.U32.AND P6, PT, R7, R8, PT ;  /* 0x000000080700720c */ /* 0x000fe20003fc4070 */
[--C-:B------:R-:W-:Y:S01]  /*5f20*/  @!P4 IMAD.IADD R10, R10, 0x1, -R7.reuse ;  /* 0x000000010a0ac824 */ /* 0x100fe200078e0a07 */
[----:B------:R-:W-:Y:S01]  /*5f30*/  IABS R15, R11 ;  /* 0x0000000b000f7213 */ /* 0x000fe20000000000 */
[----:B0-----:R-:W-:Y:S02]  /*5f40*/  IMAD.MOV.U32 R2, RZ, RZ, R14 ;  /* 0x000000ffff027224 */ /* 0x001fe400078e000e */
[----:B------:R-:W-:Y:S01]  /*5f50*/  @!P3 IMAD.IADD R9, R9, 0x1, -R7 ;  /* 0x000000010909b824 */ /* 0x000fe200078e0a07 */
[C---:B------:R-:W-:Y:S01]  /*5f60*/  ISETP.GT.U32.AND P3, PT, R7.reuse, R4, PT ;  /* 0x000000040700720c */ /* 0x040fe20003f64070 */
[----:B------:R-:W-:Y:S01]  /*5f70*/  IMAD.MOV.U32 R14, RZ, RZ, R17 ;  /* 0x000000ffff0e7224 */ /* 0x000fe200078e0011 */
[----:B------:R-:W-:Y:S01]  /*5f80*/  @!P2 IADD3 R2, PT, PT, -R2, RZ, RZ ;  /* 0x000000ff0202a210 */ /* 0x000fe20007ffe1ff */
[----:B------:R-:W-:Y:S01]  /*5f90*/  IMAD.HI.U32 R17, R6, R15, RZ ;  /* 0x0000000f06117227 */ /* 0x000fe200078e00ff */
[----:B------:R-:W-:-:S02]  /*5fa0*/  ISETP.GT.U32.AND P4, PT, R7, R10, PT ;  /* 0x0000000a0700720c */ /* 0x000fc40003f84070 */
[----:B------:R-:W-:Y:S01]  /*5fb0*/  ISETP.GE.AND P2, PT, R13, RZ, PT ;  /* 0x000000ff0d00720c */ /* 0x000fe20003f46270 */
[----:B------:R0:W-:Y:S01]  /*5fc0*/  STL [R1+0x870], R2 ;  /* 0x0008700201007387 */ /* 0x0001e20000100800 */
[----:B------:R-:W-:Y:S02]  /*5fd0*/  IMAD.MOV R17, RZ, RZ, -R17 ;  /* 0x000000ffff117224 */ /* 0x000fe400078e0a11 */
[----:B------:R-:W-:Y:S02]  /*5fe0*/  @!P6 IMAD.IADD R8, R8, 0x1, -R7 ;  /* 0x000000010808e824 */ /* 0x000fe400078e0a07 */
[----:B------:R-:W-:-:S04]  /*5ff0*/  IMAD.HI.U32 R16, R6, R14, RZ ;  /* 0x0000000e06107227 */ /* 0x000fc800078e00ff */
[C---:B------:R-:W-:Y:S02]  /*6000*/  IMAD R13, R7.reuse, R17, R15 ;  /* 0x00000011070d7224 */ /* 0x040fe400078e020f */
[----:B0-----:R-:W-:Y:S02]  /*6010*/  IMAD.MOV.U32 R2, RZ, RZ, R9 ;  /* 0x000000ffff027224 */ /* 0x001fe400078e0009 */
[----:B------:R-:W-:Y:S01]  /*6020*/  @!P3 IMAD.IADD R4, R4, 0x1, -R7 ;  /* 0x000000010404b824 */ /* 0x000fe200078e0a07 */
[C---:B------:R-:W-:Y:S01]  /*6030*/  ISETP.GT.U32.AND P6, PT, R7.reuse, R13, PT ;  /* 0x0000000d0700720c */ /* 0x040fe20003fc4070 */
[----:B------:R-:W-:Y:S01]  /*6040*/  @!P5 IMAD.MOV R2, RZ, RZ, -R2 ;  /* 0x000000ffff02d224 */ /* 0x000fe200078e0a02 */
[----:B------:R-:W-:Y:S01]  /*6050*/  ISETP.GE.AND P5, PT, R12, RZ, PT ;  /* 0x000000ff0c00720c */ /* 0x000fe20003fa6270 */
[----:B------:R-:W-:Y:S01]  /*6060*/  IMAD.MOV R16, RZ, RZ, -R16 ;  /* 0x000000ffff107224 */ /* 0x000fe200078e0a10 */
[C---:B------:R-:W-:Y:S01]  /*6070*/  ISETP.GT.U32.AND P3, PT, R7.reuse, R4, PT ;  /* 0x000000040700720c */ /* 0x040fe20003f64070 */
[----:B------:R-:W-:Y:S01]  /*6080*/  VIADD R15, R0, 0x69 ;  /* 0x00000069000f7836 */ /* 0x000fe20000000000 */
[----:B------:R0:W-:Y:S01]  /*6090*/  STL [R1+0x86c], R2 ;  /* 0x00086c0201007387 */ /* 0x0001e20000100800 */
[----:B------:R-:W-:-:S02]  /*60a0*/  IMAD R9, R7, R16, R14 ;  /* 0x0000001007097224 */ /* 0x000fc400078e020e */
[--C-:B------:R-:W-:Y:S01]  /*60b0*/  @!P4 IMAD.IADD R10, R10, 0x1, -R7.reuse ;  /* 0x000000010a0ac824 */ /* 0x100fe200078e0a07 */
[----:B------:R-:W-:Y:S01]  /*60c0*/  IABS R14, R15 ;  /* 0x0000000f000e7213 */ /* 0x000fe20000000000 */
[C---:B------:R-:W-:Y:S01]  /*60d0*/  VIADD R12, R0.reuse, 0x6a ;  /* 0x0000006a000c7836 */ /* 0x040fe20000000000 */
[----:B------:R-:W-:Y:S01]  /*60e0*/  ISETP.GT.U32.AND P4, PT, R7, R9, PT ;  /* 0x000000090700720c */ /* 0x000fe20003f84070 */
[--C-:B------:R-:W-:Y:S02]  /*60f0*/  @!P6 IMAD.IADD R13, R13, 0x1, -R7.reuse ;  /* 0x000000010d0de824 */ /* 0x100fe400078e0a07 */
[----:B------:R-:W-:Y:S02]  /*6100*/  VIADD R20, R0, 0x71 ;  /* 0x0000007100147836 */ /* 0x000fe40000000000 */
[----:B0-----:R-:W-:Y:S01]  /*6110*/  IMAD.MOV.U32 R2, RZ, RZ, R8 ;  /* 0x000000ffff027224 */ /* 0x001fe200078e0008 */
        /* <DEDUP_REMOVED lines=8> */
[----:B------:R0:W-:Y:S01]  /*61a0*/  STL [R1+0x868], R2 ;  /* 0x0008680201007387 */ /* 0x0001e20000100800 */
[----:B------:R-:W-:-:S03]  /*61b0*/  IMAD.HI.U32 R11, R6, R8, RZ ;  /* 0x00000008060b7227 */ /* 0x000fc600078e00ff */
[----:B------:R-:W-:Y:S01]  /*61c0*/  ISETP.GT.U32.AND P4, PT, R7, R9, PT ;  /* 0x000000090700720c */ /* 0x000fe20003f84070 */
[----:B------:R-:W-:Y:S01]  /*61d0*/  @!P6 IMAD.IADD R13, R13, 0x1, -R7 ;  /* 0x000000010d0de824 */ /* 0x000fe200078e0a07 */
[----:B------:R-:W-:Y:S01]  /*61e0*/  ISETP.GE.AND P6, PT, R12, RZ, PT ;  /* 0x000000ff0c00720c */ /* 0x000fe20003fc6270 */
[C---:B------:R-:W-:Y:S02]  /*61f0*/  VIADD R12, R0.reuse, 0x6c ;  /* 0x0000006c000c7836 */ /* 0x040fe40000000000 */
[----:B------:R-:W-:Y:S02]  /*6200*/  VIADD R16, R0, 0x72 ;  /* 0x0000007200107836 */ /* 0x000fe40000000000 */
[----:B0-----:R-:W-:Y:S01]  /*6210*/  IMAD.MOV.U32 R2, RZ, RZ, R10 ;  /* 0x000000ffff027224 */ /* 0x001fe200078e000a */
[----:B------:R-:W-:Y:S01]  /*6220*/  IABS R22, R12 ;  /* 0x0000000c00167213 */ /* 0x000fe20000000000 */
[----:B------:R-:W-:Y:S01]  /*6230*/  IMAD.HI.U32 R10, R6, R14, RZ ;  /* 0x0000000e060a7227 */ /* 0x000fe200078e00ff */
[----:B------:R-:W-:-:S03]  /*6240*/  IABS R19, R16 ;  /* 0x0000001000137213 */ /* 0x000fc60000000000 */
[----:B------:R-:W-:Y:S01]  /*6250*/  @!P2 IMAD.MOV R2, RZ, RZ, -R2 ;  /* 0x000000ffff02a224 */ /* 0x000fe200078e0a02 */
[----:B------:R-:W-:Y:S01]  /*6260*/  ISETP.GE.AND P2, PT, R5, RZ, PT ;  /* 0x000000ff0500720c */ /* 0x000fe20003f46270 */
[----:B------:R-:W-:Y:S02]  /*6270*/  IMAD.MOV R10, RZ, RZ, -R10 ;  /* 0x000000ffff0a7224 */ /* 0x000fe400078e0a0a */
[----:B------:R-:W-:Y:S01]  /*6280*/  @!P4 IMAD.IADD R9, R9, 0x1, -R7 ;  /* 0x000000010909c824 */ /* 0x000fe200078e0a07 */
[----:B------:R0:W-:Y:S01]  /*6290*/  STL [R1+0x84c], R2 ;  /* 0x00084c0201007387 */ /* 0x0001e20000100800 */
[----:B------:R-:W-:Y:S02]  /*62a0*/  IMAD R5, R7, R10, R14 ;  /* 0x0000000a07057224 */ /* 0x000fe400078e020e */
[C---:B------:R-:W-:Y:S02]  /*62b0*/  VIADD R10, R0.reuse, 0x6b ;  /* 0x0000006b000a7836 */ /* 0x040fe40000000000 */
[----:B------:R-:W-:-:S03]  /*62c0*/  VIADD R18, R0, 0x74 ;  /* 0x0000007400127836 */ /* 0x000fc60000000000 */
[----:B------:R-:W-:Y:S01]  /*62d0*/  IABS R15, R10 ;  /* 0x0000000a000f7213 */ /* 0x000fe20000000000 */
[----:B0-----:R-:W-:Y:S02]  /*62e0*/  IMAD.MOV.U32 R2, RZ, RZ, R4 ;  /* 0x000000ffff027224 */ /* 0x001fe400078e0004 */
[----:B------:R-:W-:Y:S02]  /*62f0*/  IMAD.MOV R4, RZ, RZ, -R11 ;  /* 0x000000ffff047224 */ /* 0x000fe400078e0a0b */
[----:B------:R-:W-:Y:S01]  /*6300*/  @!P5 IMAD.MOV R2, RZ, RZ, -R2 ;  /* 0x000000ffff02d224 */ /* 0x000fe200078e0a02 */
[C---:B------:R-:W-:Y:S01]  /*6310*/  ISETP.GT.U32.AND P5, PT, R7.reuse, R5, PT ;  /* 0x000000050700720c */ /* 0x040fe20003fa4070 */
[C---:B------:R-:W-:Y:S02]  /*6320*/  IMAD R4, R7.reuse, R4, R8 ;  /* 0x0000000407047224 */ /* 0x040fe400078e0208 */
[----:B------:R-:W-:Y:S01]  /*6330*/  VIADD R11, R0, 0x6d ;  /* 0x0000006d000b7836 */ /* 0x000fe20000000000 */
[----:B------:R0:W-:Y:S02]  /*6340*/  STL [R1+0x850], R2 ;  /* 0x0008500201007387 */ /* 0x0001e40000100800 */
[----:B------:R-:W-:-:S02]  /*6350*/  ISETP.GT.U32.AND P4, PT, R7, R4, PT ;  /* 0x000000040700720c */ /* 0x000fc40003f84070 */
[----:B------:R-:W-:-:S05]  /*6360*/  IABS R8, R11 ;  /* 0x0000000b00087213 */ /* 0x000fca0000000000 */
[----:B------:R-:W-:Y:S01]  /*6370*/  @!P5 IMAD.IADD R5, R5, 0x1, -R7 ;  /* 0x000000010505d824 */ /* 0x000fe200078e0a07 */
[----:B------:R-:W-:Y:S01]  /*6380*/  ISETP.GE.AND P5, PT, R10, RZ, PT ;  /* 0x000000ff0a00720c */ /* 0x000fe20003fa6270 */
[----:B0-----:R-:W-:Y:S02]  /*6390*/  IMAD.MOV.U32 R2, RZ, RZ, R13 ;  /* 0x000000ffff027224 */ /* 0x001fe400078e000d */
[----:B------:R-:W-:-:S04]  /*63a0*/  IMAD.HI.U32 R13, R6, R15, RZ ;  /* 0x0000000f060d7227 */ /* 0x000fc800078e00ff */
[----:B------:R-:W-:Y:S01]  /*63b0*/  @!P0 IMAD.MOV R2, RZ, RZ, -R2 ;  /* 0x000000ffff028224 */ /* 0x000fe200078e0a02 */
[C---:B------:R-:W-:Y:S01]  /*63c0*/  ISETP.GT.U32.AND P0, PT, R7.reuse, R5, PT ;  /* 0x000000050700720c */ /* 0x040fe20003f04070 */
[----:B------:R-:W-:Y:S02]  /*63d0*/  @!P4 IMAD.IADD R4, R4, 0x1, -R7 ;  /* 0x000000010404c824 */ /* 0x000fe400078e0a07 */
[----:B------:R-:W-:Y:S01]  /*63e0*/  IMAD.HI.U32 R10, R6, R22, RZ ;  /* 0x00000016060a7227 */ /* 0x000fe200078e00ff */
[----:B------:R0:W-:Y:S02]  /*63f0*/  STL [R1+0x858], R2 ;  /* 0x0008580201007387 */ /* 0x0001e40000100800 */
[----:B------:R-:W-:Y:S01]  /*6400*/  ISETP.GT.U32.AND P4, PT, R7, R4, PT ;  /* 0x000000040700720c */ /* 0x000fe20003f84070 */
[----:B------:R-:W-:-:S04]  /*6410*/  IMAD.MOV R10, RZ, RZ, -R10 ;  /* 0x000000ffff0a7224 */ /* 0x000fc800078e0a0a */
[----:B------:R-:W-:Y:S01]  /*6420*/  IMAD R22, R7, R10, R22 ;  /* 0x0000000a07167224 */ /* 0x000fe200078e0216 */
[----:B------:R-:W-:Y:S01]  /*6430*/  IABS R10, R21 ;  /* 0x00000015000a7213 */ /* 0x000fe20000000000 */
[----:B------:R-:W-:Y:S01]  /*6440*/  @!P0 IMAD.IADD R5, R5, 0x1, -R7 ;  /* 0x0000000105058824 */ /* 0x000fe200078e0a07 */
[----:B------:R-:W-:Y:S01]  /*6450*/  ISETP.GE.AND P0, PT, R11, RZ, PT ;  /* 0x000000ff0b00720c */ /* 0x000fe20003f06270 */
[----:B0-----:R-:W-:Y:S01]  /*6460*/  IMAD.MOV.U32 R2, RZ, RZ, R9 ;  /* 0x000000ffff027224 */ /* 0x001fe200078e0009 */
[----:B------:R-:W-:Y:S01]  /*6470*/  IABS R11, R17 ;  /* 0x00000011000b7213 */ /* 0x000fe20000000000 */
[----:B------:R-:W-:-:S04]  /*6480*/  IMAD.HI.U32 R9, R6, R8, RZ ;  /* 0x0000000806097227 */ /* 0x000fc800078e00ff */
[----:B------:R-:W-:Y:S01]  /*6490*/  @!P2 IMAD.MOV R2, RZ, RZ, -R2 ;  /* 0x000000ffff02a224 */ /* 0x000fe200078e0a02 */
[----:B------:R-:W-:Y:S01]  /*64a0*/  ISETP.GE.AND P2, PT, R12, RZ, PT ;  /* 0x000000ff0c00720c */ /* 0x000fe20003f46270 */
[----:B------:R-:W-:Y:S02]  /*64b0*/  IMAD.MOV R12, RZ, RZ, -R13 ;  /* 0x000000ffff0c7224 */ /* 0x000fe400078e0a0d */
[----:B------:R-:W-:Y:S01]  /*64c0*/  @!P4 IMAD.IADD R4, R4, 0x1, -R7 ;  /* 0x000000010404c824 */ /* 0x000fe200078e0a07 */
[----:B------:R0:W-:Y:S01]  /*64d0*/  STL [R1+0x860], R2 ;  /* 0x0008600201007387 */ /* 0x0001e20000100800 */
[----:B------:R-:W-:Y:S01]  /*64e0*/  IMAD R15, R7, R12, R15 ;  /* 0x0000000c070f7224 */ /* 0x000fe200078e020f */
[----:B------:R-:W-:Y:S01]  /*64f0*/  IABS R12, R20 ;  /* 0x00000014000c7213 */ /* 0x000fe20000000000 */
[----:B------:R-:W-:Y:S02]  /*6500*/  IMAD.MOV R9, RZ, RZ, -R9 ;  /* 0x000000ffff097224 */ /* 0x000fe400078e0a09 */
[----:B------:R-:W-:-:S04]  /*6510*/  IMAD.HI.U32 R14, R6, R10, RZ ;  /* 0x0000000a060e7227 */ /* 0x000fc800078e00ff */
[C---:B------:R-:W-:Y:S02]  /*6520*/  IMAD R8, R7.reuse, R9, R8 ;  /* 0x0000000907087224 */ /* 0x040fe400078e0208 */
[----:B0-----:R-:W-:Y:S02]  /*6530*/  IMAD.MOV.U32 R2, RZ, RZ, R5 ;  /* 0x000000ffff027224 */ /* 0x001fe400078e0005 */
[----:B------:R-:W-:Y:S02]  /*6540*/  VIADD R5, R0, 0x6e ;  /* 0x0000006e00057836 */ /* 0x000fe40000000000 */
[----:B------:R-:W-:Y:S01]  /*6550*/  @!P3 IMAD.MOV R2, RZ, RZ, -R2 ;  /* 0x000000ffff02b224 */ /* 0x000fe200078e0a02 */
[----:B------:R-:W-:Y:S01]  /*6560*/  ISETP.GT.U32.AND P3, PT, R7, R15, PT ;  /* 0x0000000f0700720c */ /* 0x000fe20003f64070 */
[C---:B------:R-:W-:Y:S01]  /*6570*/  IMAD.HI.U32 R9, R6.reuse, R12, RZ ;  /* 0x0000000c06097227 */ /* 0x040fe200078e00ff */
[----:B------:R-:W-:Y:S02]  /*6580*/  ISETP.GE.AND P4, PT, R5, RZ, PT ;  /* 0x000000ff0500720c */ /* 0x000fe40003f86270 */
[----:B------:R0:W-:Y:S01]  /*6590*/  STL [R1+0x85c], R2 ;  /* 0x00085c0201007387 */ /* 0x0001e20000100800 */
[----:B------:R-:W-:Y:S01]  /*65a0*/  IABS R5, R5 ;  /* 0x0000000500057213 */ /* 0x000fe20000000000 */
[----:B------:R-:W-:-:S04]  /*65b0*/  IMAD.HI.U32 R13, R6, R11, RZ ;  /* 0x0000000b060d7227 */ /* 0x000fc800078e00ff */
[----:B------:R-:W-:Y:S02]  /*65c0*/  IMAD.MOV R14, RZ, RZ, -R14 ;  /* 0x000000ffff0e7224 */ /* 0x000fe400078e0a0e */
[----:B------:R-:W-:Y:S02]  /*65d0*/  IMAD.MOV R9, RZ, RZ, -R9 ;  /* 0x000000ffff097224 */ /* 0x000fe400078e0a09 */
[----:B------:R-:W-:Y:S02]  /*65e0*/  @!P3 IMAD.IADD R15, R15, 0x1, -R7 ;  /* 0x000000010f0fb824 */ /* 0x000fe400078e0a07 */
[----:B0-----:R-:W-:Y:S02]  /*65f0*/  IMAD.MOV.U32 R2, RZ, RZ, R4 ;  /* 0x000000ffff027224 */ /* 0x001fe400078e0004 */
[----:B------:R-:W-:Y:S01]  /*6600*/  IMAD.HI.U32 R4, R6, R5, RZ ;  /* 0x0000000506047227 */ /* 0x000fe200078e00ff */
[----:B------:R-:W-:-:S03]  /*6610*/  ISETP.GT.U32.AND P3, PT, R7, R15, PT ;  /* 0x0000000f0700720c */ /* 0x000fc60003f64070 */
[----:B------:R-:W-:Y:S01]  /*6620*/  @!P6 IMAD.MOV R2, RZ, RZ, -R2 ;  /* 0x000000ffff02e224 */ /* 0x000fe200078e0a02 */
[C---:B------:R-:W-:Y:S01]  /*6630*/  ISETP.GT.U32.AND P6, PT, R7.reuse, R22, PT ;  /* 0x000000160700720c */ /* 0x040fe20003fc4070 */
[----:B------:R-:W-:Y:S02]  /*6640*/  IMAD.MOV R4, RZ, RZ, -R4 ;  /* 0x000000ffff047224 */ /* 0x000fe400078e0a04 */
[----:B------:R-:W-:Y:S01]  /*6650*/  IMAD.MOV R13, RZ, RZ, -R13 ;  /* 0x000000ffff0d7224 */ /* 0x000fe200078e0a0d */
[----:B------:R0:W-:Y:S01]  /*6660*/  STL [R1+0x854], R2 ;  /* 0x0008540201007387 */ /* 0x0001e20000100800 */
[----:B------:R-:W-:Y:S02]  /*6670*/  IMAD R5, R7, R4, R5 ;  /* 0x0000000407057224 */ /* 0x000fe400078e0205 */
[----:B------:R-:W-:-:S04]  /*6680*/  IMAD.HI.U32 R4, R6, R19, RZ ;  /* 0x0000001306047227 */ /* 0x000fc800078e00ff */
[--C-:B------:R-:W-:Y:S01]  /*6690*/  @!P3 IMAD.IADD R15, R15, 0x1, -R7.reuse ;  /* 0x000000010f0fb824 */ /* 0x100fe200078e0a07 */
[C---:B------:R-:W-:Y:S01]  /*66a0*/  ISETP.GT.U32.AND P3, PT, R7.reuse, R8, PT ;  /* 0x000000080700720c */ /* 0x040fe20003f64070 */
[----:B------:R-:W-:Y:S02]  /*66b0*/  @!P6 IMAD.IADD R22, R22, 0x1, -R7 ;  /* 0x000000011616e824 */ /* 0x000fe400078e0a07 */
[C---:B------:R-:W-:Y:S02]  /*66c0*/  IMAD R10, R7.reuse, R14, R10 ;  /* 0x0000000e070a7224 */ /* 0x040fe400078e020a */
[----:B------:R-:W-:Y:S01]  /*66d0*/  IMAD.MOV R4, RZ, RZ, -R4 ;  /* 0x000000ffff047224 */ /* 0x000fe200078e0a04 */
[C---:B------:R-:W-:Y:S01]  /*66e0*/  ISETP.GT.U32.AND P6, PT, R7.reuse, R22, PT ;  /* 0x000000160700720c */ /* 0x040fe20003fc4070 */
[----:B------:R-:W-:Y:S02]  /*66f0*/  IMAD.MOV.U32 R3, RZ, RZ, R15 ;  /* 0x000000ffff037224 */ /* 0x000fe400078e000f */
[C---:B------:R-:W-:Y:S01]  /*6700*/  IMAD R12, R7.reuse, R9, R12 ;  /* 0x00000009070c7224 */ /* 0x040fe200078e020c */
[----:B------:R-:W-:Y:S01]  /*6710*/  IABS R9, R18 ;  /* 0x0000001200097213 */ /* 0x000fe20000000000 */
[----:B------:R-:W-:-:S02]  /*6720*/  IMAD R11, R7, R13, R11 ;  /* 0x0000000d070b7224 */ /* 0x000fc400078e020b */
[----:B------:R-:W-:Y:S02]  /*6730*/  @!P3 IMAD.IADD R8, R8, 0x1, -R7 ;  /* 0x000000010808b824 */ /* 0x000fe400078e0a07 */
[C---:B------:R-:W-:Y:S02]  /*6740*/  IMAD R19, R7.reuse, R4, R19 ;  /* 0x0000000407137224 */ /* 0x040fe400078e0213 */
[----:B------:R-:W-:Y:S01]  /*6750*/  @!P5 IMAD.MOV R3, RZ, RZ, -R3 ;  /* 0x000000ffff03d224 */ /* 0x000fe200078e0a03 */
[C---:B------:R-:W-:Y:S01]  /*6760*/  ISETP.GT.U32.AND P3, PT, R7.reuse, R8, PT ;  /* 0x000000080700720c */ /* 0x040fe20003f64070 */
[----:B------:R-:W-:Y:S01]  /*6770*/  @!P6 IMAD.IADD R22, R22, 0x1, -R7 ;  /* 0x000000011616e824 */ /* 0x000fe200078e0a07 */
[C---:B------:R-:W-:Y:S01]  /*6780*/  ISETP.GT.U32.AND P6, PT, R7.reuse, R5, PT ;  /* 0x000000050700720c */ /* 0x040fe20003fc4070 */
[C---:B------:R-:W-:Y:S01]  /*6790*/  VIADD R14, R0.reuse, 0x75 ;  /* 0x00000075000e7836 */ /* 0x040fe20000000000 */
[C---:B------:R-:W-:Y:S01]  /*67a0*/  ISETP.GT.U32.AND P5, PT, R7.reuse, R10, PT ;  /* 0x0000000a0700720c */ /* 0x040fe20003fa4070 */
[----:B0-----:R-:W-:Y:S01]  /*67b0*/  IMAD.MOV.U32 R2, RZ, RZ, R22 ;  /* 0x000000ffff027224 */ /* 0x001fe200078e0016 */
[----:B------:R-:W-:Y:S01]  /*67c0*/  STL [R1+0x848], R3 ;  /* 0x0008480301007387 */ /* 0x000fe20000100800 */
[----:B------:R-:W-:Y:S01]  /*67d0*/  VIADD R13, R0, 0x73 ;  /* 0x00000073000d7836 */ /* 0x000fe20000000000 */
[----:B------:R-:W-:Y:S01]  /*67e0*/  IABS R23, R14 ;  /* 0x0000000e00177213 */ /* 0x000fe20000000000 */
[----:B------:R-:W-:Y:S01]  /*67f0*/  @!P2 IMAD.MOV R2, RZ, RZ, -R2 ;  /* 0x000000ffff02a224 */ /* 0x000fe200078e0a02 */
[----:B------:R-:W-:Y:S01]  /*6800*/  ISETP.GT.U32.AND P2, PT, R7, R11, PT ;  /* 0x0000000b0700720c */ /* 0x000fe20003f44070 */
[----:B------:R-:W-:Y:S01]  /*6810*/  IMAD.HI.U32 R24, R6, R9, RZ ;  /* 0x0000000906187227 */ /* 0x000fe200078e00ff */
[----:B------:R-:W-:-:S02]  /*6820*/  IABS R4, R13 ;  /* 0x0000000d00047213 */ /* 0x000fc40000000000 */
[----:B------:R0:W-:Y:S01]  /*6830*/  STL [R1+0x844], R2 ;  /* 0x0008440201007387 */ /* 0x0001e20000100800 */
[--C-:B------:R-:W-:Y:S01]  /*6840*/  @!P3 IMAD.IADD R8, R8, 0x1, -R7.reuse ;  /* 0x000000010808b824 */ /* 0x100fe200078e0a07 */
[----:B------:R-:W-:Y:S01]  /*6850*/  ISETP.GT.U32.AND P3, PT, R7, R12, PT ;  /* 0x0000000c0700720c */ /* 0x000fe20003f64070 */
[--C-:B------:R-:W-:Y:S01]  /*6860*/  @!P6 IMAD.IADD R5, R5, 0x1, -R7.reuse ;  /* 0x000000010505e824 */ /* 0x100fe200078e0a07 */
[C---:B------:R-:W-:Y:S01]  /*6870*/  ISETP.GT.U32.AND P6, PT, R7.reuse, R19, PT ;  /* 0x000000130700720c */ /* 0x040fe20003fc4070 */
[----:B------:R-:W-:Y:S02]  /*6880*/  @!P5 IMAD.IADD R10, R10, 0x1, -R7 ;  /* 0x000000010a0ad824 */ /* 0x000fe400078e0a07 */
[----:B------:R-:W-:Y:S01]  /*6890*/  IMAD.MOV.U32 R15, RZ, RZ, R23 ;  /* 0x000000ffff0f7224 */ /* 0x000fe200078e0017 */
[----:B------:R-:W-:Y:S01]  /*68a0*/  ISETP.GT.U32.AND P5, PT, R7, R5, PT ;  /* 0x000000050700720c */ /* 0x000fe20003fa4070 */
[----:B------:R-:W-:Y:S01]  /*68b0*/  @!P2 IMAD.IADD R11, R11, 0x1, -R7 ;  /* 0x000000010b0ba824 */ /* 0x000fe200078e0a07 */
[----:B------:R-:W-:Y:S01]  /*68c0*/  ISETP.GT.U32.AND P2, PT, R7, R10, PT ;  /* 0x0000000a0700720c */ /* 0x000fe20003f44070 */
[----:B------:R-:W-:-:S04]  /*68d0*/  IMAD.HI.U32 R23, R6, R4, RZ ;  /* 0x0000000406177227 */ /* 0x000fc800078e00ff */
[--C-:B------:R-:W-:Y:S01]  /*68e0*/  @!P3 IMAD.IADD R12, R12, 0x1, -R7.reuse ;  /* 0x000000010c0cb824 */ /* 0x100fe200078e0a07 */
[----:B------:R-:W-:Y:S01]  /*68f0*/  ISETP.GT.U32.AND P3, PT, R7, R11, PT ;  /* 0x0000000b0700720c */ /* 0x000fe20003f64070 */
[----:B0-----:R-:W-:Y:S02]  /*6900*/  IMAD.MOV.U32 R2, RZ, RZ, R8 ;  /* 0x000000ffff027224 */ /* 0x001fe400078e0008 */
[----:B------:R-:W-:Y:S01]  /*6910*/  @!P6 IMAD.IADD R19, R19, 0x1, -R7 ;  /* 0x000000011313e824 */ /* 0x000fe200078e0a07 */
[----:B------:R-:W-:Y:S01]  /*6920*/  ISETP.GT.U32.AND P6, PT, R7, R12, PT ;  /* 0x0000000c0700720c */ /* 0x000fe20003fc4070 */
[----:B------:R-:W-:Y:S02]  /*6930*/  IMAD.MOV R23, RZ, RZ, -R23 ;  /* 0x000000ffff177224 */ /* 0x000fe400078e0a17 */
[----:B------:R-:W-:-:S04]  /*6940*/  IMAD.HI.U32 R22, R6, R15, RZ ;  /* 0x0000000f06167227 */ /* 0x000fc800078e00ff */
[----:B------:R-:W-:Y:S01]  /*6950*/  @!P0 IMAD.MOV R2, RZ, RZ, -R2 ;  /* 0x000000ffff028224 */ /* 0x000fe200078e0a02 */
[C---:B------:R-:W-:Y:S01]  /*6960*/  ISETP.GT.U32.AND P0, PT, R7.reuse, R19, PT ;  /* 0x000000130700720c */ /* 0x040fe20003f04070 */
[----:B------:R-:W-:Y:S02]  /*6970*/  IMAD.MOV R24, RZ, RZ, -R24 ;  /* 0x000000ffff187224 */ /* 0x000fe400078e0a18 */
[C---:B------:R-:W-:Y:S01]  /*6980*/  IMAD R4, R7.reuse, R23, R4 ;  /* 0x0000001707047224 */ /* 0x040fe200078e0204 */
[----:B------:R0:W-:Y:S01]  /*6990*/  STL [R1+0x840], R2 ;  /* 0x0008400201007387 */ /* 0x0001e20000100800 */
[----:B------:R-:W-:Y:S02]  /*69a0*/  IMAD.MOV R22, RZ, RZ, -R22 ;  /* 0x000000ffff167224 */ /* 0x000fe400078e0a16 */
[C---:B------:R-:W-:Y:S02]  /*69b0*/  IMAD R9, R7.reuse, R24, R9 ;  /* 0x0000001807097224 */ /* 0x040fe400078e0209 */
        /* <DEDUP_REMOVED lines=11> */
[C---:B------:R-:W-:Y:S01]  /*6a70*/  VIADD R23, R0.reuse, 0x76 ;  /* 0x0000007600177836 */ /* 0x040fe20000000000 */
[----:B------:R-:W-:Y:S01]  /*6a80*/  IADD3 R17, PT, PT, R0, 0x77, RZ ;  /* 0x0000007700117810 */ /* 0x000fe20007ffe0ff */
[----:B------:R-:W-:-:S02]  /*6a90*/  IMAD.MOV.U32 R25, RZ, RZ, R5 ;  /* 0x000000ffff197224 */ /* 0x000fc400078e0005 */
[--C-:B------:R-:W-:Y:S01]  /*6aa0*/  @!P5 IMAD.IADD R4, R4, 0x1, -R7.reuse ;  /* 0x000000010404d824 */ /* 0x100fe200078e0a07 */
[----:B------:R-:W-:Y:S01]  /*6ab0*/  ISETP.GE.AND P5, PT, R20, RZ, PT ;  /* 0x000000ff1400720c */ /* 0x000fe20003fa6270 */
[----:B------:R-:W-:Y:S01]  /*6ac0*/  IMAD.MOV.U32 R3, RZ, RZ, R10 ;  /* 0x000000ffff037224 */ /* 0x000fe200078e000a */
[----:B------:R-:W-:Y:S01]  /*6ad0*/  IABS R8, R23 ;  /* 0x0000001700087213 */ /* 0x000fe20000000000 */
[----:B------:R-:W-:Y:S01]  /*6ae0*/  @!P2 IMAD.IADD R9, R9, 0x1, -R7 ;  /* 0x000000010909a824 */ /* 0x000fe200078e0a07 */
[----:B------:R-:W-:Y:S01]  /*6af0*/  ISETP.GE.AND P2, PT, R16, RZ, PT ;  /* 0x000000ff1000720c */ /* 0x000fe20003f46270 */
[----:B0-----:R-:W-:Y:S01]  /*6b00*/  IMAD.MOV.U32 R2, RZ, RZ, R11 ;  /* 0x000000ffff027224 */ /* 0x001fe200078e000b */
[----:B------:R-:W-:Y:S01]  /*6b10*/  IABS R20, R17 ;  /* 0x0000001100147213 */ /* 0x000fe20000000000 */
        /* <DEDUP_REMOVED lines=12> */
[----:B------:R-:W-:Y:S01]  /*6be0*/  @!P6 IMAD.IADD R4, R4, 0x1, -R7 ;  /* 0x000000010404e824 */ /* 0x000fe200078e0a07 */
[----:B------:R2:W-:Y:S01]  /*6bf0*/  STL [R1+0x838], R2 ;  /* 0x0008380201007387 */ /* 0x0005e20000100800 */
[----:B------:R-:W-:Y:S01]  /*6c00*/  IMAD R8, R7, R21, R8 ;  /* 0x0000001507087224 */ /* 0x000fe200078e0208 */
[----:B------:R-:W-:Y:S01]  /*6c10*/  ISETP.GE.AND P6, PT, R14, RZ, PT ;  /* 0x000000ff0e00720c */ /* 0x000fe20003fc6270 */
[----:B------:R-:W-:-:S04]  /*6c20*/  IMAD.HI.U32 R5, R6, R20, RZ ;  /* 0x0000001406057227 */ /* 0x000fc800078e00ff */
[----:B0-----:R-:W-:Y:S02]  /*6c30*/  IMAD.MOV.U32 R3, RZ, RZ, R12 ;  /* 0x000000ffff037224 */ /* 0x001fe400078e000c */
[----:B------:R-:W-:Y:S02]  /*6c40*/  IMAD.MOV R5, RZ, RZ, -R5 ;  /* 0x000000ffff057224 */ /* 0x000fe400078e0a05 */
[----:B--2---:R-:W-:Y:S02]  /*6c50*/  IMAD.MOV.U32 R2, RZ, RZ, R19 ;  /* 0x000000ffff027224 */ /* 0x004fe400078e0013 */
[----:B------:R-:W-:Y:S01]  /*6c60*/  @!P5 IMAD.MOV R3, RZ, RZ, -R3 ;  /* 0x000000ffff03d224 */ /* 0x000fe200078e0a03 */
[----:B------:R-:W-:Y:S01]  /*6c70*/  ISETP.GT.U32.AND P5, PT, R7, R8, PT ;  /* 0x000000080700720c */ /* 0x000fe20003fa4070 */
[----:B------:R-:W-:Y:S01]  /*6c80*/  @!P2 IMAD.MOV R2, RZ, RZ, -R2 ;  /* 0x000000ffff02a224 */ /* 0x000fe200078e0a02 */
[----:B------:R-:W-:Y:S01]  /*6c90*/  ISETP.GE.AND P2, PT, R18, RZ, PT ;  /* 0x000000ff1200720c */ /* 0x000fe20003f46270 */
[--C-:B------:R-:W-:Y:S01]  /*6ca0*/  @!P4 IMAD.IADD R15, R15, 0x1, -R7.reuse ;  /* 0x000000010f0fc824 */ /* 0x100fe200078e0a07 */
[----:B------:R0:W-:Y:S01]  /*6cb0*/  STL [R1+0x834], R3 ;  /* 0x0008340301007387 */ /* 0x0001e20000100800 */
[----:B------:R-:W-:Y:S01]  /*6cc0*/  IMAD R12, R7, R5, R20 ;  /* 0x00000005070c7224 */ /* 0x000fe200078e0214 */
[----:B------:R-:W-:Y:S01]  /*6cd0*/  ISETP.GE.AND P4, PT, R17, RZ, PT ;  /* 0x000000ff1100720c */ /* 0x000fe20003f86270 */
[C---:B------:R-:W-:Y:S01]  /*6ce0*/  VIADD R17, R0.reuse, 0x78 ;  /* 0x0000007800117836 */ /* 0x040fe20000000000 */
[----:B------:R2:W-:Y:S01]  /*6cf0*/  STL [R1+0x830], R2 ;  /* 0x0008300201007387 */ /* 0x0005e20000100800 */
[----:B------:R-:W-:Y:S01]  /*6d00*/  @!P3 IMAD.IADD R9, R9, 0x1, -R7 ;  /* 0x000000010909b824 */ /* 0x000fe200078e0a07 */
[----:B------:R-:W-:Y:S01]  /*6d10*/  ISETP.GE.AND P3, PT, R23, RZ, PT ;  /* 0x000000ff1700720c */ /* 0x000fe20003f66270 */
[----:B------:R-:W-:-:S02]  /*6d20*/  VIADD R20, R0, 0x79 ;  /* 0x0000007900147836 */ /* 0x000fc40000000000 */
[----:B------:R-:W-:Y:S02]  /*6d30*/  @!P5 IMAD.IADD R8, R8, 0x1, -R7 ;  /* 0x000000010808d824 */ /* 0x000fe400078e0a07 */
[----:B0-----:R-:W-:Y:S02]  /*6d40*/  IMAD.MOV.U32 R3, RZ, RZ, R9 ;  /* 0x000000ffff037224 */ /* 0x001fe400078e0009 */
[----:B------:R-:W-:Y:S01]  /*6d50*/  VIADD R10, R0, 0x7c ;  /* 0x0000007c000a7836 */ /* 0x000fe20000000000 */
[----:B------:R-:W-:Y:S01]  /*6d60*/  ISETP.GT.U32.AND P5, PT, R7, R8, PT ;  /* 0x000000080700720c */ /* 0x000fe20003fa4070 */
[----:B--2---:R-:W-:Y:S02]  /*6d70*/  IMAD.MOV.U32 R2, RZ, RZ, R4 ;  /* 0x000000ffff027224 */ /* 0x004fe400078e0004 */
[----:B------:R-:W-:Y:S01]  /*6d80*/  @!P2 IMAD.MOV R3, RZ, RZ, -R3 ;  /* 0x000000ffff03a224 */ /* 0x000fe200078e0a03 */
[----:B------:R-:W-:Y:S01]  /*6d90*/  ISETP.GE.AND P2, PT, R20, RZ, PT ;  /* 0x000000ff1400720c */ /* 0x000fe20003f46270 */
[----:B------:R-:W-:Y:S01]  /*6da0*/  @!P0 IMAD.MOV R2, RZ, RZ, -R2 ;  /* 0x000000ffff028224 */ /* 0x000fe200078e0a02 */
[----:B------:R-:W-:Y:S01]  /*6db0*/  ISETP.GE.AND P0, PT, R17, RZ, PT ;  /* 0x000000ff1100720c */ /* 0x000fe20003f06270 */
[C---:B------:R-:W-:Y:S01]  /*6dc0*/  VIADD R4, R0.reuse, 0x7a ;  /* 0x0000007a00047836 */ /* 0x040fe20000000000 */
[----:B------:R-:W-:Y:S01]  /*6dd0*/  IABS R17, R17 ;  /* 0x0000001100117213 */ /* 0x000fe20000000000 */
[C---:B------:R-:W-:Y:S01]  /*6de0*/  VIADD R21, R0.reuse, 0x7b ;  /* 0x0000007b00157836 */ /* 0x040fe20000000000 */
[----:B------:R0:W-:Y:S01]  /*6df0*/  STL [R1+0x824], R2 ;  /* 0x0008240201007387 */ /* 0x0001e20000100800 */
[----:B------:R-:W-:Y:S01]  /*6e00*/  IABS R20, R20 ;  /* 0x0000001400147213 */ /* 0x000fe20000000000 */
[----:B------:R-:W-:-:S02]  /*6e10*/  VIADD R16, R0, 0x7d ;  /* 0x0000007d00107836 */ /* 0x000fc40000000000 */
[----:B------:R-:W-:Y:S01]  /*6e20*/  IMAD.HI.U32 R9, R6, R17, RZ ;  /* 0x0000001106097227 */ /* 0x000fe200078e00ff */
[----:B------:R-:W-:Y:S01]  /*6e30*/  STL [R1+0x820], R3 ;  /* 0x0008200301007387 */ /* 0x000fe20000100800 */
[----:B------:R-:W-:Y:S02]  /*6e40*/  IABS R5, R21 ;  /* 0x0000001500057213 */ /* 0x000fe40000000000 */
[----:B------:R-:W-:Y:S01]  /*6e50*/  @!P5 IMAD.IADD R8, R8, 0x1, -R7 ;  /* 0x000000010808d824 */ /* 0x000fe200078e0a07 */
[----:B------:R-:W-:Y:S01]  /*6e60*/  ISETP.GE.AND P5, PT, R4, RZ, PT ;  /* 0x000000ff0400720c */ /* 0x000fe20003fa6270 */
[----:B0-----:R-:W-:Y:S01]  /*6e70*/  IMAD.MOV.U32 R2, RZ, RZ, R15 ;  /* 0x000000ffff027224 */ /* 0x001fe200078e000f */
[----:B------:R-:W-:Y:S01]  /*6e80*/  IABS R15, R4 ;  /* 0x00000004000f7213 */ /* 0x000fe20000000000 */
[----:B------:R-:W-:Y:S01]  /*6e90*/  IMAD.MOV R9, RZ, RZ, -R9 ;  /* 0x000000ffff097224 */ /* 0x000fe200078e0a09 */
[----:B------:R-:W-:Y:S01]  /*6ea0*/  IABS R4, R10 ;  /* 0x0000000a00047213 */ /* 0x000fe20000000000 */
[----:B------:R-:W-:Y:S01]  /*6eb0*/  @!P6 IMAD.MOV R2, RZ, RZ, -R2 ;  /* 0x000000ffff02e224 */ /* 0x000fe200078e0a02 */
[C---:B------:R-:W-:Y:S01]  /*6ec0*/  ISETP.GT.U32.AND P6, PT, R7.reuse, R12, PT ;  /* 0x0000000c0700720c */ /* 0x040fe20003fc4070 */
[----:B------:R-:W-:-:S02]  /*6ed0*/  IMAD R17, R7, R9, R17 ;  /* 0x0000000907117224 */ /* 0x000fc400078e0211 */
[C---:B------:R-:W-:Y:S01]  /*6ee0*/  IMAD.HI.U32 R11, R6.reuse, R20, RZ ;  /* 0x00000014060b7227 */ /* 0x040fe200078e00ff */
[----:B------:R0:W-:Y:S03]  /*6ef0*/  STL [R1+0x82c], R2 ;  /* 0x00082c0201007387 */ /* 0x0001e60000100800 */
[----:B------:R-:W-:Y:S02]  /*6f00*/  IMAD.MOV R11, RZ, RZ, -R11 ;  /* 0x000000ffff0b7224 */ /* 0x000fe400078e0a0b */
[----:B------:R-:W-:-:S04]  /*6f10*/  IMAD.HI.U32 R13, R6, R15, RZ ;  /* 0x0000000f060d7227 */ /* 0x000fc800078e00ff */
[----:B------:R-:W-:Y:S02]  /*6f20*/  @!P6 IMAD.IADD R12, R12, 0x1, -R7 ;  /* 0x000000010c0ce824 */ /* 0x000fe400078e0a07 */
[----:B0-----:R-:W-:Y:S02]  /*6f30*/  IMAD.MOV.U32 R2, RZ, RZ, R8 ;  /* 0x000000ffff027224 */ /* 0x001fe400078e0008 */
[C---:B------:R-:W-:Y:S01]  /*6f40*/  IMAD R20, R7.reuse, R11, R20 ;  /* 0x0000000b07147224 */ /* 0x040fe200078e0214 */
[C---:B------:R-:W-:Y:S01]  /*6f50*/  ISETP.GT.U32.AND P6, PT, R7.reuse, R12, PT ;  /* 0x0000000c0700720c */ /* 0x040fe20003fc4070 */
[----:B------:R-:W-:Y:S01]  /*6f60*/  @!P3 IMAD.MOV R2, RZ, RZ, -R2 ;  /* 0x000000ffff02b224 */ /* 0x000fe200078e0a02 */
[C---:B------:R-:W-:Y:S01]  /*6f70*/  ISETP.GT.U32.AND P3, PT, R7.reuse, R17, PT ;  /* 0x000000110700720c */ /* 0x040fe20003f64070 */
[----:B------:R-:W-:Y:S02]  /*6f80*/  IMAD.MOV R13, RZ, RZ, -R13 ;  /* 0x000000ffff0d7224 */ /* 0x000fe400078e0a0d */
[----:B------:R-:W-:Y:S01]  /*6f90*/  IMAD.HI.U32 R14, R6, R4, RZ ;  /* 0x00000004060e7227 */ /* 0x000fe200078e00ff */
[----:B------:R0:W-:Y:S03]  /*6fa0*/  STL [R1+0x828], R2 ;  /* 0x0008280201007387 */ /* 0x0001e60000100800 */
[----:B------:R-:W-:-:S02]  /*6fb0*/  IMAD R15, R7, R13, R15 ;  /* 0x0000000d070f7224 */ /* 0x000fc400078e020f */
[----:B------:R-:W-:-:S04]  /*6fc0*/  IMAD.HI.U32 R9, R6, R5, RZ ;  /* 0x0000000506097227 */ /* 0x000fc800078e00ff */
[--C-:B------:R-:W-:Y:S01]  /*6fd0*/  @!P6 IMAD.IADD R12, R12, 0x1, -R7.reuse ;  /* 0x000000010c0ce824 */ /* 0x100fe200078e0a07 */
[----:B------:R-:W-:Y:S01]  /*6fe0*/  ISETP.GT.U32.AND P6, PT, R7, R20, PT ;  /* 0x000000140700720c */ /* 0x000fe20003fc4070 */
[----:B------:R-:W-:Y:S01]  /*6ff0*/  @!P3 IMAD.IADD R17, R17, 0x1, -R7 ;  /* 0x000000011111b824 */ /* 0x000fe200078e0a07 */
[C---:B------:R-:W-:Y:S01]  /*7000*/  ISETP.GT.U32.AND P3, PT, R7.reuse, R15, PT ;  /* 0x0000000f0700720c */ /* 0x040fe20003f64070 */
[----:B------:R-:W-:Y:S02]  /*7010*/  IMAD.MOV R8, RZ, RZ, -R14 ;  /* 0x000000ffff087224 */ /* 0x000fe400078e0a0e */
[----:B0-----:R-:W-:Y:S02]  /*7020*/  IMAD.MOV.U32 R2, RZ, RZ, R12 ;  /* 0x000000ffff027224 */ /* 0x001fe400078e000c */
[----:B------:R-:W-:Y:S02]  /*7030*/  IMAD.MOV R9, RZ, RZ, -R9 ;  /* 0x000000ffff097224 */ /* 0x000fe400078e0a09 */
[----:B------:R-:W-:Y:S01]  /*7040*/  IMAD R4, R7, R8, R4 ;  /* 0x0000000807047224 */ /* 0x000fe200078e0204 */
[----:B------:R-:W-:Y:S01]  /*7050*/  IABS R8, R16 ;  /* 0x0000001000087213 */ /* 0x000fe20000000000 */
[----:B------:R-:W-:-:S02]  /*7060*/  @!P4 IMAD.MOV R2, RZ, RZ, -R2 ;  /* 0x000000ffff02c224 */ /* 0x000fc400078e0a02 */
[----:B------:R-:W-:Y:S01]  /*7070*/  @!P6 IMAD.IADD R20, R20, 0x1, -R7 ;  /* 0x000000011414e824 */ /* 0x000fe200078e0a07 */
[C---:B------:R-:W-:Y:S01]  /*7080*/  ISETP.GT.U32.AND P6, PT, R7.reuse, R17, PT ;  /* 0x000000110700720c */ /* 0x040fe20003fc4070 */
[C---:B------:R-:W-:Y:S01]  /*7090*/  IMAD R5, R7.reuse, R9, R5 ;  /* 0x0000000907057224 */ /* 0x040fe200078e0205 */
[----:B------:R0:W-:Y:S01]  /*70a0*/  STL [R1+0x818], R2 ;  /* 0x0008180201007387 */ /* 0x0001e20000100800 */
[C---:B------:R-:W-:Y:S01]  /*70b0*/  VIADD R9, R0.reuse, 0x7e ;  /* 0x0000007e00097836 */ /* 0x040fe20000000000 */
[----:B------:R-:W-:Y:S01]  /*70c0*/  ISETP.GT.U32.AND P4, PT, R7, R20, PT ;  /* 0x000000140700720c */ /* 0x000fe20003f84070 */
[----:B------:R-:W-:Y:S02]  /*70d0*/  @!P3 IMAD.IADD R15, R15, 0x1, -R7 ;  /* 0x000000010f0fb824 */ /* 0x000fe400078e0a07 */
[----:B------:R-:W-:Y:S01]  /*70e0*/  IMAD.MOV.U32 R12, RZ, RZ, R8 ;  /* 0x000000ffff0c7224 */ /* 0x000fe200078e0008 */
[----:B------:R-:W-:Y:S01]  /*70f0*/  IABS R13, R9 ;  /* 0x00000009000d7213 */ /* 0x000fe20000000000 */
[----:B------:R-:W-:Y:S01]  /*7100*/  VIADD R11, R0, 0x7f ;  /* 0x0000007f000b7836 */ /* 0x000fe20000000000 */
[----:B------:R-:W-:Y:S01]  /*7110*/  ISETP.GT.U32.AND P3, PT, R7, R15, PT ;  /* 0x0000000f0700720c */ /* 0x000fe20003f64070 */
[----:B------:R-:W-:-:S03]  /*7120*/  IMAD.HI.U32 R24, R6, R12, RZ ;  /* 0x0000000c06187227 */ /* 0x000fc600078e00ff */
[----:B------:R-:W-:Y:S01]  /*7130*/  IABS R23, R11 ;  /* 0x0000000b00177213 */ /* 0x000fe20000000000 */
[----:B------:R-:W-:Y:S01]  /*7140*/  @!P6 IMAD.IADD R17, R17, 0x1, -R7 ;  /* 0x000000011111e824 */ /* 0x000fe200078e0a07 */
[----:B------:R-:W-:Y:S01]  /*7150*/  ISETP.GT.U32.AND P6, PT, R7, R5, PT ;  /* 0x000000050700720c */ /* 0x000fe20003fc4070 */
[----:B------:R-:W-:-:S04]  /*7160*/  IMAD.HI.U32 R22, R6, R13, RZ ;  /* 0x0000000d06167227 */ /* 0x000fc800078e00ff */
[----:B------:R-:W-:Y:S02]  /*7170*/  IMAD.MOV R24, RZ, RZ, -R24 ;  /* 0x000000ffff187224 */ /* 0x000fe400078e0a18 */
[----:B------:R-:W-:Y:S01]  /*7180*/  @!P4 IMAD.IADD R20, R20, 0x1, -R7 ;  /* 0x000000011414c824 */ /* 0x000fe200078e0a07 */
[C---:B------:R-:W-:Y:S01]  /*7190*/  ISETP.GT.U32.AND P4, PT, R7.reuse, R4, PT ;  /* 0x000000040700720c */ /* 0x040fe20003f84070 */
[----:B------:R-:W-:Y:S02]  /*71a0*/  IMAD.MOV R22, RZ, RZ, -R22 ;  /* 0x000000ffff167224 */ /* 0x000fe400078e0a16 */
[C---:B------:R-:W-:Y:S02]  /*71b0*/  IMAD R12, R7.reuse, R24, R12 ;  /* 0x00000018070c7224 */ /* 0x040fe400078e020c */
[----:B0-----:R-:W-:Y:S02]  /*71c0*/  IMAD.MOV.U32 R2, RZ, RZ, R17 ;  /* 0x000000ffff027224 */ /* 0x001fe400078e0011 */
[----:B------:R-:W-:-:S02]  /*71d0*/  IMAD R13, R7, R22, R13 ;  /* 0x00000016070d7224 */ /* 0x000fc400078e020d */
[--C-:B------:R-:W-:Y:S01]  /*71e0*/  @!P3 IMAD.IADD R15, R15, 0x1, -R7.reuse ;  /* 0x000000010f0fb824 */ /* 0x100fe200078e0a07 */
[----:B------:R-:W-:Y:S01]  /*71f0*/  ISETP.GT.U32.AND P3, PT, R7, R12, PT ;  /* 0x0000000c0700720c */ /* 0x000fe20003f64070 */
[----:B------:R-:W-:Y:S02]  /*7200*/  @!P0 IMAD.MOV R2, RZ, RZ, -R2 ;  /* 0x000000ffff028224 */ /* 0x000fe400078e0a02 */
[--C-:B------:R-:W-:Y:S01]  /*7210*/  @!P6 IMAD.IADD R5, R5, 0x1, -R7.reuse ;  /* 0x000000010505e824 */ /* 0x100fe200078e0a07 */
[----:B------:R-:W-:Y:S01]  /*7220*/  ISETP.GT.U32.AND P6, PT, R7, R13, PT ;  /* 0x0000000d0700720c */ /* 0x000fe20003fc4070 */
[----:B------:R-:W-:Y:S01]  /*7230*/  @!P4 IMAD.IADD R4, R4, 0x1, -R7 ;  /* 0x000000010404c824 */ /* 0x000fe200078e0a07 */
[----:B------:R0:W-:Y:S01]  /*7240*/  STL [R1+0x80c], R2 ;  /* 0x00080c0201007387 */ /* 0x0001e20000100800 */
[C---:B------:R-:W-:Y:S01]  /*7250*/  VIADD R14, R0.reuse, 0x80 ;  /* 0x00000080000e7836 */ /* 0x040fe20000000000 */
[----:B------:R-:W-:Y:S01]  /*7260*/  ISETP.GE.AND P4, PT, R21, RZ, PT ;  /* 0x000000ff1500720c */ /* 0x000fe20003f86270 */
[----:B------:R-:W-:Y:S01]  /*7270*/  VIADD R19, R0, 0x81 ;  /* 0x0000008100137836 */ /* 0x000fe20000000000 */
[----:B------:R-:W-:Y:S01]  /*7280*/  ISETP.GT.U32.AND P0, PT, R7, R4, PT ;  /* 0x000000040700720c */ /* 0x000fe20003f04070 */
[----:B------:R-:W-:Y:S01]  /*7290*/  IMAD.HI.U32 R22, R6, R23, RZ ;  /* 0x0000001706167227 */ /* 0x000fe200078e00ff */
[----:B------:R-:W-:-:S02]  /*72a0*/  IABS R18, R14 ;  /* 0x0000000e00127213 */ /* 0x000fc40000000000 */
[----:B------:R-:W-:Y:S01]  /*72b0*/  IABS R8, R19 ;  /* 0x0000001300087213 */ /* 0x000fe20000000000 */
[----:B------:R-:W-:Y:S02]  /*72c0*/  IMAD.MOV R22, RZ, RZ, -R22 ;  /* 0x000000ffff167224 */ /* 0x000fe400078e0a16 */
[----:B0-----:R-:W-:Y:S02]  /*72d0*/  IMAD.MOV.U32 R2, RZ, RZ, R20 ;  /* 0x000000ffff027224 */ /* 0x001fe400078e0014 */
[----:B------:R-:W-:Y:S01]  /*72e0*/  @!P3 IMAD.IADD R12, R12, 0x1, -R7 ;  /* 0x000000010c0cb824 */ /* 0x000fe200078e0a07 */
[C---:B------:R-:W-:Y:S01]  /*72f0*/  ISETP.GT.U32.AND P3, PT, R7.reuse, R5, PT ;  /* 0x000000050700720c */ /* 0x040fe20003f64070 */
[----:B------:R-:W-:Y:S02]  /*7300*/  @!P2 IMAD.MOV R2, RZ, RZ, -R2 ;  /* 0x000000ffff02a224 */ /* 0x000fe400078e0a02 */
[----:B------:R-:W-:Y:S02]  /*7310*/  IMAD R22, R7, R22, R23 ;  /* 0x0000001607167224 */ /* 0x000fe400078e0217 */
[----:B------:R-:W-:Y:S01]  /*7320*/  @!P6 IMAD.IADD R13, R13, 0x1, -R7 ;  /* 0x000000010d0de824 */ /* 0x000fe200078e0a07 */
[----:B------:R0:W-:Y:S01]  /*7330*/  STL [R1+0x804], R2 ;  /* 0x0008040201007387 */ /* 0x0001e20000100800 */
[----:B------:R-:W-:Y:S01]  /*7340*/  IMAD.HI.U32 R25, R6, R18, RZ ;  /* 0x0000001206197227 */ /* 0x000fe200078e00ff */
[----:B------:R-:W-:-:S02]  /*7350*/  ISETP.GT.U32.AND P6, PT, R7, R12, PT ;  /* 0x0000000c0700720c */ /* 0x000fc40003fc4070 */
[----:B------:R-:W-:Y:S01]  /*7360*/  ISETP.GT.U32.AND P2, PT, R7, R13, PT ;  /* 0x0000000d0700720c */ /* 0x000fe20003f44070 */
[----:B------:R-:W-:-:S04]  /*7370*/  IMAD.HI.U32 R24, R6, R8, RZ ;  /* 0x0000000806187227 */ /* 0x000fc800078e00ff */
[----:B------:R-:W-:Y:S02]  /*7380*/  IMAD.MOV R25, RZ, RZ, -R25 ;  /* 0x000000ffff197224 */ /* 0x000fe400078e0a19 */
[----:B0-----:R-:W-:Y:S02]  /*7390*/  IMAD.MOV.U32 R2, RZ, RZ, R15 ;  /* 0x000000ffff027224 */ /* 0x001fe400078e000f */
[----:B------:R-:W-:Y:S02]  /*73a0*/  IMAD.MOV R24, RZ, RZ, -R24 ;  /* 0x000000ffff187224 */ /* 0x000fe400078e0a18 */
[----:B------:R-:W-:Y:S01]  /*73b0*/  @!P5 IMAD.MOV R2, RZ, RZ, -R2 ;  /* 0x000000ffff02d224 */ /* 0x000fe200078e0a02 */
[C---:B------:R-:W-:Y:S01]  /*73c0*/  ISETP.GT.U32.AND P5, PT, R7.reuse, R22, PT ;  /* 0x000000160700720c */ /* 0x040fe20003fa4070 */
[----:B------:R-:W-:Y:S01]  /*73d0*/  @!P0 IMAD.IADD R4, R4, 0x1, -R7 ;  /* 0x0000000104048824 */ /* 0x000fe200078e0a07 */
[----:B------:R-:W-:Y:S01]  /*73e0*/  ISETP.GE.AND P0, PT, R10, RZ, PT ;  /* 0x000000ff0a00720c */ /* 0x000fe20003f06270 */
[C---:B------:R-:W-:Y:S01]  /*73f0*/  IMAD R18, R7.reuse, R25, R18 ;  /* 0x0000001907127224 */ /* 0x040fe200078e0212 */
[----:B------:R0:W-:Y:S01]  /*7400*/  STL [R1+0x808], R2 ;  /* 0x0008080201007387 */ /* 0x0001e20000100800 */
[----:B------:R-:W-:-:S02]  /*7410*/  IMAD R8, R7, R24, R8 ;  /* 0x0000001807087224 */ /* 0x000fc400078e0208 */
[----:B------:R-:W-:Y:S02]  /*7420*/  VIADD R17, R0, 0x82 ;  /* 0x0000008200117836 */ /* 0x000fe40000000000 */
[--C-:B------:R-:W-:Y:S01]  /*7430*/  @!P3 IMAD.IADD R5, R5, 0x1, -R7.reuse ;  /* 0x000000010505b824 */ /* 0x100fe200078e0a07 */
[C---:B------:R-:W-:Y:S01]  /*7440*/  ISETP.GT.U32.AND P3, PT, R7.reuse, R18, PT ;  /* 0x000000120700720c */ /* 0x040fe20003f64070 */
[----:B------:R-:W-:Y:S01]  /*7450*/  @!P6 IMAD.IADD R12, R12, 0x1, -R7 ;  /* 0x000000010c0ce824 */ /* 0x000fe200078e0a07 */
[----:B------:R-:W-:Y:S01]  /*7460*/  IABS R20, R17 ;  /* 0x0000001100147213 */ /* 0x000fe20000000000 */
        /* <DEDUP_REMOVED lines=8> */
[----:B------:R-:W-:Y:S01]  /*74f0*/  VIADD R15, R0, 0x83 ;  /* 0x00000083000f7836 */ /* 0x000fe20000000000 */
[----:B------:R0:W-:Y:S01]  /*7500*/  STL [R1+0x7e4], R3 ;  /* 0x0007e40301007387 */ /* 0x0001e20000100800 */
[--C-:B------:R-:W-:Y:S01]  /*7510*/  @!P2 IMAD.IADD R13, R13, 0x1, -R7.reuse ;  /* 0x000000010d0da824 */ /* 0x100fe200078e0a07 */
[----:B------:R-:W-:Y:S01]  /*7520*/  ISETP.GE.AND P2, PT, R16, RZ, PT ;  /* 0x000000ff1000720c */ /* 0x000fe20003f46270 */
[----:B------:R-:W-:Y:S01]  /*7530*/  IMAD.MOV R10, RZ, RZ, -R10 ;  /* 0x000000ffff0a7224 */ /* 0x000fe200078e0a0a */
[----:B------:R2:W-:Y:S01]  /*7540*/  STL [R1+0x7e0], R2 ;  /* 0x0007e00201007387 */ /* 0x0005e20000100800 */
[--C-:B------:R-:W-:Y:S01]  /*7550*/  @!P3 IMAD.IADD R18, R18, 0x1, -R7.reuse ;  /* 0x000000011212b824 */ /* 0x100fe200078e0a07 */
[----:B------:R-:W-:Y:S01]  /*7560*/  IABS R21, R15 ;  /* 0x0000000f00157213 */ /* 0x000fe20000000000 */
[----:B------:R-:W-:Y:S01]  /*7570*/  IMAD R10, R7, R10, R20 ;  /* 0x0000000a070a7224 */ /* 0x000fe200078e0214 */
[----:B------:R-:W-:Y:S01]  /*7580*/  ISETP.GE.AND P3, PT, R11, RZ, PT ;  /* 0x000000ff0b00720c */ /* 0x000fe20003f66270 */
[----:B------:R-:W-:Y:S01]  /*7590*/  @!P6 IMAD.IADD R8, R8, 0x1, -R7 ;  /* 0x000000010808e824 */ /* 0x000fe200078e0a07 */
[C---:B------:R-:W-:Y:S01]  /*75a0*/  ISETP.GT.U32.AND P6, PT, R7.reuse, R22, PT ;  /* 0x000000160700720c */ /* 0x040fe20003fc4070 */
[----:B------:R-:W-:Y:S01]  /*75b0*/  IMAD.HI.U32 R9, R6, R21, RZ ;  /* 0x0000001506097227 */ /* 0x000fe200078e00ff */
[----:B------:R-:W-:-:S02]  /*75c0*/  ISETP.GT.U32.AND P4, PT, R7, R18, PT ;  /* 0x000000120700720c */ /* 0x000fc40003f84070 */
[----:B0-----:R-:W-:Y:S01]  /*75d0*/  MOV R3, R12 ;  /* 0x0000000c00037202 */ /* 0x001fe20000000f00 */
[----:B--2---:R-:W-:Y:S01]  /*75e0*/  IMAD.MOV.U32 R2, RZ, RZ, R13 ;  /* 0x000000ffff027224 */ /* 0x004fe200078e000d */
[C---:B------:R-:W-:Y:S01]  /*75f0*/  ISETP.GT.U32.AND P0, PT, R7.reuse, R8, PT ;  /* 0x000000080700720c */ /* 0x040fe20003f04070 */
[----:B------:R-:W-:Y:S02]  /*7600*/  IMAD.MOV R9, RZ, RZ, -R9 ;  /* 0x000000ffff097224 */ /* 0x000fe400078e0a09 */
[----:B------:R-:W-:Y:S01]  /*7610*/  @!P5 IMAD.MOV R2, RZ, RZ, -R2 ;  /* 0x000000ffff02d224 */ /* 0x000fe200078e0a02 */
[C---:B------:R-:W-:Y:S01]  /*7620*/  ISETP.GT.U32.AND P5, PT, R7.reuse, R10, PT ;  /* 0x0000000a0700720c */ /* 0x040fe20003fa4070 */
[----:B------:R-:W-:Y:S01]  /*7630*/  @!P2 IMAD.MOV R3, RZ, RZ, -R3 ;  /* 0x000000ffff03a224 */ /* 0x000fe200078e0a03 */
[----:B------:R-:W-:Y:S01]  /*7640*/  ISETP.GE.AND P2, PT, R14, RZ, PT ;  /* 0x000000ff0e00720c */ /* 0x000fe20003f46270 */
[----:B------:R-:W-:Y:S02]  /*7650*/  IMAD R21, R7, R9, R21 ;  /* 0x0000000907157224 */ /* 0x000fe400078e0215 */
[----:B------:R-:W-:Y:S01]  /*7660*/  VIADD R4, R0, 0x84 ;  /* 0x0000008400047836 */ /* 0x000fe20000000000 */
[----:B------:R-:W-:Y:S01]  /*7670*/  STL [R1+0x7fc], R3 ;  /* 0x0007fc0301007387 */ /* 0x000fe20000100800 */
[--C-:B------:R-:W-:Y:S01]  /*7680*/  @!P6 IMAD.IADD R22, R22, 0x1, -R7.reuse ;  /* 0x000000011616e824 */ /* 0x100fe200078e0a07 */
[----:B------:R-:W-:Y:S01]  /*7690*/  ISETP.GE.AND P6, PT, R19, RZ, PT ;  /* 0x000000ff1300720c */ /* 0x000fe20003fc6270 */
[--C-:B------:R-:W-:Y:S01]  /*76a0*/  @!P4 IMAD.IADD R18, R18, 0x1, -R7.reuse ;  /* 0x000000011212c824 */ /* 0x100fe200078e0a07 */
[----:B------:R0:W-:Y:S01]  /*76b0*/  STL [R1+0x7f8], R2 ;  /* 0x0007f80201007387 */ /* 0x0001e20000100800 */
[----:B------:R-:W-:Y:S01]  /*76c0*/  ISETP.GT.U32.AND P4, PT, R7, R21, PT ;  /* 0x000000150700720c */ /* 0x000fe20003f84070 */
[----:B------:R-:W-:Y:S01]  /*76d0*/  VIADD R5, R0, 0x85 ;  /* 0x0000008500057836 */ /* 0x000fe20000000000 */
[----:B------:R-:W-:Y:S01]  /*76e0*/  IABS R14, R4 ;  /* 0x00000004000e7213 */ /* 0x000fe20000000000 */
[--C-:B------:R-:W-:Y:S01]  /*76f0*/  @!P5 IMAD.IADD R10, R10, 0x1, -R7.reuse ;  /* 0x000000010a0ad824 */ /* 0x100fe200078e0a07 */
[----:B------:R-:W-:Y:S01]  /*7700*/  ISETP.GE.AND P5, PT, R15, RZ, PT ;  /* 0x000000ff0f00720c */ /* 0x000fe20003fa6270 */
[----:B------:R-:W-:Y:S01]  /*7710*/  @!P0 IMAD.IADD R8, R8, 0x1, -R7 ;  /* 0x0000000108088824 */ /* 0x000fe200078e0a07 */
[----:B------:R-:W-:Y:S01]  /*7720*/  IABS R9, R5 ;  /* 0x0000000500097213 */ /* 0x000fe20000000000 */
[----:B------:R-:W-:Y:S01]  /*7730*/  IMAD.HI.U32 R11, R6, R14, RZ ;  /* 0x0000000e060b7227 */ /* 0x000fe200078e00ff */
[----:B------:R-:W-:-:S03]  /*7740*/  ISETP.GE.AND P0, PT, R17, RZ, PT ;  /* 0x000000ff1100720c */ /* 0x000fc60003f06270 */
[----:B0-----:R-:W-:Y:S02]  /*7750*/  IMAD.MOV.U32 R2, RZ, RZ, R22 ;  /* 0x000000ffff027224 */ /* 0x001fe400078e0016 */
[----:B------:R-:W-:Y:S02]  /*7760*/  IMAD.MOV R11, RZ, RZ, -R11 ;  /* 0x000000ffff0b7224 */ /* 0x000fe400078e0a0b */
[----:B------:R-:W-:Y:S01]  /*7770*/  @!P3 IMAD.MOV R2, RZ, RZ, -R2 ;  /* 0x000000ffff02b224 */ /* 0x000fe200078e0a02 */
[----:B------:R-:W-:Y:S01]  /*7780*/  ISETP.GT.U32.AND P3, PT, R7, R10, PT ;  /* 0x0000000a0700720c */ /* 0x000fe20003f64070 */
[----:B------:R-:W-:Y:S02]  /*7790*/  @!P4 IMAD.IADD R21, R21, 0x1, -R7 ;  /* 0x000000011515c824 */ /* 0x000fe400078e0a07 */
[C---:B------:R-:W-:Y:S01]  /*77a0*/  IMAD R14, R7.reuse, R11, R14 ;  /* 0x0000000b070e7224 */ /* 0x040fe200078e020e */
[----:B------:R0:W-:Y:S01]  /*77b0*/  STL [R1+0x7dc], R2 ;  /* 0x0007dc0201007387 */ /* 0x0001e20000100800 */
[----:B------:R-:W-:Y:S01]  /*77c0*/  VIADD R13, R0, 0x8a ;  /* 0x0000008a000d7836 */ /* 0x000fe20000000000 */
[----:B------:R-:W-:-:S07]  /*77d0*/  ISETP.GT.U32.AND P4, PT, R7, R21, PT ;  /* 0x000000150700720c */ /* 0x000fce0003f84070 */
[----:B------:R-:W-:Y:S01]  /*77e0*/  @!P3 IMAD.IADD R10, R10, 0x1, -R7 ;  /* 0x000000010a0ab824 */ /* 0x000fe200078e0a07 */
[----:B------:R-:W-:Y:S01]  /*77f0*/  ISETP.GT.U32.AND P3, PT, R7, R14, PT ;  /* 0x0000000e0700720c */ /* 0x000fe20003f64070 */
[----:B0-----:R-:W-:Y:S01]  /*7800*/  IMAD.MOV.U32 R2, RZ, RZ, R18 ;  /* 0x000000ffff027224 */ /* 0x001fe200078e0012 */
[----:B------:R-:W-:-:S03]  /*7810*/  IABS R18, R13 ;  /* 0x0000000d00127213 */ /* 0x000fc60000000000 */
[----:B------:R-:W-:Y:S01]  /*7820*/  @!P2 IMAD.MOV R2, RZ, RZ, -R2 ;  /* 0x000000ffff02a224 */ /* 0x000fe200078e0a02 */
[----:B------:R-:W-:Y:S01]  /*7830*/  ISETP.GE.AND P2, PT, R4, RZ, PT ;  /* 0x000000ff0400720c */ /* 0x000fe20003f46270 */
[----:B------:R-:W-:-:S03]  /*7840*/  IMAD.HI.U32 R4, R6, R9, RZ ;  /* 0x0000000906047227 */ /* 0x000fc600078e00ff */
[----:B------:R0:W-:Y:S01]  /*7850*/  STL [R1+0x71c], R2 ;  /* 0x00071c0201007387 */ /* 0x0001e20000100800 */
[--C-:B------:R-:W-:Y:S02]  /*7860*/  @!P4 IMAD.IADD R21, R21, 0x1, -R7.reuse ;  /* 0x000000011515c824 */ /* 0x100fe400078e0a07 */
[----:B------:R-:W-:-:S05]  /*7870*/  @!P3 IMAD.IADD R14, R14, 0x1, -R7 ;  /* 0x000000010e0eb824 */ /* 0x000fca00078e0a07 */
[----:B------:R-:W-:Y:S01]  /*7880*/  ISETP.GT.U32.AND P3, PT, R7, R14, PT ;  /* 0x0000000e0700720c */ /* 0x000fe20003f64070 */
[----:B0-----:R-:W-:Y:S02]  /*7890*/  IMAD.MOV.U32 R2, RZ, RZ, R8 ;  /* 0x000000ffff027224 */ /* 0x001fe400078e0008 */
[----:B------:R-:W-:Y:S02]  /*78a0*/  IMAD.MOV R8, RZ, RZ, -R4 ;  /* 0x000000ffff087224 */ /* 0x000fe400078e0a04 */
[----:B------:R-:W-:Y:S01]  /*78b0*/  @!P6 IMAD.MOV R2, RZ, RZ, -R2 ;  /* 0x000000ffff02e224 */ /* 0x000fe200078e0a02 */
[----:B------:R-:W-:Y:S01]  /*78c0*/  ISETP.GE.AND P6, PT, R5, RZ, PT ;  /* 0x000000ff0500720c */ /* 0x000fe20003fc6270 */
[C---:B------:R-:W-:Y:S02]  /*78d0*/  IMAD R9, R7.reuse, R8, R9 ;  /* 0x0000000807097224 */ /* 0x040fe400078e0209 */
[C---:B------:R-:W-:Y:S01]  /*78e0*/  VIADD R5, R0.reuse, 0x86 ;  /* 0x0000008600057836 */ /* 0x040fe20000000000 */
[----:B------:R0:W-:Y:S01]  /*78f0*/  STL [R1+0x710], R2 ;  /* 0x0007100201007387 */ /* 0x0001e20000100800 */
[C---:B------:R-:W-:Y:S01]  /*7900*/  VIADD R4, R0.reuse, 0x87 ;  /* 0x0000008700047836 */ /* 0x040fe20000000000 */
[----:B------:R-:W-:Y:S01]  /*7910*/  ISETP.GT.U32.AND P4, PT, R7, R9, PT ;  /* 0x000000090700720c */ /* 0x000fe20003f84070 */
[----:B------:R-:W-:Y:S01]  /*7920*/  VIADD R8, R0, 0x88 ;  /* 0x0000008800087836 */ /* 0x000fe20000000000 */
[----:B------:R-:W-:Y:S01]  /*7930*/  IABS R17, R5 ;  /* 0x0000000500117213 */ /* 0x000fe20000000000 */
[----:B------:R-:W-:Y:S01]  /*7940*/  @!P3 IMAD.IADD R14, R14, 0x1, -R7 ;  /* 0x000000010e0eb824 */ /* 0x000fe200078e0a07 */
[----:B------:R-:W-:-:S02]  /*7950*/  IABS R11, R4 ;  /* 0x00000004000b7213 */ /* 0x000fc40000000000 */
[----:B------:R-:W-:Y:S01]  /*7960*/  IABS R15, R8 ;  /* 0x00000008000f7213 */ /* 0x000fe20000000000 */
[----:B------:R-:W-:-:S04]  /*7970*/  IMAD.HI.U32 R12, R6, R17, RZ ;  /* 0x00000011060c7227 */ /* 0x000fc800078e00ff */
[----:B0-----:R-:W-:Y:S02]  /*7980*/  IMAD.MOV.U32 R2, RZ, RZ, R10 ;  /* 0x000000ffff027224 */ /* 0x001fe400078e000a */
[----:B------:R-:W-:Y:S02]  /*7990*/  IMAD.MOV R12, RZ, RZ, -R12 ;  /* 0x000000ffff0c7224 */ /* 0x000fe400078e0a0c */
[----:B------:R-:W-:Y:S01]  /*79a0*/  @!P0 IMAD.MOV R2, RZ, RZ, -R2 ;  /* 0x000000ffff028224 */ /* 0x000fe200078e0a02 */
[----:B------:R-:W-:Y:S01]  /*79b0*/  ISETP.GE.AND P0, PT, R5, RZ, PT ;  /* 0x000000ff0500720c */ /* 0x000fe20003f06270 */
[----:B------:R-:W-:Y:S02]  /*79c0*/  @!P4 IMAD.IADD R9, R9, 0x1, -R7 ;  /* 0x000000010909c824 */ /* 0x000fe400078e0a07 */
[C---:B------:R-:W-:Y:S01]  /*79d0*/  IMAD R17, R7.reuse, R12, R17 ;  /* 0x0000000c07117224 */ /* 0x040fe200078e0211 */
[----:B------:R0:W-:Y:S01]  /*79e0*/  STL [R1+0x7f4], R2 ;  /* 0x0007f40201007387 */ /* 0x0001e20000100800 */
[----:B------:R-:W-:Y:S01]  /*79f0*/  IMAD.MOV.U32 R10, RZ, RZ, R11 ;  /* 0x000000ffff0a7224 */ /* 0x000fe200078e000b */
[C---:B------:R-:W-:Y:S01]  /*7a00*/  ISETP.GT.U32.AND P4, PT, R7.reuse, R9, PT ;  /* 0x000000090700720c */ /* 0x040fe20003f84070 */
[----:B------:R-:W-:Y:S01]  /*7a10*/  IMAD.HI.U32 R5, R6, R15, RZ ;  /* 0x0000000f06057227 */ /* 0x000fe200078e00ff */
[----:B------:R-:W-:-:S03]  /*7a20*/  ISETP.GT.U32.AND P3, PT, R7, R17, PT ;  /* 0x000000110700720c */ /* 0x000fc60003f64070 */
[----:B------:R-:W-:-:S04]  /*7a30*/  IMAD.HI.U32 R11, R6, R10, RZ ;  /* 0x0000000a060b7227 */ /* 0x000fc800078e00ff */
[----:B0-----:R-:W-:Y:S02]  /*7a40*/  IMAD.MOV.U32 R2, RZ, RZ, R21 ;  /* 0x000000ffff027224 */ /* 0x001fe400078e0015 */
[----:B------:R-:W-:Y:S02]  /*7a50*/  IMAD.MOV R11, RZ, RZ, -R11 ;  /* 0x000000ffff0b7224 */ /* 0x000fe400078e0a0b */
[----:B------:R-:W-:Y:S01]  /*7a60*/  @!P5 IMAD.MOV R2, RZ, RZ, -R2 ;  /* 0x000000ffff02d224 */ /* 0x000fe200078e0a02 */
[----:B------:R-:W-:Y:S01]  /*7a70*/  ISETP.GE.AND P5, PT, R4, RZ, PT ;  /* 0x000000ff0400720c */ /* 0x000fe20003fa6270 */
[----:B------:R-:W-:Y:S02]  /*7a80*/  IMAD.MOV R4, RZ, RZ, -R5 ;  /* 0x000000ffff047224 */ /* 0x000fe400078e0a05 */
[----:B------:R-:W-:Y:S01]  /*7a90*/  IMAD R10, R7, R11, R10 ;  /* 0x0000000b070a7224 */ /* 0x000fe200078e020a */
[----:B------:R0:W-:Y:S01]  /*7aa0*/  STL [R1+0x7f0], R2 ;  /* 0x0007f00201007387 */ /* 0x0001e20000100800 */
[----:B------:R-:W-:-:S02]  /*7ab0*/  VIADD R5, R0, 0x89 ;  /* 0x0000008900057836 */ /* 0x000fc40000000000 */
[----:B------:R-:W-:Y:S02]  /*7ac0*/  IMAD R15, R7, R4, R15 ;  /* 0x00000004070f7224 */ /* 0x000fe400078e020f */
[--C-:B------:R-:W-:Y:S01]  /*7ad0*/  @!P4 IMAD.IADD R9, R9, 0x1, -R7.reuse ;  /* 0x000000010909c824 */ /* 0x100fe200078e0a07 */
[----:B------:R-:W-:Y:S01]  /*7ae0*/  ISETP.GT.U32.AND P4, PT, R7, R10, PT ;  /* 0x0000000a0700720c */ /* 0x000fe20003f84070 */
[----:B------:R-:W-:Y:S01]  /*7af0*/  @!P3 IMAD.IADD R17, R17, 0x1, -R7 ;  /* 0x000000011111b824 */ /* 0x000fe200078e0a07 */
[----:B------:R-:W-:Y:S01]  /*7b00*/  IABS R16, R5 ;  /* 0x0000000500107213 */ /* 0x000fe20000000000 */
[----:B------:R-:W-:Y:S02]  /*7b10*/  VIADD R4, R0, 0x8b ;  /* 0x0000008b00047836 */ /* 0x000fe40000000000 */
[----:B0-----:R-:W-:Y:S01]  /*7b20*/  IMAD.MOV.U32 R2, RZ, RZ, R14 ;  /* 0x000000ffff027224 */ /* 0x001fe200078e000e */
[----:B------:R-:W-:Y:S01]  /*7b30*/  ISETP.GT.U32.AND P3, PT, R7, R17, PT ;  /* 0x000000110700720c */ /* 0x000fe20003f64070 */
[----:B------:R-:W-:Y:S01]  /*7b40*/  IMAD.HI.U32 R14, R6, R16, RZ ;  /* 0x00000010060e7227 */ /* 0x000fe200078e00ff */
[----:B------:R-:W-:-:S03]  /*7b50*/  IABS R19, R4 ;  /* 0x0000000400137213 */ /* 0x000fc60000000000 */
[----:B------:R-:W-:Y:S01]  /*7b60*/  @!P2 IMAD.MOV R2, RZ, RZ, -R2 ;  /* 0x000000ffff02a224 */ /* 0x000fe200078e0a02 */
[C---:B------:R-:W-:Y:S01]  /*7b70*/  ISETP.GT.U32.AND P2, PT, R7.reuse, R15, PT ;  /* 0x0000000f0700720c */ /* 0x040fe20003f44070 */
[--C-:B------:R-:W-:Y:S02]  /*7b80*/  @!P4 IMAD.IADD R10, R10, 0x1, -R7.reuse ;  /* 0x000000010a0ac824 */ /* 0x100fe400078e0a07 */
[----:B------:R-:W-:Y:S01]  /*7b90*/  VIADD R11, R0, 0x8c ;  /* 0x0000008c000b7836 */ /* 0x000fe20000000000 */
[----:B------:R0:W-:Y:S02]  /*7ba0*/  STL [R1+0x7ec], R2 ;  /* 0x0007ec0201007387 */ /* 0x0001e40000100800 */
[----:B------:R-:W-:Y:S01]  /*7bb0*/  ISETP.GT.U32.AND P4, PT, R7, R10, PT ;  /* 0x0000000a0700720c */ /* 0x000fe20003f84070 */
[----:B------:R-:W-:Y:S01]  /*7bc0*/  @!P3 IMAD.IADD R17, R17, 0x1, -R7 ;  /* 0x000000011111b824 */ /* 0x000fe200078e0a07 */
[----:B------:R-:W-:-:S05]  /*7bd0*/  IABS R12, R11 ;  /* 0x0000000b000c7213 */ /* 0x000fca0000000000 */
[----:B------:R-:W-:Y:S02]  /*7be0*/  @!P2 IMAD.IADD R15, R15, 0x1, -R7 ;  /* 0x000000010f0fa824 */ /* 0x000fe400078e0a07 */
[----:B0-----:R-:W-:Y:S02]  /*7bf0*/  IMAD.MOV.U32 R2, RZ, RZ, R9 ;  /* 0x000000ffff027224 */ /* 0x001fe400078e0009 */
[----:B------:R-:W-:Y:S01]  /*7c00*/  IMAD.MOV R9, RZ, RZ, -R14 ;  /* 0x000000ffff097224 */ /* 0x000fe200078e0a0e */
[C---:B------:R-:W-:Y:S01]  /*7c10*/  ISETP.GT.U32.AND P2, PT, R7.reuse, R15, PT ;  /* 0x0000000f0700720c */ /* 0x040fe20003f44070 */
[----:B------:R-:W-:Y:S01]  /*7c20*/  @!P6 IMAD.MOV R2, RZ, RZ, -R2 ;  /* 0x000000ffff02e224 */ /* 0x000fe200078e0a02 */
[----:B------:R-:W-:Y:S01]  /*7c30*/  ISETP.GE.AND P6, PT, R8, RZ, PT ;  /* 0x000000ff0800720c */ /* 0x000fe20003fc6270 */
[C---:B------:R-:W-:Y:S02]  /*7c40*/  IMAD R8, R7.reuse, R9, R16 ;  /* 0x0000000907087224 */ /* 0x040fe400078e0210 */
[----:B------:R-:W-:Y:S01]  /*7c50*/  IMAD.MOV.U32 R14, RZ, RZ, R19 ;  /* 0x000000ffff0e7224 */ /* 0x000fe200078e0013 */
[----:B------:R0:W-:Y:S01]  /*7c60*/  STL [R1+0x7e8], R2 ;  /* 0x0007e80201007387 */ /* 0x0001e20000100800 */
[----:B------:R-:W-:Y:S01]  /*7c70*/  IMAD.HI.U32 R19, R6, R18, RZ ;  /* 0x0000001206137227 */ /* 0x000fe200078e00ff */
[----:B------:R-:W-:-:S03]  /*7c80*/  ISETP.GT.U32.AND P3, PT, R7, R8, PT ;  /* 0x000000080700720c */ /* 0x000fc60003f64070 */
[----:B------:R-:W-:-:S04]  /*7c90*/  IMAD.HI.U32 R9, R6, R14, RZ ;  /* 0x0000000e06097227 */ /* 0x000fc800078e00ff */
[----:B------:R-:W-:-:S04]  /*7ca0*/  IMAD.HI.U32 R16, R6, R12, RZ ;  /* 0x0000000c06107227 */ /* 0x000fc800078e00ff */
[----:B0-----:R-:W-:Y:S02]  /*7cb0*/  IMAD.MOV.U32 R2, RZ, RZ, R17 ;  /* 0x000000ffff027224 */ /* 0x001fe400078e0011 */
[----:B------:R-:W-:Y:S02]  /*7cc0*/  IMAD.MOV R19, RZ, RZ, -R19 ;  /* 0x000000ffff137224 */ /* 0x000fe400078e0a13 */
[----:B------:R-:W-:Y:S02]  /*7cd0*/  IMAD.MOV R9, RZ, RZ, -R9 ;  /* 0x000000ffff097224 */ /* 0x000fe400078e0a09 */
[--C-:B------:R-:W-:Y:S01]  /*7ce0*/  @!P4 IMAD.IADD R10, R10, 0x1, -R7.reuse ;  /* 0x000000010a0ac824 */ /* 0x100fe200078e0a07 */
[----:B------:R-:W-:Y:S01]  /*7cf0*/  ISETP.GE.AND P4, PT, R5, RZ, PT ;  /* 0x000000ff0500720c */ /* 0x000fe20003f86270 */
[----:B------:R-:W-:Y:S02]  /*7d00*/  @!P0 IMAD.MOV R2, RZ, RZ, -R2 ;  /* 0x000000ffff028224 */ /* 0x000fe400078e0a02 */
[----:B------:R-:W-:-:S02]  /*7d10*/  @!P3 IMAD.IADD R8, R8, 0x1, -R7 ;  /* 0x000000010808b824 */ /* 0x000fc400078e0a07 */
[C---:B------:R-:W-:Y:S01]  /*7d20*/  IMAD R5, R7.reuse, R19, R18 ;  /* 0x0000001307057224 */ /* 0x040fe200078e0212 */
[----:B------:R0:W-:Y:S01]  /*7d30*/  STL [R1+0x7c0], R2 ;  /* 0x0007c00201007387 */ /* 0x0001e20000100800 */
[----:B------:R-:W-:Y:S01]  /*7d40*/  IMAD.MOV R16, RZ, RZ, -R16 ;  /* 0x000000ffff107224 */ /* 0x000fe200078e0a10 */
[C---:B------:R-:W-:Y:S01]  /*7d50*/  ISETP.GT.U32.AND P0, PT, R7.reuse, R8, PT ;  /* 0x000000080700720c */ /* 0x040fe20003f04070 */
[C---:B------:R-:W-:Y:S01]  /*7d60*/  IMAD R14, R7.reuse, R9, R14 ;  /* 0x00000009070e7224 */ /* 0x040fe200078e020e */
[----:B------:R-:W-:Y:S01]  /*7d70*/  ISETP.GT.U32.AND P3, PT, R7, R5, PT ;  /* 0x000000050700720c */ /* 0x000fe20003f64070 */
[----:B------:R-:W-:Y:S02]  /*7d80*/  @!P2 IMAD.IADD R15, R15, 0x1, -R7 ;  /* 0x000000010f0fa824 */ /* 0x000fe400078e0a07 */
[C---:B------:R-:W-:Y:S01]  /*7d90*/  IMAD R12, R7.reuse, R16, R12 ;  /* 0x00000010070c7224 */ /* 0x040fe200078e020c */
[----:B------:R-:W-:Y:S01]  /*7da0*/  ISETP.GT.U32.AND P2, PT, R7, R14, PT ;  /* 0x0000000e0700720c */ /* 0x000fe20003f44070 */
[----:B------:R-:W-:-:S02]  /*7db0*/  VIADD R9, R0, 0x8d ;  /* 0x0000008d00097836 */ /* 0x000fc40000000000 */
[----:B0-----:R-:W-:Y:S02]  /*7dc0*/  IMAD.MOV.U32 R2, RZ, RZ, R15 ;  /* 0x000000ffff027224 */ /* 0x001fe400078e000f */
[----:B------:R-:W-:Y:S01]  /*7dd0*/  IMAD.MOV.U32 R3, RZ, RZ, R10 ;  /* 0x000000ffff037224 */ /* 0x000fe200078e000a */
[----:B------:R-:W-:Y:S01]  /*7de0*/  IABS R16, R9 ;  /* 0x0000000900107213 */ /* 0x000fe20000000000 */
[----:B------:R-:W-:Y:S01]  /*7df0*/  @!P6 IMAD.MOV R2, RZ, RZ, -R2 ;  /* 0x000000ffff02e224 */ /* 0x000fe200078e0a02 */
[----:B------:R-:W-:Y:S01]  /*7e00*/  ISETP.GT.U32.AND P6, PT, R7, R12, PT ;  /* 0x0000000c0700720c */ /* 0x000fe20003fc4070 */
[----:B------:R-:W-:Y:S02]  /*7e10*/  VIADD R15, R0, 0x8e ;  /* 0x0000008e000f7836 */ /* 0x000fe40000000000 */
[----:B------:R-:W-:Y:S01]  /*7e20*/  @!P5 IMAD.MOV R3, RZ, RZ, -R3 ;  /* 0x000000ffff03d224 */ /* 0x000fe200078e0a03 */
[----:B------:R-:W-:Y:S01]  /*7e30*/  ISETP.GE.AND P5, PT, R13, RZ, PT ;  /* 0x000000ff0d00720c */ /* 0x000fe20003fa6270 */
[--C-:B------:R-:W-:Y:S01]  /*7e40*/  @!P0 IMAD.IADD R8, R8, 0x1, -R7.reuse ;  /* 0x0000000108088824 */ /* 0x100fe200078e0a07 */
[----:B------:R-:W-:Y:S01]  /*7e50*/  ISETP.GE.AND P0, PT, R4, RZ, PT ;  /* 0x000000ff0400720c */ /* 0x000fe20003f06270 */
[--C-:B------:R-:W-:Y:S01]  /*7e60*/  @!P3 IMAD.IADD R5, R5, 0x1, -R7.reuse ;  /* 0x000000010505b824 */ /* 0x100fe200078e0a07 */
[----:B------:R-:W-:Y:S01]  /*7e70*/  IABS R4, R15 ;  /* 0x0000000f00047213 */ /* 0x000fe20000000000 */
[--C-:B------:R-:W-:Y:S01]  /*7e80*/  @!P2 IMAD.IADD R14, R14, 0x1, -R7.reuse ;  /* 0x000000010e0ea824 */ /* 0x100fe200078e0a07 */
[----:B------:R-:W-:Y:S01]  /*7e90*/  STL [R1+0x7d0], R3 ;  /* 0x0007d00301007387 */ /* 0x000fe20000100800 */
[----:B------:R-:W-:Y:S01]  /*7ea0*/  IMAD.MOV.U32 R10, RZ, RZ, R16 ;  /* 0x000000ffff0a7224 */ /* 0x000fe200078e0010 */
[C---:B------:R-:W-:Y:S01]  /*7eb0*/  ISETP.GT.U32.AND P2, PT, R7.reuse, R5, PT ;  /* 0x000000050700720c */ /* 0x040fe20003f44070 */
[----:B------:R-:W-:Y:S01]  /*7ec0*/  @!P6 IMAD.IADD R12, R12, 0x1, -R7 ;  /* 0x000000010c0ce824 */ /* 0x000fe200078e0a07 */
[----:B------:R0:W-:Y:S01]  /*7ed0*/  STL [R1+0x7d4], R2 ;  /* 0x0007d40201007387 */ /* 0x0001e20000100800 */
[----:B------:R-:W-:Y:S01]  /*7ee0*/  ISETP.GT.U32.AND P6, PT, R7, R14, PT ;  /* 0x0000000e0700720c */ /* 0x000fe20003fc4070 */
[----:B------:R-:W-:Y:S01]  /*7ef0*/  IMAD.HI.U32 R13, R6, R10, RZ ;  /* 0x0000000a060d7227 */ /* 0x000fe200078e00ff */
[----:B------:R-:W-:-:S03]  /*7f00*/  ISETP.GE.AND P3, PT, R11, RZ, PT ;  /* 0x000000ff0b00720c */ /* 0x000fc60003f66270 */
[----:B------:R-:W-:Y:S02]  /*7f10*/  IMAD.MOV R13, RZ, RZ, -R13 ;  /* 0x000000ffff0d7224 */ /* 0x000fe400078e0a0d */
[----:B------:R-:W-:Y:S02]  /*7f20*/  VIADD R11, R0, 0x90 ;  /* 0x00000090000b7836 */ /* 0x000fe40000000000 */
[----:B0-----:R-:W-:Y:S02]  /*7f30*/  IMAD.MOV.U32 R2, RZ, RZ, R8 ;  /* 0x000000ffff027224 */ /* 0x001fe400078e0008 */
[----:B------:R-:W-:-:S04]  /*7f40*/  IMAD.HI.U32 R8, R6, R4, RZ ;  /* 0x0000000406087227 */ /* 0x000fc800078e00ff */
[----:B------:R-:W-:Y:S02]  /*7f50*/  IMAD.MOV R8, RZ, RZ, -R8 ;  /* 0x000000ffff087224 */ /* 0x000fe400078e0a08 */
[C---:B------:R-:W-:Y:S02]  /*7f60*/  IMAD R10, R7.reuse, R13, R10 ;  /* 0x0000000d070a7224 */ /* 0x040fe400078e020a */
[C---:B------:R-:W-:Y:S01]  /*7f70*/  IMAD R4, R7.reuse, R8, R4 ;  /* 0x0000000807047224 */ /* 0x040fe200078e0204 */
[----:B------:R-:W-:Y:S01]  /*7f80*/  IABS R8, R11 ;  /* 0x0000000b00087213 */ /* 0x000fe20000000000 */
[----:B------:R-:W-:Y:S01]  /*7f90*/  @!P4 IMAD.MOV R2, RZ, RZ, -R2 ;  /* 0x000000ffff02c224 */ /* 0x000fe200078e0a02 */
[----:B------:R-:W-:Y:S01]  /*7fa0*/  ISETP.GT.U32.AND P4, PT, R7, R12, PT ;  /* 0x0000000c0700720c */ /* 0x000fe20003f84070 */
[--C-:B------:R-:W-:Y:S01]  /*7fb0*/  @!P2 IMAD.IADD R5, R5, 0x1, -R7.reuse ;  /* 0x000000010505a824 */ /* 0x100fe200078e0a07 */
[C---:B------:R-:W-:Y:S01]  /*7fc0*/  ISETP.GT.U32.AND P2, PT, R7.reuse, R10, PT ;  /* 0x0000000a0700720c */ /* 0x040fe20003f44070 */
[----:B------:R-:W-:Y:S01]  /*7fd0*/  @!P6 IMAD.IADD R14, R14, 0x1, -R7 ;  /* 0x000000010e0ee824 */ /* 0x000fe200078e0a07 */
[----:B------:R-:W-:Y:S01]  /*7fe0*/  ISETP.GT.U32.AND P6, PT, R7, R4, PT ;  /* 0x000000040700720c */ /* 0x000fe20003fc4070 */
[C---:B------:R-:W-:Y:S01]  /*7ff0*/  VIADD R19, R0.reuse, 0x91 ;  /* 0x0000009100137836 */ /* 0x040fe20000000000 */
[----:B------:R0:W-:Y:S01]  /*8000*/  STL [R1+0x7d8], R2 ;  /* 0x0007d80201007387 */ /* 0x0001e20000100800 */
[----:B------:R-:W-:-:S02]  /*8010*/  VIADD R13, R0, 0x8f ;  /* 0x0000008f000d7836 */ /* 0x000fc40000000000 */
[----:B------:R-:W-:Y:S01]  /*8020*/  IMAD.HI.U32 R18, R6, R8, RZ ;  /* 0x0000000806127227 */ /* 0x000fe200078e00ff */
[----:B------:R-:W-:Y:S02]  /*8030*/  IABS R17, R19 ;  /* 0x0000001300117213 */ /* 0x000fe40000000000 */
[----:B------:R-:W-:Y:S01]  /*8040*/  IABS R16, R13 ;  /* 0x0000000d00107213 */ /* 0x000fe20000000000 */
[--C-:B------:R-:W-:Y:S01]  /*8050*/  @!P4 IMAD.IADD R12, R12, 0x1, -R7.reuse ;  /* 0x000000010c0cc824 */ /* 0x100fe200078e0a07 */
[----:B------:R-:W-:Y:S01]  /*8060*/  ISETP.GE.AND P4, PT, R9, RZ, PT ;  /* 0x000000ff0900720c */ /* 0x000fe20003f86270 */
[----:B------:R-:W-:Y:S01]  /*8070*/  @!P2 IMAD.IADD R10, R10, 0x1, -R7 ;  /* 0x000000010a0aa824 */ /* 0x000fe200078e0a07 */
[----:B------:R-:W-:Y:S01]  /*8080*/  ISETP.GE.AND P2, PT, R15, RZ, PT ;  /* 0x000000ff0f00720c */ /* 0x000fe20003f46270 */
[----:B0-----:R-:W-:Y:S01]  /*8090*/  IMAD.MOV.U32 R2, RZ, RZ, R5 ;  /* 0x000000ffff027224 */ /* 0x001fe200078e0005 */
[----:B------:R-:W-:Y:S01]  /*80a0*/  IADD3 R18, PT, PT, -R18, RZ, RZ ;  /* 0x000000ff12127210 */ /* 0x000fe20007ffe1ff */
[----:B------:R-:W-:-:S02]  /*80b0*/  @!P6 IMAD.IADD R4, R4, 0x1, -R7 ;  /* 0x000000010404e824 */ /* 0x000fc400078e0a07 */
[----:B------:R-:W-:Y:S02]  /*80c0*/  IMAD.MOV.U32 R9, RZ, RZ, R17 ;  /* 0x000000ffff097224 */ /* 0x000fe400078e0011 */
[----:B------:R-:W-:Y:S01]  /*80d0*/  IMAD.HI.U32 R17, R6, R16, RZ ;  /* 0x0000001006117227 */ /* 0x000fe200078e00ff */
[----:B------:R-:W-:-:S03]  /*80e0*/  ISETP.GT.U32.AND P6, PT, R7, R4, PT ;  /* 0x000000040700720c */ /* 0x000fc60003fc4070 */
[----:B------:R-:W-:Y:S01]  /*80f0*/  @!P5 IMAD.MOV R2, RZ, RZ, -R2 ;  /* 0x000000ffff02d224 */ /* 0x000fe200078e0a02 */
[----:B------:R-:W-:Y:S01]  /*8100*/  ISETP.GT.U32.AND P5, PT, R7, R10, PT ;  /* 0x0000000a0700720c */ /* 0x000fe20003fa4070 */
[----:B------:R-:W-:-:S03]  /*8110*/  IMAD.HI.U32 R15, R6, R9, RZ ;  /* 0x00000009060f7227 */ /* 0x000fc600078e00ff */
[----:B------:R0:W-:Y:S01]  /*8120*/  STL [R1+0x7cc], R2 ;  /* 0x0007cc0201007387 */ /* 0x0001e20000100800 */
[----:B------:R-:W-:Y:S02]  /*8130*/  IMAD.MOV R17, RZ, RZ, -R17 ;  /* 0x000000ffff117224 */ /* 0x000fe400078e0a11 */
[----:B------:R-:W-:Y:S02]  /*8140*/  IMAD.MOV R15, RZ, RZ, -R15 ;  /* 0x000000ffff0f7224 */ /* 0x000fe400078e0a0f */
[C---:B------:R-:W-:Y:S02]  /*8150*/  IMAD R5, R7.reuse, R17, R16 ;  /* 0x0000001107057224 */ /* 0x040fe400078e0210 */
[----:B------:R-:W-:Y:S02]  /*8160*/  IMAD.MOV.U32 R3, RZ, RZ, R14 ;  /* 0x000000ffff037224 */ /* 0x000fe400078e000e */
[----:B------:R-:W-:Y:S02]  /*8170*/  IMAD R8, R7, R18, R8 ;  /* 0x0000001207087224 */ /* 0x000fe400078e0208 */
[----:B0-----:R-:W-:-:S02]  /*8180*/  IMAD.MOV.U32 R2, RZ, RZ, R12 ;  /* 0x000000ffff027224 */ /* 0x001fc400078e000c */
[----:B------:R-:W-:Y:S01]  /*8190*/  @!P0 IMAD.MOV R3, RZ, RZ, -R3 ;  /* 0x000000ffff038224 */ /* 0x000fe200078e0a03 */
[C---:B------:R-:W-:Y:S01]  /*81a0*/  ISETP.GT.U32.AND P0, PT, R7.reuse, R5, PT ;  /* 0x000000050700720c */ /* 0x040fe20003f04070 */
[C---:B------:R-:W-:Y:S02]  /*81b0*/  IMAD R9, R7.reuse, R15, R9 ;  /* 0x0000000f07097224 */ /* 0x040fe400078e0209 */
[----:B------:R-:W-:Y:S01]  /*81c0*/  @!P3 IMAD.MOV R2, RZ, RZ, -R2 ;  /* 0x000000ffff02b224 */ /* 0x000fe200078e0a02 */
[----:B------:R-:W-:Y:S01]  /*81d0*/  ISETP.GT.U32.AND P3, PT, R7, R8, PT ;  /* 0x000000080700720c */ /* 0x000fe20003f64070 */
[--C-:B------:R-:W-:Y:S01]  /*81e0*/  @!P5 IMAD.IADD R10, R10, 0x1, -R7.reuse ;  /* 0x000000010a0ad824 */ /* 0x100fe200078e0a07 */
[----:B------:R-:W-:Y:S01]  /*81f0*/  ISETP.GE.AND P5, PT, R13, RZ, PT ;  /* 0x000000ff0d00720c */ /* 0x000fe20003fa6270 */
[----:B------:R-:W-:Y:S01]  /*8200*/  @!P6 IMAD.IADD R4, R4, 0x1, -R7 ;  /* 0x000000010404e824 */ /* 0x000fe200078e0a07 */
[----:B------:R-:W-:Y:S01]  /*8210*/  ISETP.GT.U32.AND P6, PT, R7, R9, PT ;  /* 0x000000090700720c */ /* 0x000fe20003fc4070 */
[C---:B------:R-:W-:Y:S01]  /*8220*/  VIADD R13, R0.reuse, 0x93 ;  /* 0x00000093000d7836 */ /* 0x040fe20000000000 */
[----:B------:R-:W-:Y:S01]  /*8230*/  STL [R1+0x7c8], R3 ;  /* 0x0007c80301007387 */ /* 0x000fe20000100800 */
[----:B------:R-:W-:-:S02]  /*8240*/  VIADD R12, R0, 0x92 ;  /* 0x00000092000c7836 */ /* 0x000fc40000000000 */
[--C-:B------:R-:W-:Y:S01]  /*8250*/  @!P0 IMAD.IADD R5, R5, 0x1, -R7.reuse ;  /* 0x0000000105058824 */ /* 0x100fe200078e0a07 */
[----:B------:R-:W-:Y:S01]  /*8260*/  IABS R17, R13 ;  /* 0x0000000d00117213 */ /* 0x000fe20000000000 */
[----:B------:R0:W-:Y:S01]  /*8270*/  STL [R1+0x7c4], R2 ;  /* 0x0007c40201007387 */ /* 0x0001e20000100800 */
[----:B------:R-:W-:Y:S01]  /*8280*/  ISETP.GE.AND P0, PT, R11, RZ, PT ;  /* 0x000000ff0b00720c */ /* 0x000fe20003f06270 */
[----:B------:R-:W-:Y:S01]  /*8290*/  @!P3 IMAD.IADD R8, R8, 0x1, -R7 ;  /* 0x000000010808b824 */ /* 0x000fe200078e0a07 */
[----:B------:R-:W-:Y:S01]  /*82a0*/  IABS R15, R12 ;  /* 0x0000000c000f7213 */ /* 0x000fe20000000000 */
[----:B------:R-:W-:Y:S01]  /*82b0*/  IMAD.MOV.U32 R11, RZ, RZ, R17 ;  /* 0x000000ffff0b7224 */ /* 0x000fe200078e0011 */
[----:B------:R-:W-:Y:S01]  /*82c0*/  ISETP.GT.U32.AND P3, PT, R7, R5, PT ;  /* 0x000000050700720c */ /* 0x000fe20003f64070 */
[----:B------:R-:W-:Y:S01]  /*82d0*/  @!P6 IMAD.IADD R9, R9, 0x1, -R7 ;  /* 0x000000010909e824 */ /* 0x000fe200078e0a07 */
[----:B------:R-:W-:Y:S01]  /*82e0*/  ISETP.GT.U32.AND P6, PT, R7, R8, PT ;  /* 0x000000080700720c */ /* 0x000fe20003fc4070 */
[----:B------:R-:W-:-:S04]  /*82f0*/  IMAD.HI.U32 R17, R6, R11, RZ ;  /* 0x0000000b06117227 */ /* 0x000fc800078e00ff */
[----:B------:R-:W-:Y:S02]  /*8300*/  IMAD.MOV R17, RZ, RZ, -R17 ;  /* 0x000000ffff117224 */ /* 0x000fe400078e0a11 */
[----:B0-----:R-:W-:Y:S02]  /*8310*/  IMAD.MOV.U32 R2, RZ, RZ, R10 ;  /* 0x000000ffff027224 */ /* 0x001fe400078e000a */
[----:B------:R-:W-:-:S04]  /*8320*/  IMAD.HI.U32 R16, R6, R15, RZ ;  /* 0x0000000f06107227 */ /* 0x000fc800078e00ff */
[C---:B------:R-:W-:Y:S02]  /*8330*/  IMAD R11, R7.reuse, R17, R11 ;  /* 0x00000011070b7224 */ /* 0x040fe400078e020b */
[----:B------:R-:W-:Y:S01]  /*8340*/  @!P4 IMAD.MOV R2, RZ, RZ, -R2 ;  /* 0x000000ffff02c224 */ /* 0x000fe200078e0a02 */
[C---:B------:R-:W-:Y:S01]  /*8350*/  ISETP.GT.U32.AND P4, PT, R7.reuse, R9, PT ;  /* 0x000000090700720c */ /* 0x040fe20003f84070 */
[----:B------:R-:W-:Y:S02]  /*8360*/  VIADD R14, R0, 0x94 ;  /* 0x00000094000e7836 */ /* 0x000fe40000000000 */
[----:B------:R-:W-:Y:S01]  /*8370*/  IMAD.MOV R16, RZ, RZ, -R16 ;  /* 0x000000ffff107224 */ /* 0x000fe200078e0a10 */
[----:B------:R0:W-:Y:S01]  /*8380*/  STL [R1+0x7bc], R2 ;  /* 0x0007bc0201007387 */ /* 0x0001e20000100800 */
[----:B------:R-:W-:Y:S01]  /*8390*/  @!P6 IMAD.IADD R8, R8, 0x1, -R7 ;  /* 0x000000010808e824 */ /* 0x000fe200078e0a07 */
[C---:B------:R-:W-:Y:S01]  /*83a0*/  ISETP.GT.U32.AND P6, PT, R7.reuse, R11, PT ;  /* 0x0000000b0700720c */ /* 0x040fe20003fc4070 */
[----:B------:R-:W-:Y:S01]  /*83b0*/  IMAD R10, R7, R16, R15 ;  /* 0x00000010070a7224 */ /* 0x000fe200078e020f */
[----:B------:R-:W-:Y:S01]  /*83c0*/  IABS R16, R14 ;  /* 0x0000000e00107213 */ /* 0x000fe20000000000 */
[----:B------:R-:W-:-:S02]  /*83d0*/  VIADD R15, R0, 0x95 ;  /* 0x00000095000f7836 */ /* 0x000fc40000000000 */
[----:B------:R-:W-:Y:S01]  /*83e0*/  @!P3 IMAD.IADD R5, R5, 0x1, -R7 ;  /* 0x000000010505b824 */ /* 0x000fe200078e0a07 */
[----:B------:R-:W-:Y:S01]  /*83f0*/  ISETP.GT.U32.AND P3, PT, R7, R10, PT ;  /* 0x0000000a0700720c */ /* 0x000fe20003f64070 */
[----:B------:R-:W-:Y:S01]  /*8400*/  IMAD.HI.U32 R20, R6, R16, RZ ;  /* 0x0000001006147227 */ /* 0x000fe200078e00ff */
[----:B------:R-:W-:-:S03]  /*8410*/  IABS R18, R15 ;  /* 0x0000000f00127213 */ /* 0x000fc60000000000 */
[--C-:B------:R-:W-:Y:S01]  /*8420*/  @!P4 IMAD.IADD R9, R9, 0x1, -R7.reuse ;  /* 0x000000010909c824 */ /* 0x100fe200078e0a07 */
[----:B------:R-:W-:Y:S01]  /*8430*/  ISETP.GE.AND P4, PT, R19, RZ, PT ;  /* 0x000000ff1300720c */ /* 0x000fe20003f86270 */
[----:B------:R-:W-:Y:S02]  /*8440*/  IMAD.MOV R19, RZ, RZ, -R20 ;  /* 0x000000ffff137224 */ /* 0x000fe400078e0a14 */
[----:B------:R-:W-:Y:S02]  /*8450*/  @!P6 IMAD.IADD R11, R11, 0x1, -R7 ;  /* 0x000000010b0be824 */ /* 0x000fe400078e0a07 */
[----:B0-----:R-:W-:Y:S02]  /*8460*/  IMAD.MOV.U32 R2, RZ, RZ, R4 ;  /* 0x000000ffff027224 */ /* 0x001fe400078e0004 */
[C---:B------:R-:W-:Y:S01]  /*8470*/  IMAD R16, R7.reuse, R19, R16 ;  /* 0x0000001307107224 */ /* 0x040fe200078e0210 */
[----:B------:R-:W-:Y:S01]  /*8480*/  ISETP.GT.U32.AND P6, PT, R7, R11, PT ;  /* 0x0000000b0700720c */ /* 0x000fe20003fc4070 */
[----:B------:R-:W-:-:S02]  /*8490*/  IMAD.MOV.U32 R4, RZ, RZ, R5 ;  /* 0x000000ffff047224 */ /* 0x000fc400078e0005 */
[----:B------:R-:W-:Y:S02]  /*84a0*/  VIADD R17, R0, 0x96 ;  /* 0x0000009600117836 */ /* 0x000fe40000000000 */
[----:B------:R-:W-:-:S03]  /*84b0*/  IMAD.HI.U32 R21, R6, R18, RZ ;  /* 0x0000001206157227 */ /* 0x000fc600078e00ff */
[----:B------:R-:W-:Y:S01]  /*84c0*/  IABS R20, R17 ;  /* 0x0000001100147213 */ /* 0x000fe20000000000 */
[----:B------:R-:W-:Y:S02]  /*84d0*/  @!P2 IMAD.MOV R2, RZ, RZ, -R2 ;  /* 0x000000ffff02a224 */ /* 0x000fe400078e0a02 */
[----:B------:R-:W-:Y:S01]  /*84e0*/  @!P5 IMAD.MOV R4, RZ, RZ, -R4 ;  /* 0x000000ffff04d224 */ /* 0x000fe200078e0a04 */
[----:B------:R-:W-:Y:S01]  /*84f0*/  ISETP.GT.U32.AND P5, PT, R7, R16, PT ;  /* 0x000000100700720c */ /* 0x000fe20003fa4070 */
[----:B------:R-:W-:Y:S01]  /*8500*/  IMAD.MOV R21, RZ, RZ, -R21 ;  /* 0x000000ffff157224 */ /* 0x000fe200078e0a15 */
[----:B------:R0:W-:Y:S01]  /*8510*/  STL [R1+0x7b8], R2 ;  /* 0x0007b80201007387 */ /* 0x0001e20000100800 */
[----:B------:R-:W-:Y:S02]  /*8520*/  IMAD.MOV.U32 R3, RZ, RZ, R8 ;  /* 0x000000ffff037224 */ /* 0x000fe400078e0008 */
[----:B------:R-:W-:Y:S01]  /*8530*/  @!P3 IMAD.IADD R10, R10, 0x1, -R7 ;  /* 0x000000010a0ab824 */ /* 0x000fe200078e0a07 */
[----:B------:R2:W-:Y:S01]  /*8540*/  STL [R1+0x7b4], R4 ;  /* 0x0007b40401007387 */ /* 0x0005e20000100800 */
[----:B------:R-:W-:Y:S01]  /*8550*/  @!P0 IMAD.MOV R3, RZ, RZ, -R3 ;  /* 0x000000ffff038224 */ /* 0x000fe200078e0a03 */
[----:B------:R-:W-:Y:S01]  /*8560*/  ISETP.GE.AND P0, PT, R13, RZ, PT ;  /* 0x000000ff0d00720c */ /* 0x000fe20003f06270 */
[C---:B------:R-:W-:Y:S01]  /*8570*/  IMAD R18, R7.reuse, R21, R18 ;  /* 0x0000001507127224 */ /* 0x040fe200078e0212 */
[----:B------:R-:W-:Y:S01]  /*8580*/  ISETP.GT.U32.AND P2, PT, R7, R10, PT ;  /* 0x0000000a0700720c */ /* 0x000fe20003f44070 */
[----:B------:R-:W-:Y:S01]  /*8590*/  @!P6 IMAD.IADD R11, R11, 0x1, -R7 ;  /* 0x000000010b0be824 */ /* 0x000fe200078e0a07 */
[----:B------:R3:W-:Y:S01]  /*85a0*/  STL [R1+0x7b0], R3 ;  /* 0x0007b00301007387 */ /* 0x0007e20000100800 */
[----:B0-----:R-:W-:Y:S01]  /*85b0*/  IMAD.MOV.U32 R2, RZ, RZ, R9 ;  /* 0x000000ffff027224 */ /* 0x001fe200078e0009 */
[----:B------:R-:W-:Y:S01]  /*85c0*/  ISETP.GT.U32.AND P6, PT, R7, R18, PT ;  /* 0x000000120700720c */ /* 0x000fe20003fc4070 */
[----:B------:R-:W-:Y:S01]  /*85d0*/  @!P5 IMAD.IADD R16, R16, 0x1, -R7 ;  /* 0x000000011010d824 */ /* 0x000fe200078e0a07 */
[----:B------:R-:W-:Y:S01]  /*85e0*/  ISETP.GE.AND P3, PT, R12, RZ, PT ;  /* 0x000000ff0c00720c */ /* 0x000fe20003f66270 */
[----:B--2---:R-:W-:-:S03]  /*85f0*/  IMAD.HI.U32 R4, R6, R20, RZ ;  /* 0x0000001406047227 */ /* 0x004fc600078e00ff */
[C---:B------:R-:W-:Y:S01]  /*8600*/  ISETP.GT.U32.AND P5, PT, R7.reuse, R16, PT ;  /* 0x000000100700720c */ /* 0x040fe20003fa4070 */
[----:B------:R-:W-:Y:S01]  /*8610*/  @!P4 IMAD.MOV R2, RZ, RZ, -R2 ;  /* 0x000000ffff02c224 */ /* 0x000fe200078e0a02 */
[----:B------:R-:W-:Y:S01]  /*8620*/  ISETP.GE.AND P4, PT, R14, RZ, PT ;  /* 0x000000ff0e00720c */ /* 0x000fe20003f86270 */
[----:B------:R-:W-:Y:S02]  /*8630*/  IMAD.MOV R4, RZ, RZ, -R4 ;  /* 0x000000ffff047224 */ /* 0x000fe400078e0a04 */
[----:B------:R-:W-:Y:S01]  /*8640*/  VIADD R8, R0, 0x97 ;  /* 0x0000009700087836 */ /* 0x000fe20000000000 */
[----:B------:R0:W-:Y:S01]  /*8650*/  STL [R1+0x7ac], R2 ;  /* 0x0007ac0201007387 */ /* 0x0001e20000100800 */
[----:B------:R-:W-:Y:S02]  /*8660*/  IMAD R4, R7, R4, R20 ;  /* 0x0000000407047224 */ /* 0x000fe400078e0214 */
[--C-:B------:R-:W-:Y:S01]  /*8670*/  @!P2 IMAD.IADD R10, R10, 0x1, -R7.reuse ;  /* 0x000000010a0aa824 */ /* 0x100fe200078e0a07 */
[----:B------:R-:W-:Y:S01]  /*8680*/  IABS R14, R8 ;  /* 0x00000008000e7213 */ /* 0x000fe20000000000 */
[----:B------:R-:W-:Y:S01]  /*8690*/  @!P6 IMAD.IADD R18, R18, 0x1, -R7 ;  /* 0x000000011212e824 */ /* 0x000fe200078e0a07 */
[----:B------:R-:W-:Y:S01]  /*86a0*/  ISETP.GE.AND P2, PT, R15, RZ, PT ;  /* 0x000000ff0f00720c */ /* 0x000fe20003f46270 */
[----:B---3--:R-:W-:-:S02]  /*86b0*/  IMAD.MOV.U32 R3, RZ, RZ, R10 ;  /* 0x000000ffff037224 */ /* 0x008fc400078e000a */
[----:B------:R-:W-:Y:S01]  /*86c0*/  IMAD.HI.U32 R10, R6, R14, RZ ;  /* 0x0000000e060a7227 */ /* 0x000fe200078e00ff */
[----:B------:R-:W-:-:S03]  /*86d0*/  ISETP.GT.U32.AND P6, PT, R7, R18, PT ;  /* 0x000000120700720c */ /* 0x000fc60003fc4070 */
[----:B0-----:R-:W-:Y:S02]  /*86e0*/  IMAD.MOV.U32 R2, RZ, RZ, R11 ;  /* 0x000000ffff027224 */ /* 0x001fe400078e000b */
[----:B------:R-:W-:Y:S01]  /*86f0*/  @!P3 IMAD.MOV R3, RZ, RZ, -R3 ;  /* 0x000000ffff03b224 */ /* 0x000fe200078e0a03 */
[----:B------:R-:W-:Y:S01]  /*8700*/  ISETP.GE.AND P3, PT, R17, RZ, PT ;  /* 0x000000ff1100720c */ /* 0x000fe20003f66270 */
[----:B------:R-:W-:Y:S01]  /*8710*/  @!P0 IMAD.MOV R2, RZ, RZ, -R2 ;  /* 0x000000ffff028224 */ /* 0x000fe200078e0a02 */
[----:B------:R-:W-:Y:S01]  /*8720*/  ISETP.GT.U32.AND P0, PT, R7, R4, PT ;  /* 0x000000040700720c */ /* 0x000fe20003f04070 */
[----:B------:R-:W-:Y:S01]  /*8730*/  VIADD R9, R0, 0x98 ;  /* 0x0000009800097836 */ /* 0x000fe20000000000 */
[----:B------:R-:W-:Y:S01]  /*8740*/  STL [R1+0x7a8], R3 ;  /* 0x0007a80301007387 */ /* 0x000fe20000100800 */
[----:B------:R-:W-:Y:S01]  /*8750*/  @!P5 IMAD.IADD R16, R16, 0x1, -R7 ;  /* 0x000000011010d824 */ /* 0x000fe200078e0a07 */
[----:B------:R-:W-:Y:S01]  /*8760*/  ISETP.GE.AND P5, PT, R8, RZ, PT ;  /* 0x000000ff0800720c */ /* 0x000fe20003fa6270 */
[----:B------:R-:W-:Y:S01]  /*8770*/  IMAD.MOV R10, RZ, RZ, -R10 ;  /* 0x000000ffff0a7224 */ /* 0x000fe200078e0a0a */
[----:B------:R0:W-:Y:S01]  /*8780*/  STL [R1+0x798], R2 ;  /* 0x0007980201007387 */ /* 0x0001e20000100800 */
[----:B------:R-:W-:Y:S01]  /*8790*/  IABS R12, R9 ;  /* 0x00000009000c7213 */ /* 0x000fe20000000000 */
[----:B------:R-:W-:-:S02]  /*87a0*/  VIADD R5, R0, 0x99 ;  /* 0x0000009900057836 */ /* 0x000fc40000000000 */
[----:B------:R-:W-:Y:S02]  /*87b0*/  IMAD R14, R7, R10, R14 ;  /* 0x0000000a070e7224 */ /* 0x000fe400078e020e */
[----:B------:R-:W-:Y:S01]  /*87c0*/  IMAD.HI.U32 R8, R6, R12, RZ ;  /* 0x0000000c06087227 */ /* 0x000fe200078e00ff */
[----:B------:R-:W-:-:S03]  /*87d0*/  IABS R11, R5 ;  /* 0x00000005000b7213 */ /* 0x000fc60000000000 */
[--C-:B------:R-:W-:Y:S02]  /*87e0*/  @!P0 IMAD.IADD R4, R4, 0x1, -R7.reuse ;  /* 0x0000000104048824 */ /* 0x100fe400078e0a07 */
[----:B0-----:R-:W-:Y:S02]  /*87f0*/  IMAD.MOV.U32 R2, RZ, RZ, R16 ;  /* 0x000000ffff027224 */ /* 0x001fe400078e0010 */
[----:B------:R-:W-:Y:S01]  /*8800*/  @!P6 IMAD.IADD R18, R18, 0x1, -R7 ;  /* 0x000000011212e824 */ /* 0x000fe200078e0a07 */
[C---:B------:R-:W-:Y:S01]  /*8810*/  ISETP.GT.U32.AND P0, PT, R7.reuse, R4, PT ;  /* 0x000000040700720c */ /* 0x040fe20003f04070 */
[----:B------:R-:W-:Y:S01]  /*8820*/  @!P4 IMAD.MOV R2, RZ, RZ, -R2 ;  /* 0x000000ffff02c224 */ /* 0x000fe200078e0a02 */
[----:B------:R-:W-:Y:S01]  /*8830*/  ISETP.GT.U32.AND P6, PT, R7, R14, PT ;  /* 0x0000000e0700720c */ /* 0x000fe20003fc4070 */
[----:B------:R-:W-:Y:S01]  /*8840*/  IMAD.MOV R8, RZ, RZ, -R8 ;  /* 0x000000ffff087224 */ /* 0x000fe200078e0a08 */
[----:B------:R-:W-:Y:S01]  /*8850*/  ISETP.GE.AND P4, PT, R9, RZ, PT ;  /* 0x000000ff0900720c */ /* 0x000fe20003f86270 */
[----:B------:R-:W-:Y:S01]  /*8860*/  IMAD.HI.U32 R13, R6, R11, RZ ;  /* 0x0000000b060d7227 */ /* 0x000fe200078e00ff */
[----:B------:R0:W-:Y:S03]  /*8870*/  STL [R1+0x77c], R2 ;  /* 0x00077c0201007387 */ /* 0x0001e60000100800 */
[----:B------:R-:W-:-:S02]  /*8880*/  IMAD R12, R7, R8, R12 ;  /* 0x00000008070c7224 */ /* 0x000fc400078e020c */
[----:B------:R-:W-:Y:S02]  /*8890*/  IMAD.MOV R13, RZ, RZ, -R13 ;  /* 0x000000ffff0d7224 */ /* 0x000fe400078e0a0d */
[----:B------:R-:W-:Y:S01]  /*88a0*/  @!P0 IMAD.IADD R4, R4, 0x1, -R7 ;  /* 0x0000000104048824 */ /* 0x000fe200078e0a07 */
[C---:B------:R-:W-:Y:S01]  /*88b0*/  ISETP.GT.U32.AND P0, PT, R7.reuse, R12, PT ;  /* 0x0000000c0700720c */ /* 0x040fe20003f04070 */
[----:B------:R-:W-:Y:S02]  /*88c0*/  IMAD R11, R7, R13, R11 ;  /* 0x0000000d070b7224 */ /* 0x000fe400078e020b */
[----:B0-----:R-:W-:Y:S02]  /*88d0*/  IMAD.MOV.U32 R2, RZ, RZ, R18 ;  /* 0x000000ffff027224 */ /* 0x001fe400078e0012 */
[--C-:B------:R-:W-:Y:S02]  /*88e0*/  @!P6 IMAD.IADD R14, R14, 0x1, -R7.reuse ;  /* 0x000000010e0ee824 */ /* 0x100fe400078e0a07 */
[----:B------:R-:W-:Y:S01]  /*88f0*/  @!P2 IMAD.MOV R2, RZ, RZ, -R2 ;  /* 0x000000ffff02a224 */ /* 0x000fe200078e0a02 */
[----:B------:R-:W-:Y:S01]  /*8900*/  ISETP.GE.AND P2, PT, R5, RZ, PT ;  /* 0x000000ff0500720c */ /* 0x000fe20003f46270 */
[C---:B------:R-:W-:Y:S01]  /*8910*/  VIADD R17, R0.reuse, 0x9a ;  /* 0x0000009a00117836 */ /* 0x040fe20000000000 */
[----:B------:R-:W-:Y:S01]  /*8920*/  ISETP.GT.U32.AND P6, PT, R7, R14, PT ;  /* 0x0000000e0700720c */ /* 0x000fe20003fc4070 */
[----:B------:R-:W-:Y:S01]  /*8930*/  VIADD R13, R0, 0x9b ;  /* 0x0000009b000d7836 */ /* 0x000fe20000000000 */
[----:B------:R0:W-:Y:S01]  /*8940*/  STL [R1+0x79c], R2 ;  /* 0x00079c0201007387 */ /* 0x0001e20000100800 */
[----:B------:R-:W-:Y:S01]  /*8950*/  @!P0 IMAD.IADD R12, R12, 0x1, -R7 ;  /* 0x000000010c0c8824 */ /* 0x000fe200078e0a07 */
[----:B------:R-:W-:Y:S01]  /*8960*/  IABS R10, R17 ;  /* 0x00000011000a7213 */ /* 0x000fe20000000000 */
[----:B------:R-:W-:Y:S01]  /*8970*/  VIADD R20, R0, 0xa4 ;  /* 0x000000a400147836 */ /* 0x000fe20000000000 */
[----:B------:R-:W-:-:S02]  /*8980*/  IABS R15, R13 ;  /* 0x0000000d000f7213 */ /* 0x000fc40000000000 */
[----:B------:R-:W-:Y:S01]  /*8990*/  ISETP.GT.U32.AND P0, PT, R7, R12, PT ;  /* 0x0000000c0700720c */ /* 0x000fe20003f04070 */
[----:B------:R-:W-:-:S04]  /*89a0*/  IMAD.HI.U32 R5, R6, R10, RZ ;  /* 0x0000000a06057227 */ /* 0x000fc800078e00ff */
[----:B0-----:R-:W-:Y:S02]  /*89b0*/  IMAD.MOV.U32 R2, RZ, RZ, R4 ;  /* 0x000000ffff027224 */ /* 0x001fe400078e0004 */
[----:B------:R-:W-:Y:S02]  /*89c0*/  IMAD.MOV R5, RZ, RZ, -R5 ;  /* 0x000000ffff057224 */ /* 0x000fe400078e0a05 */
[----:B------:R-:W-:Y:S01]  /*89d0*/  @!P3 IMAD.MOV R2, RZ, RZ, -R2 ;  /* 0x000000ffff02b224 */ /* 0x000fe200078e0a02 */
[C---:B------:R-:W-:Y:S01]  /*89e0*/  ISETP.GT.U32.AND P3, PT, R7.reuse, R11, PT ;  /* 0x0000000b0700720c */ /* 0x040fe20003f64070 */
[----:B------:R-:W-:Y:S02]  /*89f0*/  VIADD R4, R0, 0x9c ;  /* 0x0000009c00047836 */ /* 0x000fe40000000000 */
[----:B------:R-:W-:Y:S01]  /*8a00*/  @!P6 IMAD.IADD R14, R14, 0x1, -R7 ;  /* 0x000000010e0ee824 */ /* 0x000fe200078e0a07 */
[----:B------:R0:W-:Y:S01]  /*8a10*/  STL [R1+0x7a4], R2 ;  /* 0x0007a40201007387 */ /* 0x0001e20000100800 */
[----:B------:R-:W-:Y:S01]  /*8a20*/  IMAD R10, R7, R5, R10 ;  /* 0x00000005070a7224 */ /* 0x000fe200078e020a */
[----:B------:R-:W-:Y:S01]  /*8a30*/  IABS R9, R4 ;  /* 0x0000000400097213 */ /* 0x000fe20000000000 */
[----:B------:R-:W-:-:S03]  /*8a40*/  IMAD.HI.U32 R18, R6, R15, RZ ;  /* 0x0000000f06127227 */ /* 0x000fc600078e00ff */
[----:B------:R-:W-:Y:S01]  /*8a50*/  ISETP.GT.U32.AND P6, PT, R7, R10, PT ;  /* 0x0000000a0700720c */ /* 0x000fe20003fc4070 */
[--C-:B------:R-:W-:Y:S01]  /*8a60*/  @!P0 IMAD.IADD R12, R12, 0x1, -R7.reuse ;  /* 0x000000010c0c8824 */ /* 0x100fe200078e0a07 */
[----:B------:R-:W-:Y:S01]  /*8a70*/  ISETP.GE.AND P0, PT, R13, RZ, PT ;  /* 0x000000ff0d00720c */ /* 0x000fe20003f06270 */
[----:B------:R-:W-:Y:S02]  /*8a80*/  @!P3 IMAD.IADD R11, R11, 0x1, -R7 ;  /* 0x000000010b0bb824 */ /* 0x000fe400078e0a07 */
[----:B0-----:R-:W-:Y:S02]  /*8a90*/  IMAD.MOV.U32 R2, RZ, RZ, R14 ;  /* 0x000000ffff027224 */ /* 0x001fe400078e000e */
[----:B------:R-:W-:Y:S01]  /*8aa0*/  IMAD.HI.U32 R14, R6, R9, RZ ;  /* 0x00000009060e7227 */ /* 0x000fe200078e00ff */
[----:B------:R-:W-:-:S03]  /*8ab0*/  ISETP.GT.U32.AND P3, PT, R7, R11, PT ;  /* 0x0000000b0700720c */ /* 0x000fc60003f64070 */
[----:B------:R-:W-:Y:S01]  /*8ac0*/  @!P5 IMAD.MOV R2, RZ, RZ, -R2 ;  /* 0x000000ffff02d224 */ /* 0x000fe200078e0a02 */
[----:B------:R-:W-:Y:S01]  /*8ad0*/  ISETP.GE.AND P5, PT, R17, RZ, PT ;  /* 0x000000ff1100720c */ /* 0x000fe20003fa6270 */
[----:B------:R-:W-:Y:S02]  /*8ae0*/  IMAD.MOV R17, RZ, RZ, -R18 ;  /* 0x000000ffff117224 */ /* 0x000fe400078e0a12 */
[----:B------:R-:W-:Y:S01]  /*8af0*/  IMAD.MOV R14, RZ, RZ, -R14 ;  /* 0x000000ffff0e7224 */ /* 0x000fe200078e0a0e */
[----:B------:R0:W-:Y:S01]  /*8b00*/  STL [R1+0x7a0], R2 ;  /* 0x0007a00201007387 */ /* 0x0001e20000100800 */
[C---:B------:R-:W-:Y:S02]  /*8b10*/  IMAD R13, R7.reuse, R17, R15 ;  /* 0x00000011070d7224 */ /* 0x040fe400078e020f */
[----:B------:R-:W-:Y:S02]  /*8b20*/  VIADD R5, R0, 0x9d ;  /* 0x0000009d00057836 */ /* 0x000fe40000000000 */
[----:B------:R-:W-:-:S02]  /*8b30*/  IMAD R9, R7, R14, R9 ;  /* 0x0000000e07097224 */ /* 0x000fc400078e0209 */
[--C-:B------:R-:W-:Y:S01]  /*8b40*/  @!P3 IMAD.IADD R11, R11, 0x1, -R7.reuse ;  /* 0x000000010b0bb824 */ /* 0x100fe200078e0a07 */
[C---:B------:R-:W-:Y:S01]  /*8b50*/  ISETP.GT.U32.AND P3, PT, R7.reuse, R13, PT ;  /* 0x0000000d0700720c */ /* 0x040fe20003f64070 */
[----:B------:R-:W-:Y:S01]  /*8b60*/  IMAD.MOV.U32 R3, RZ, RZ, R12 ;  /* 0x000000ffff037224 */ /* 0x000fe200078e000c */
[----:B------:R-:W-:Y:S01]  /*8b70*/  IABS R8, R5 ;  /* 0x0000000500087213 */ /* 0x000fe20000000000 */
[----:B------:R-:W-:Y:S02]  /*8b80*/  @!P6 IMAD.IADD R10, R10, 0x1, -R7 ;  /* 0x000000010a0ae824 */ /* 0x000fe400078e0a07 */
[----:B------:R-:W-:Y:S01]  /*8b90*/  @!P4 IMAD.MOV R3, RZ, RZ, -R3 ;  /* 0x000000ffff03c224 */ /* 0x000fe200078e0a03 */
[C---:B------:R-:W-:Y:S01]  /*8ba0*/  ISETP.GT.U32.AND P4, PT, R7.reuse, R9, PT ;  /* 0x000000090700720c */ /* 0x040fe20003f84070 */
[----:B------:R-:W-:Y:S01]  /*8bb0*/  IMAD.HI.U32 R16, R6, R8, RZ ;  /* 0x0000000806107227 */ /* 0x000fe200078e00ff */
[----:B------:R-:W-:Y:S02]  /*8bc0*/  ISETP.GT.U32.AND P6, PT, R7, R10, PT ;  /* 0x0000000a0700720c */ /* 0x000fe40003fc4070 */
[----:B------:R-:W-:Y:S01]  /*8bd0*/  STL [R1+0x78c], R3 ;  /* 0x00078c0301007387 */ /* 0x000fe20000100800 */
[----:B------:R-:W-:-:S02]  /*8be0*/  VIADD R14, R0, 0x9e ;  /* 0x0000009e000e7836 */ /* 0x000fc40000000000 */
[----:B------:R-:W-:Y:S02]  /*8bf0*/  IMAD.MOV R16, RZ, RZ, -R16 ;  /* 0x000000ffff107224 */ /* 0x000fe400078e0a10 */
[----:B0-----:R-:W-:Y:S01]  /*8c00*/  IMAD.MOV.U32 R2, RZ, RZ, R11 ;  /* 0x000000ffff027224 */ /* 0x001fe200078e000b */
[----:B------:R-:W-:Y:S01]  /*8c10*/  IABS R15, R14 ;  /* 0x0000000e000f7213 */ /* 0x000fe20000000000 */
[--C-:B------:R-:W-:Y:S01]  /*8c20*/  @!P3 IMAD.IADD R13, R13, 0x1, -R7.reuse ;  /* 0x000000010d0db824 */ /* 0x100fe200078e0a07 */
[----:B------:R-:W-:Y:S01]  /*8c30*/  ISETP.GE.AND P3, PT, R5, RZ, PT ;  /* 0x000000ff0500720c */ /* 0x000fe20003f66270 */
[----:B------:R-:W-:Y:S01]  /*8c40*/  IMAD R8, R7, R16, R8 ;  /* 0x0000001007087224 */ /* 0x000fe200078e0208 */
[----:B------:R-:W-:Y:S01]  /*8c50*/  @!P2 IADD3 R2, PT, PT, -R2, RZ, RZ ;  /* 0x000000ff0202a210 */ /* 0x000fe20007ffe1ff */
[--C-:B------:R-:W-:Y:S01]  /*8c60*/  @!P4 IMAD.IADD R9, R9, 0x1, -R7.reuse ;  /* 0x000000010909c824 */ /* 0x100fe200078e0a07 */
[C---:B------:R-:W-:Y:S01]  /*8c70*/  ISETP.GT.U32.AND P4, PT, R7.reuse, R13, PT ;  /* 0x0000000d0700720c */ /* 0x040fe20003f84070 */
[----:B------:R-:W-:Y:S01]  /*8c80*/  @!P6 IMAD.IADD R10, R10, 0x1, -R7 ;  /* 0x000000010a0ae824 */ /* 0x000fe200078e0a07 */
[----:B------:R-:W-:Y:S01]  /*8c90*/  ISETP.GT.U32.AND P6, PT, R7, R8, PT ;  /* 0x000000080700720c */ /* 0x000fe20003fc4070 */
[----:B------:R-:W-:Y:S01]  /*8ca0*/  IMAD.HI.U32 R5, R6, R15, RZ ;  /* 0x0000000f06057227 */ /* 0x000fe200078e00ff */
[----:B------:R0:W-:Y:S01]  /*8cb0*/  STL [R1+0x790], R2 ;  /* 0x0007900201007387 */ /* 0x0001e20000100800 */
[----:B------:R-:W-:-:S02]  /*8cc0*/  ISETP.GE.AND P2, PT, R4, RZ, PT ;  /* 0x000000ff0400720c */ /* 0x000fc40003f46270 */
[C---:B------:R-:W-:Y:S02]  /*8cd0*/  VIADD R4, R0.reuse, 0x9f ;  /* 0x0000009f00047836 */ /* 0x040fe40000000000 */
[C---:B------:R-:W-:Y:S02]  /*8ce0*/  VIADD R12, R0.reuse, 0xa0 ;  /* 0x000000a0000c7836 */ /* 0x040fe40000000000 */
[----:B------:R-:W-:Y:S01]  /*8cf0*/  VIADD R11, R0, 0xa2 ;  /* 0x000000a2000b7836 */ /* 0x000fe20000000000 */
[----:B------:R-:W-:Y:S01]  /*8d00*/  IABS R17, R4 ;  /* 0x0000000400117213 */ /* 0x000fe20000000000 */
[----:B------:R-:W-:Y:S01]  /*8d10*/  @!P4 IMAD.IADD R13, R13, 0x1, -R7 ;  /* 0x000000010d0dc824 */ /* 0x000fe200078e0a07 */
[----:B------:R-:W-:Y:S01]  /*8d20*/  IABS R18, R12 ;  /* 0x0000000c00127213 */ /* 0x000fe20000000000 */
[----:B0-----:R-:W-:Y:S02]  /*8d30*/  IMAD.MOV.U32 R2, RZ, RZ, R10 ;  /* 0x000000ffff027224 */ /* 0x001fe400078e000a */
[----:B------:R-:W-:-:S02]  /*8d40*/  IMAD.MOV R10, RZ, RZ, -R5 ;  /* 0x000000ffff0a7224 */ /* 0x000fc400078e0a05 */
[----:B------:R-:W-:Y:S01]  /*8d50*/  @!P6 IMAD.IADD R8, R8, 0x1, -R7 ;  /* 0x000000010808e824 */ /* 0x000fe200078e0a07 */
[C---:B------:R-:W-:Y:S01]  /*8d60*/  ISETP.GT.U32.AND P6, PT, R7.reuse, R9, PT ;  /* 0x000000090700720c */ /* 0x040fe20003fc4070 */
[----:B------:R-:W-:Y:S02]  /*8d70*/  IMAD R15, R7, R10, R15 ;  /* 0x0000000a070f7224 */ /* 0x000fe400078e020f */
[----:B------:R-:W-:-:S03]  /*8d80*/  IMAD.HI.U32 R5, R6, R17, RZ ;  /* 0x0000001106057227 */ /* 0x000fc600078e00ff */
[C---:B------:R-:W-:Y:S01]  /*8d90*/  ISETP.GT.U32.AND P4, PT, R7.reuse, R15, PT ;  /* 0x0000000f0700720c */ /* 0x040fe20003f84070 */
[----:B------:R-:W-:Y:S02]  /*8da0*/  IMAD.MOV R5, RZ, RZ, -R5 ;  /* 0x000000ffff057224 */ /* 0x000fe400078e0a05 */
[----:B------:R-:W-:Y:S01]  /*8db0*/  @!P5 IMAD.MOV R2, RZ, RZ, -R2 ;  /* 0x000000ffff02d224 */ /* 0x000fe200078e0a02 */
[C---:B------:R-:W-:Y:S01]  /*8dc0*/  ISETP.GT.U32.AND P5, PT, R7.reuse, R8, PT ;  /* 0x000000080700720c */ /* 0x040fe20003fa4070 */
[----:B------:R-:W-:Y:S02]  /*8dd0*/  VIADD R10, R0, 0xa1 ;  /* 0x000000a1000a7836 */ /* 0x000fe40000000000 */
[----:B------:R-:W-:Y:S01]  /*8de0*/  IMAD R17, R7, R5, R17 ;  /* 0x0000000507117224 */ /* 0x000fe200078e0211 */
[----:B------:R0:W-:Y:S01]  /*8df0*/  STL [R1+0x794], R2 ;  /* 0x0007940201007387 */ /* 0x0001e20000100800 */
[----:B------:R-:W-:Y:S01]  /*8e00*/  @!P6 IMAD.IADD R9, R9, 0x1, -R7 ;  /* 0x000000010909e824 */ /* 0x000fe200078e0a07 */
[----:B------:R-:W-:Y:S01]  /*8e10*/  IABS R5, R10 ;  /* 0x0000000a00057213 */ /* 0x000fe20000000000 */
[----:B------:R-:W-:Y:S01]  /*8e20*/  IMAD.HI.U32 R19, R6, R18, RZ ;  /* 0x0000001206137227 */ /* 0x000fe200078e00ff */
[----:B------:R-:W-:-:S03]  /*8e30*/  ISETP.GT.U32.AND P6, PT, R7, R17, PT ;  /* 0x000000110700720c */ /* 0x000fc60003fc4070 */
[----:B------:R-:W-:Y:S01]  /*8e40*/  @!P4 IMAD.IADD R15, R15, 0x1, -R7 ;  /* 0x000000010f0fc824 */ /* 0x000fe200078e0a07 */
[----:B------:R-:W-:Y:S01]  /*8e50*/  ISETP.GE.AND P4, PT, R4, RZ, PT ;  /* 0x000000ff0400720c */ /* 0x000fe20003f86270 */
[----:B------:R-:W-:Y:S02]  /*8e60*/  IMAD.MOV R19, RZ, RZ, -R19 ;  /* 0x000000ffff137224 */ /* 0x000fe400078e0a13 */
[----:B0-----:R-:W-:Y:S02]  /*8e70*/  IMAD.MOV.U32 R2, RZ, RZ, R13 ;  /* 0x000000ffff027224 */ /* 0x001fe400078e000d */
[----:B------:R-:W-:-:S04]  /*8e80*/  IMAD.HI.U32 R16, R6, R5, RZ ;  /* 0x0000000506107227 */ /* 0x000fc800078e00ff */
[----:B------:R-:W-:Y:S01]  /*8e90*/  @!P0 IMAD.MOV R2, RZ, RZ, -R2 ;  /* 0x000000ffff028224 */ /* 0x000fe200078e0a02 */
[C---:B------:R-:W-:Y:S01]  /*8ea0*/  ISETP.GT.U32.AND P0, PT, R7.reuse, R15, PT ;  /* 0x0000000f0700720c */ /* 0x040fe20003f04070 */
[C---:B------:R-:W-:Y:S02]  /*8eb0*/  IMAD R4, R7.reuse, R19, R18 ;  /* 0x0000001307047224 */ /* 0x040fe400078e0212 */
[----:B------:R-:W-:Y:S01]  /*8ec0*/  IMAD.MOV R16, RZ, RZ, -R16 ;  /* 0x000000ffff107224 */ /* 0x000fe200078e0a10 */
[----:B------:R0:W-:Y:S01]  /*8ed0*/  STL [R1+0x788], R2 ;  /* 0x0007880201007387 */ /* 0x0001e20000100800 */
[----:B------:R-:W-:Y:S02]  /*8ee0*/  IMAD.MOV.U32 R3, RZ, RZ, R9 ;  /* 0x000000ffff037224 */ /* 0x000fe400078e0009 */
[C---:B------:R-:W-:Y:S02]  /*8ef0*/  IMAD R5, R7.reuse, R16, R5 ;  /* 0x0000001007057224 */ /* 0x040fe400078e0205 */
[----:B------:R-:W-:Y:S01]  /*8f00*/  @!P2 IMAD.MOV R3, RZ, RZ, -R3 ;  /* 0x000000ffff03a224 */ /* 0x000fe200078e0a03 */
[----:B------:R-:W-:Y:S01]  /*8f10*/  ISETP.GT.U32.AND P2, PT, R7, R4, PT ;  /* 0x000000040700720c */ /* 0x000fe20003f44070 */
[--C-:B------:R-:W-:Y:S01]  /*8f20*/  @!P5 IMAD.IADD R8, R8, 0x1, -R7.reuse ;  /* 0x000000010808d824 */ /* 0x100fe200078e0a07 */
[----:B------:R-:W-:Y:S01]  /*8f30*/  ISETP.GE.AND P5, PT, R14, RZ, PT ;  /* 0x000000ff0e00720c */ /* 0x000fe20003fa6270 */
[--C-:B------:R-:W-:Y:S01]  /*8f40*/  @!P6 IMAD.IADD R17, R17, 0x1, -R7.reuse ;  /* 0x000000011111e824 */ /* 0x100fe200078e0a07 */
[----:B------:R-:W-:Y:S01]  /*8f50*/  IABS R14, R11 ;  /* 0x0000000b000e7213 */ /* 0x000fe20000000000 */
[----:B------:R-:W-:Y:S01]  /*8f60*/  @!P0 IMAD.IADD R15, R15, 0x1, -R7 ;  /* 0x000000010f0f8824 */ /* 0x000fe200078e0a07 */
[C---:B------:R-:W-:Y:S01]  /*8f70*/  ISETP.GT.U32.AND P0, PT, R7.reuse, R5, PT ;  /* 0x000000050700720c */ /* 0x040fe20003f04070 */
[----:B0-----:R-:W-:Y:S01]  /*8f80*/  IMAD.MOV.U32 R2, RZ, RZ, R8 ;  /* 0x000000ffff027224 */ /* 0x001fe200078e0008 */
[----:B------:R-:W-:Y:S01]  /*8f90*/  ISETP.GT.U32.AND P6, PT, R7, R17, PT ;  /* 0x000000110700720c */ /* 0x000fe20003fc4070 */
[----:B------:R-:W-:Y:S01]  /*8fa0*/  IMAD.HI.U32 R13, R6, R14, RZ ;  /* 0x0000000e060d7227 */ /* 0x000fe200078e00ff */
[----:B------:R0:W-:Y:S03]  /*8fb0*/  STL [R1+0x784], R3 ;  /* 0x0007840301007387 */ /* 0x0001e60000100800 */
[----:B------:R-:W-:-:S02]  /*8fc0*/  IMAD.MOV R13, RZ, RZ, -R13 ;  /* 0x000000ffff0d7224 */ /* 0x000fc400078e0a0d */
[--C-:B------:R-:W-:Y:S01]  /*8fd0*/  @!P2 IMAD.IADD R4, R4, 0x1, -R7.reuse ;  /* 0x000000010404a824 */ /* 0x100fe200078e0a07 */
[----:B------:R-:W-:Y:S01]  /*8fe0*/  ISETP.GE.AND P2, PT, R10, RZ, PT ;  /* 0x000000ff0a00720c */ /* 0x000fe20003f46270 */
[----:B------:R-:W-:Y:S02]  /*8ff0*/  IMAD R8, R7, R13, R14 ;  /* 0x0000000d07087224 */ /* 0x000fe400078e020e */
[----:B------:R-:W-:Y:S02]  /*9000*/  VIADD R9, R0, 0xa3 ;  /* 0x000000a300097836 */ /* 0x000fe40000000000 */
[----:B------:R-:W-:Y:S01]  /*9010*/  @!P3 IMAD.MOV R2, RZ, RZ, -R2 ;  /* 0x000000ffff02b224 */ /* 0x000fe200078e0a02 */
[----:B------:R-:W-:Y:S01]  /*9020*/  ISETP.GE.AND P3, PT, R12, RZ, PT ;  /* 0x000000ff0c00720c */ /* 0x000fe20003f66270 */
[--C-:B------:R-:W-:Y:S01]  /*9030*/  @!P0 IMAD.IADD R5, R5, 0x1, -R7.reuse ;  /* 0x0000000105058824 */ /* 0x100fe200078e0a07 */
[----:B------:R-:W-:Y:S01]  /*9040*/  ISETP.GT.U32.AND P0, PT, R7, R4, PT ;  /* 0x000000040700720c */ /* 0x000fe20003f04070 */
[----:B------:R-:W-:Y:S01]  /*9050*/  VIADD R13, R0, 0xa5 ;  /* 0x000000a5000d7836 */ /* 0x000fe20000000000 */
[----:B------:R-:W-:Y:S01]  /*9060*/  IABS R12, R20 ;  /* 0x00000014000c7213 */ /* 0x000fe20000000000 */
[----:B------:R-:W-:Y:S01]  /*9070*/  @!P6 IMAD.IADD R17, R17, 0x1, -R7 ;  /* 0x000000011111e824 */ /* 0x000fe200078e0a07 */
[----:B------:R-:W-:Y:S01]  /*9080*/  IABS R14, R9 ;  /* 0x00000009000e7213 */ /* 0x000fe20000000000 */
[----:B0-----:R-:W-:Y:S01]  /*9090*/  IMAD.MOV.U32 R3, RZ, RZ, R15 ;  /* 0x000000ffff037224 */ /* 0x001fe200078e000f */
[C---:B------:R-:W-:Y:S01]  /*90a0*/  ISETP.GT.U32.AND P6, PT, R7.reuse, R8, PT ;  /* 0x000000080700720c */ /* 0x040fe20003fc4070 */
[----:B------:R0:W-:Y:S01]  /*90b0*/  STL [R1+0x780], R2 ;  /* 0x0007800201007387 */ /* 0x0001e20000100800 */
[----:B------:R-:W-:Y:S01]  /*90c0*/  IABS R16, R13 ;  /* 0x0000000d00107213 */ /* 0x000fe20000000000 */
[----:B------:R-:W-:Y:S01]  /*90d0*/  @!P5 IMAD.MOV R3, RZ, RZ, -R3 ;  /* 0x000000ffff03d224 */ /* 0x000fe200078e0a03 */
[----:B------:R-:W-:Y:S01]  /*90e0*/  ISETP.GT.U32.AND P5, PT, R7, R5, PT ;  /* 0x000000050700720c */ /* 0x000fe20003fa4070 */
[----:B------:R-:W-:-:S02]  /*90f0*/  IMAD.MOV.U32 R10, RZ, RZ, R12 ;  /* 0x000000ffff0a7224 */ /* 0x000fc400078e000c */
[----:B------:R-:W-:Y:S01]  /*9100*/  IMAD.HI.U32 R12, R6, R14, RZ ;  /* 0x0000000e060c7227 */ /* 0x000fe200078e00ff */
[----:B------:R2:W-:Y:S03]  /*9110*/  STL [R1+0x774], R3 ;  /* 0x0007740301007387 */ /* 0x0005e60000100800 */
[----:B0-----:R-:W-:Y:S02]  /*9120*/  IMAD.MOV.U32 R2, RZ, RZ, R17 ;  /* 0x000000ffff027224 */ /* 0x001fe400078e0011 */
[----:B------:R-:W-:Y:S01]  /*9130*/  @!P0 IMAD.IADD R4, R4, 0x1, -R7 ;  /* 0x0000000104048824 */ /* 0x000fe200078e0a07 */
[----:B------:R-:W-:Y:S01]  /*9140*/  ISETP.GE.AND P0, PT, R9, RZ, PT ;  /* 0x000000ff0900720c */ /* 0x000fe20003f06270 */
[----:B------:R-:W-:Y:S01]  /*9150*/  @!P4 IMAD.MOV R2, RZ, RZ, -R2 ;  /* 0x000000ffff02c224 */ /* 0x000fe200078e0a02 */
[----:B------:R-:W-:Y:S01]  /*9160*/  ISETP.GE.AND P4, PT, R11, RZ, PT ;  /* 0x000000ff0b00720c */ /* 0x000fe20003f86270 */
[----:B------:R-:W-:-:S02]  /*9170*/  IMAD.MOV.U32 R11, RZ, RZ, R16 ;  /* 0x000000ffff0b7224 */ /* 0x000fc400078e0010 */
[----:B------:R-:W-:Y:S01]  /*9180*/  IMAD.MOV R16, RZ, RZ, -R12 ;  /* 0x000000ffff107224 */ /* 0x000fe200078e0a0c */
[----:B------:R0:W-:Y:S01]  /*9190*/  STL [R1+0x778], R2 ;  /* 0x0007780201007387 */ /* 0x0001e20000100800 */
[--C-:B------:R-:W-:Y:S02]  /*91a0*/  @!P6 IMAD.IADD R8, R8, 0x1, -R7.reuse ;  /* 0x000000010808e824 */ /* 0x100fe400078e0a07 */
[----:B------:R-:W-:Y:S02]  /*91b0*/  IMAD R9, R7, R16, R14 ;  /* 0x0000001007097224 */ /* 0x000fe400078e020e */
[----:B------:R-:W-:Y:S01]  /*91c0*/  @!P5 IMAD.IADD R5, R5, 0x1, -R7 ;  /* 0x000000010505d824 */ /* 0x000fe200078e0a07 */
[C---:B------:R-:W-:Y:S01]  /*91d0*/  ISETP.GT.U32.AND P6, PT, R7.reuse, R8, PT ;  /* 0x000000080700720c */ /* 0x040fe20003fc4070 */
[----:B------:R-:W-:Y:S01]  /*91e0*/  IMAD.HI.U32 R15, R6, R10, RZ ;  /* 0x0000000a060f7227 */ /* 0x000fe200078e00ff */
[----:B------:R-:W-:-:S03]  /*91f0*/  ISETP.GT.U32.AND P5, PT, R7, R9, PT ;  /* 0x000000090700720c */ /* 0x000fc60003fa4070 */
[----:B------:R-:W-:-:S04]  /*9200*/  IMAD.HI.U32 R16, R6, R11, RZ ;  /* 0x0000000b06107227 */ /* 0x000fc800078e00ff */
[----:B------:R-:W-:Y:S02]  /*9210*/  IMAD.MOV R12, RZ, RZ, -R15 ;  /* 0x000000ffff0c7224 */ /* 0x000fe400078e0a0f */
[----:B------:R-:W-:Y:S02]  /*9220*/  IMAD.MOV R16, RZ, RZ, -R16 ;  /* 0x000000ffff107224 */ /* 0x000fe400078e0a10 */
[C---:B------:R-:W-:Y:S02]  /*9230*/  IMAD R10, R7.reuse, R12, R10 ;  /* 0x0000000c070a7224 */ /* 0x040fe400078e020a */
[C---:B------:R-:W-:Y:S02]  /*9240*/  IMAD R11, R7.reuse, R16, R11 ;  /* 0x00000010070b7224 */ /* 0x040fe400078e020b */
[--C-:B------:R-:W-:Y:S01]  /*9250*/  @!P6 IMAD.IADD R8, R8, 0x1, -R7.reuse ;  /* 0x000000010808e824 */ /* 0x100fe200078e0a07 */
[----:B------:R-:W-:Y:S01]  /*9260*/  ISETP.GT.U32.AND P6, PT, R7, R10, PT ;  /* 0x0000000a0700720c */ /* 0x000fe20003fc4070 */
[----:B------:R-:W-:Y:S01]  /*9270*/  @!P5 IMAD.IADD R9, R9, 0x1, -R7 ;  /* 0x000000010909d824 */ /* 0x000fe200078e0a07 */
[----:B------:R-:W-:Y:S01]  /*9280*/  ISETP.GT.U32.AND P5, PT, R7, R11, PT ;  /* 0x0000000b0700720c */ /* 0x000fe20003fa4070 */
[----:B------:R-:W-:-:S02]  /*9290*/  VIADD R14, R0, 0xa6 ;  /* 0x000000a6000e7836 */ /* 0x000fc40000000000 */
[----:B------:R-:W-:Y:S02]  /*92a0*/  VIADD R15, R0, 0xa7 ;  /* 0x000000a7000f7836 */ /* 0x000fe40000000000 */
[----:B--2---:R-:W-:Y:S01]  /*92b0*/  IMAD.MOV.U32 R3, RZ, RZ, R4 ;  /* 0x000000ffff037224 */ /* 0x004fe200078e0004 */
[----:B------:R-:W-:Y:S01]  /*92c0*/  IABS R12, R14 ;  /* 0x0000000e000c7213 */ /* 0x000fe20000000000 */
[----:B0-----:R-:W-:Y:S01]  /*92d0*/  IMAD.MOV.U32 R2, RZ, RZ, R5 ;  /* 0x000000ffff027224 */ /* 0x001fe200078e0005 */
[----:B------:R-:W-:Y:S01]  /*92e0*/  IABS R18, R15 ;  /* 0x0000000f00127213 */ /* 0x000fe20000000000 */
[----:B------:R-:W-:Y:S02]  /*92f0*/  @!P3 IMAD.MOV R3, RZ, RZ, -R3 ;  /* 0x000000ffff03b224 */ /* 0x000fe400078e0a03 */
[----:B------:R-:W-:-:S03]  /*9300*/  IMAD.HI.U32 R21, R6, R12, RZ ;  /* 0x0000000c06157227 */ /* 0x000fc600078e00ff */
[----:B------:R-:W-:Y:S01]  /*9310*/  STL [R1+0x770], R3 ;  /* 0x0007700301007387 */ /* 0x000fe20000100800 */
[--C-:B------:R-:W-:Y:S01]  /*9320*/  @!P6 IMAD.IADD R10, R10, 0x1, -R7.reuse ;  /* 0x000000010a0ae824 */ /* 0x100fe200078e0a07 */
[----:B------:R-:W-:Y:S01]  /*9330*/  ISETP.GE.AND P6, PT, R20, RZ, PT ;  /* 0x000000ff1400720c */ /* 0x000fe20003fc6270 */
[----:B------:R-:W-:Y:S01]  /*9340*/  @!P5 IMAD.IADD R11, R11, 0x1, -R7 ;  /* 0x000000010b0bd824 */ /* 0x000fe200078e0a07 */
[C---:B------:R-:W-:Y:S01]  /*9350*/  ISETP.GT.U32.AND P5, PT, R7.reuse, R9, PT ;  /* 0x000000090700720c */ /* 0x040fe20003fa4070 */
[----:B------:R-:W-:Y:S01]  /*9360*/  @!P2 IMAD.MOV R2, RZ, RZ, -R2 ;  /* 0x000000ffff02a224 */ /* 0x000fe200078e0a02 */
[C---:B------:R-:W-:Y:S01]  /*9370*/  ISETP.GT.U32.AND P3, PT, R7.reuse, R10, PT ;  /* 0x0000000a0700720c */ /* 0x040fe20003f64070 */
[----:B------:R-:W-:Y:S01]  /*9380*/  IMAD.MOV R21, RZ, RZ, -R21 ;  /* 0x000000ffff157224 */ /* 0x000fe200078e0a15 */
[----:B------:R-:W-:Y:S01]  /*9390*/  ISETP.GT.U32.AND P2, PT, R7, R11, PT ;  /* 0x0000000b0700720c */ /* 0x000fe20003f44070 */
[----:B------:R-:W-:Y:S01]  /*93a0*/  IMAD.HI.U32 R20, R6, R18, RZ ;  /* 0x0000001206147227 */ /* 0x000fe200078e00ff */
[----:B------:R0:W-:Y:S03]  /*93b0*/  STL [R1+0x76c], R2 ;  /* 0x00076c0201007387 */ /* 0x0001e60000100800 */
[----:B------:R-:W-:-:S02]  /*93c0*/  VIADD R16, R0, 0xa8 ;  /* 0x000000a800107836 */ /* 0x000fc40000000000 */
[C---:B------:R-:W-:Y:S02]  /*93d0*/  IMAD R12, R7.reuse, R21, R12 ;  /* 0x00000015070c7224 */ /* 0x040fe400078e020c */
[----:B------:R-:W-:Y:S01]  /*93e0*/  IMAD.MOV R20, RZ, RZ, -R20 ;  /* 0x000000ffff147224 */ /* 0x000fe200078e0a14 */
[----:B------:R-:W-:Y:S01]  /*93f0*/  IABS R19, R16 ;  /* 0x0000001000137213 */ /* 0x000fe20000000000 */
[----:B------:R-:W-:Y:S02]  /*9400*/  VIADD R17, R0, 0xa9 ;  /* 0x000000a900117836 */ /* 0x000fe40000000000 */
[----:B0-----:R-:W-:Y:S02]  /*9410*/  IMAD.MOV.U32 R2, RZ, RZ, R8 ;  /* 0x000000ffff027224 */ /* 0x001fe400078e0008 */
[C---:B------:R-:W-:Y:S01]  /*9420*/  IMAD R18, R7.reuse, R20, R18 ;  /* 0x0000001407127224 */ /* 0x040fe200078e0212 */
[----:B------:R-:W-:Y:S01]  /*9430*/  IABS R21, R17 ;  /* 0x0000001100157213 */ /* 0x000fe20000000000 */
[----:B------:R-:W-:Y:S01]  /*9440*/  @!P4 IMAD.MOV R2, RZ, RZ, -R2 ;  /* 0x000000ffff02c224 */ /* 0x000fe200078e0a02 */
[----:B------:R-:W-:Y:S01]  /*9450*/  ISETP.GT.U32.AND P4, PT, R7, R12, PT ;  /* 0x0000000c0700720c */ /* 0x000fe20003f84070 */
[----:B------:R-:W-:-:S03]  /*9460*/  IMAD.HI.U32 R22, R6, R19, RZ ;  /* 0x0000001306167227 */ /* 0x000fc600078e00ff */
[----:B------:R0:W-:Y:S01]  /*9470*/  STL [R1+0x768], R2 ;  /* 0x0007680201007387 */ /* 0x0001e20000100800 */
[----:B------:R-:W-:Y:S01]  /*9480*/  @!P5 IMAD.IADD R9, R9, 0x1, -R7 ;  /* 0x000000010909d824 */ /* 0x000fe200078e0a07 */
[----:B------:R-:W-:Y:S01]  /*9490*/  ISETP.GT.U32.AND P5, PT, R7, R18, PT ;  /* 0x000000120700720c */ /* 0x000fe20003fa4070 */
[----:B------:R-:W-:-:S04]  /*94a0*/  IMAD.HI.U32 R5, R6, R21, RZ ;  /* 0x0000001506057227 */ /* 0x000fc800078e00ff */
[----:B------:R-:W-:Y:S02]  /*94b0*/  IMAD.MOV R22, RZ, RZ, -R22 ;  /* 0x000000ffff167224 */ /* 0x000fe400078e0a16 */
[----:B------:R-:W-:Y:S02]  /*94c0*/  @!P3 IMAD.IADD R10, R10, 0x1, -R7 ;  /* 0x000000010a0ab824 */ /* 0x000fe400078e0a07 */
[----:B------:R-:W-:Y:S02]  /*94d0*/  IMAD.MOV R5, RZ, RZ, -R5 ;  /* 0x000000ffff057224 */ /* 0x000fe400078e0a05 */
[C---:B------:R-:W-:Y:S02]  /*94e0*/  IMAD R19, R7.reuse, R22, R19 ;  /* 0x0000001607137224 */ /* 0x040fe400078e0213 */
[----:B------:R-:W-:Y:S01]  /*94f0*/  @!P4 IMAD.IADD R12, R12, 0x1, -R7 ;  /* 0x000000010c0cc824 */ /* 0x000fe200078e0a07 */
[----:B------:R-:W-:Y:S01]  /*9500*/  ISETP.GE.AND P4, PT, R14, RZ, PT ;  /* 0x000000ff0e00720c */ /* 0x000fe20003f86270 */
[C---:B------:R-:W-:Y:S01]  /*9510*/  IMAD R5, R7.reuse, R5, R21 ;  /* 0x0000000507057224 */ /* 0x040fe200078e0215 */
[----:B------:R-:W-:Y:S01]  /*9520*/  ISETP.GT.U32.AND P3, PT, R7, R19, PT ;  /* 0x000000130700720c */ /* 0x000fe20003f64070 */
[----:B------:R-:W-:-:S02]  /*9530*/  IMAD.MOV.U32 R3, RZ, RZ, R10 ;  /* 0x000000ffff037224 */ /* 0x000fc400078e000a */
[----:B------:R-:W-:Y:S02]  /*9540*/  VIADD R4, R0, 0xaa ;  /* 0x000000aa00047836 */ /* 0x000fe40000000000 */
[----:B------:R-:W-:Y:S01]  /*9550*/  @!P5 IMAD.IADD R18, R18, 0x1, -R7 ;  /* 0x000000011212d824 */ /* 0x000fe200078e0a07 */
[C---:B------:R-:W-:Y:S01]  /*9560*/  ISETP.GT.U32.AND P5, PT, R7.reuse, R12, PT ;  /* 0x0000000c0700720c */ /* 0x040fe20003fa4070 */
[----:B------:R-:W-:Y:S01]  /*9570*/  @!P6 IMAD.MOV R3, RZ, RZ, -R3 ;  /* 0x000000ffff03e224 */ /* 0x000fe200078e0a03 */
[----:B------:R-:W-:Y:S01]  /*9580*/  ISETP.GT.U32.AND P6, PT, R7, R5, PT ;  /* 0x000000050700720c */ /* 0x000fe20003fc4070 */
[----:B------:R-:W-:Y:S01]  /*9590*/  @!P2 IMAD.IADD R11, R11, 0x1, -R7 ;  /* 0x000000010b0ba824 */ /* 0x000fe200078e0a07 */
[----:B------:R-:W-:Y:S01]  /*95a0*/  ISETP.GE.AND P2, PT, R13, RZ, PT ;  /* 0x000000ff0d00720c */ /* 0x000fe20003f46270 */
[----:B0-----:R-:W-:Y:S01]  /*95b0*/  IMAD.MOV.U32 R2, RZ, RZ, R9 ;  /* 0x000000ffff027224 */ /* 0x001fe200078e0009 */
[----:B------:R-:W-:Y:S01]  /*95c0*/  IABS R13, R4 ;  /* 0x00000004000d7213 */ /* 0x000fe20000000000 */
[----:B------:R-:W-:-:S02]  /*95d0*/  VIADD R8, R0, 0xab ;  /* 0x000000ab00087836 */ /* 0x000fc40000000000 */
[----:B------:R-:W-:Y:S01]  /*95e0*/  @!P0 IMAD.MOV R2, RZ, RZ, -R2 ;  /* 0x000000ffff028224 */ /* 0x000fe200078e0a02 */
[----:B------:R-:W-:Y:S01]  /*95f0*/  ISETP.GT.U32.AND P0, PT, R7, R18, PT ;  /* 0x000000120700720c */ /* 0x000fe20003f04070 */
[----:B------:R-:W-:Y:S01]  /*9600*/  IMAD.HI.U32 R9, R6, R13, RZ ;  /* 0x0000000d06097227 */ /* 0x000fe200078e00ff */
[----:B------:R-:W-:Y:S02]  /*9610*/  IABS R14, R8 ;  /* 0x00000008000e7213 */ /* 0x000fe40000000000 */
[----:B------:R0:W-:Y:S01]  /*9620*/  STL [R1+0x764], R2 ;  /* 0x0007640201007387 */ /* 0x0001e20000100800 */
[--C-:B------:R-:W-:Y:S02]  /*9630*/  @!P3 IMAD.IADD R19, R19, 0x1, -R7.reuse ;  /* 0x000000011313b824 */ /* 0x100fe400078e0a07 */
[----:B------:R-:W-:Y:S01]  /*9640*/  @!P5 IMAD.IADD R12, R12, 0x1, -R7 ;  /* 0x000000010c0cd824 */ /* 0x000fe200078e0a07 */
[----:B------:R-:W-:Y:S01]  /*9650*/  ISETP.GE.AND P5, PT, R16, RZ, PT ;  /* 0x000000ff1000720c */ /* 0x000fe20003fa6270 */
[----:B------:R-:W-:Y:S01]  /*9660*/  IMAD.MOV R9, RZ, RZ, -R9 ;  /* 0x000000ffff097224 */ /* 0x000fe200078e0a09 */
[----:B------:R-:W-:Y:S01]  /*9670*/  ISETP.GT.U32.AND P3, PT, R7, R19, PT ;  /* 0x000000130700720c */ /* 0x000fe20003f64070 */
[----:B------:R-:W-:Y:S01]  /*9680*/  @!P6 IMAD.IADD R5, R5, 0x1, -R7 ;  /* 0x000000010505e824 */ /* 0x000fe200078e0a07 */
[----:B------:R2:W-:Y:S01]  /*9690*/  STL [R1+0x760], R3 ;  /* 0x0007600301007387 */ /* 0x0005e20000100800 */
[----:B------:R-:W-:-:S02]  /*96a0*/  IMAD.MOV.U32 R10, RZ, RZ, R12 ;  /* 0x000000ffff0a7224 */ /* 0x000fc400078e000c */
[----:B0-----:R-:W-:Y:S01]  /*96b0*/  IMAD.MOV.U32 R2, RZ, RZ, R11 ;  /* 0x000000ffff027224 */ /* 0x001fe200078e000b */
[C---:B------:R-:W-:Y:S01]  /*96c0*/  ISETP.GT.U32.AND P6, PT, R7.reuse, R5, PT ;  /* 0x000000050700720c */ /* 0x040fe20003fc4070 */
[----:B------:R-:W-:Y:S02]  /*96d0*/  IMAD R11, R7, R9, R13 ;  /* 0x00000009070b7224 */ /* 0x000fe400078e020d */
[----:B------:R-:W-:-:S04]  /*96e0*/  IMAD.HI.U32 R16, R6, R14, RZ ;  /* 0x0000000e06107227 */ /* 0x000fc800078e00ff */
[----:B------:R-:W-:Y:S01]  /*96f0*/  @!P4 IMAD.MOV R10, RZ, RZ, -R10 ;  /* 0x000000ffff0ac224 */ /* 0x000fe200078e0a0a */
[----:B------:R-:W-:Y:S01]  /*9700*/  ISETP.GT.U32.AND P4, PT, R7, R11, PT ;  /* 0x0000000b0700720c */ /* 0x000fe20003f84070 */
[----:B------:R-:W-:Y:S01]  /*9710*/  @!P2 IMAD.MOV R2, RZ, RZ, -R2 ;  /* 0x000000ffff02a224 */ /* 0x000fe200078e0a02 */
[----:B------:R-:W-:Y:S01]  /*9720*/  IADD3 R16, PT, PT, -R16, RZ, RZ ;  /* 0x000000ff10107210 */ /* 0x000fe20007ffe1ff */
[--C-:B------:R-:W-:Y:S01]  /*9730*/  @!P0 IMAD.IADD R18, R18, 0x1, -R7.reuse ;  /* 0x0000000112128824 */ /* 0x100fe200078e0a07 */
[----:B------:R-:W-:Y:S01]  /*9740*/  ISETP.GE.AND P2, PT, R15, RZ, PT ;  /* 0x000000ff0f00720c */ /* 0x000fe20003f46270 */
[--C-:B------:R-:W-:Y:S01]  /*9750*/  @!P3 IMAD.IADD R19, R19, 0x1, -R7.reuse ;  /* 0x000000011313b824 */ /* 0x100fe200078e0a07 */
[----:B------:R-:W-:Y:S01]  /*9760*/  ISETP.GE.AND P3, PT, R4, RZ, PT ;  /* 0x000000ff0400720c */ /* 0x000fe20003f66270 */
[----:B------:R-:W-:Y:S01]  /*9770*/  IMAD R16, R7, R16, R14 ;  /* 0x0000001007107224 */ /* 0x000fe200078e020e */
[----:B------:R0:W-:Y:S01]  /*9780*/  STL [R1+0x75c], R2 ;  /* 0x00075c0201007387 */ /* 0x0001e20000100800 */
[----:B------:R-:W-:Y:S01]  /*9790*/  VIADD R4, R0, 0xac ;  /* 0x000000ac00047836 */ /* 0x000fe20000000000 */
[----:B------:R-:W-:Y:S01]  /*97a0*/  ISETP.GE.AND P0, PT, R17, RZ, PT ;  /* 0x000000ff1100720c */ /* 0x000fe20003f06270 */
[--C-:B------:R-:W-:Y:S01]  /*97b0*/  @!P6 IMAD.IADD R5, R5, 0x1, -R7.reuse ;  /* 0x000000010505e824 */ /* 0x100fe200078e0a07 */
[----:B------:R-:W-:Y:S01]  /*97c0*/  ISETP.GT.U32.AND P6, PT, R7, R16, PT ;  /* 0x000000100700720c */ /* 0x000fe20003fc4070 */
[----:B--2---:R-:W-:Y:S01]  /*97d0*/  IMAD.MOV.U32 R3, RZ, RZ, R18 ;  /* 0x000000ffff037224 */ /* 0x004fe200078e0012 */
[----:B------:R-:W-:Y:S01]  /*97e0*/  IABS R13, R4 ;  /* 0x00000004000d7213 */ /* 0x000fe20000000000 */
[----:B------:R-:W-:Y:S01]  /*97f0*/  @!P4 IMAD.IADD R11, R11, 0x1, -R7 ;  /* 0x000000010b0bc824 */ /* 0x000fe200078e0a07 */
[----:B------:R2:W-:Y:S01]  /*9800*/  STL [R1+0x758], R10 ;  /* 0x0007580a01007387 */ /* 0x0005e20000100800 */
[----:B------:R-:W-:Y:S01]  /*9810*/  @!P2 IMAD.MOV R3, RZ, RZ, -R3 ;  /* 0x000000ffff03a224 */ /* 0x000fe200078e0a03 */
[----:B------:R-:W-:Y:S01]  /*9820*/  ISETP.GE.AND P2, PT, R8, RZ, PT ;  /* 0x000000ff0800720c */ /* 0x000fe20003f46270 */
[----:B0-----:R-:W-:Y:S01]  /*9830*/  IMAD.MOV.U32 R2, RZ, RZ, R19 ;  /* 0x000000ffff027224 */ /* 0x001fe200078e0013 */
[----:B------:R-:W-:Y:S01]  /*9840*/  ISETP.GT.U32.AND P4, PT, R7, R11, PT ;  /* 0x0000000b0700720c */ /* 0x000fe20003f84070 */
[----:B------:R-:W-:Y:S01]  /*9850*/  VIADD R9, R0, 0xad ;  /* 0x000000ad00097836 */ /* 0x000fe20000000000 */
[----:B------:R-:W-:Y:S01]  /*9860*/  STL [R1+0x754], R3 ;  /* 0x0007540301007387 */ /* 0x000fe20000100800 */
[----:B------:R-:W-:Y:S01]  /*9870*/  @!P5 IMAD.MOV R2, RZ, RZ, -R2 ;  /* 0x000000ffff02d224 */ /* 0x000fe200078e0a02 */
[----:B------:R-:W-:Y:S01]  /*9880*/  ISETP.GE.AND P5, PT, R4, RZ, PT ;  /* 0x000000ff0400720c */ /* 0x000fe20003fa6270 */
[----:B------:R-:W-:Y:S01]  /*9890*/  IMAD.HI.U32 R4, R6, R13, RZ ;  /* 0x0000000d06047227 */ /* 0x000fe200078e00ff */
[----:B--2---:R-:W-:-:S02]  /*98a0*/  IABS R10, R9 ;  /* 0x00000009000a7213 */ /* 0x004fc40000000000 */
[----:B------:R0:W-:Y:S01]  /*98b0*/  STL [R1+0x750], R2 ;  /* 0x0007500201007387 */ /* 0x0001e20000100800 */
[--C-:B------:R-:W-:Y:S02]  /*98c0*/  @!P6 IMAD.IADD R16, R16, 0x1, -R7.reuse ;  /* 0x000000011010e824 */ /* 0x100fe400078e0a07 */
[C---:B------:R-:W-:Y:S02]  /*98d0*/  VIADD R8, R0.reuse, 0xae ;  /* 0x000000ae00087836 */ /* 0x040fe40000000000 */
[----:B------:R-:W-:Y:S01]  /*98e0*/  @!P4 IMAD.IADD R11, R11, 0x1, -R7 ;  /* 0x000000010b0bc824 */ /* 0x000fe200078e0a07 */
[----:B------:R-:W-:Y:S01]  /*98f0*/  ISETP.GT.U32.AND P6, PT, R7, R16, PT ;  /* 0x000000100700720c */ /* 0x000fe20003fc4070 */
[C---:B------:R-:W-:Y:S01]  /*9900*/  VIADD R14, R0.reuse, 0xb0 ;  /* 0x000000b0000e7836 */ /* 0x040fe20000000000 */
[----:B------:R-:W-:Y:S01]  /*9910*/  IABS R12, R8 ;  /* 0x00000008000c7213 */ /* 0x000fe20000000000 */
[----:B------:R-:W-:Y:S02]  /*9920*/  VIADD R21, R0, 0xb8 ;  /* 0x000000b800157836 */ /* 0x000fe40000000000 */
[----:B0-----:R-:W-:-:S02]  /*9930*/  IMAD.MOV.U32 R2, RZ, RZ, R5 ;  /* 0x000000ffff027224 */ /* 0x001fc400078e0005 */
[----:B------:R-:W-:Y:S02]  /*9940*/  IMAD.MOV R5, RZ, RZ, -R4 ;  /* 0x000000ffff057224 */ /* 0x000fe400078e0a04 */
[----:B------:R-:W-:-:S04]  /*9950*/  IMAD.HI.U32 R4, R6, R10, RZ ;  /* 0x0000000a06047227 */ /* 0x000fc800078e00ff */
[C---:B------:R-:W-:Y:S02]  /*9960*/  IMAD R5, R7.reuse, R5, R13 ;  /* 0x0000000507057224 */ /* 0x040fe400078e020d */
[----:B------:R-:W-:Y:S02]  /*9970*/  IMAD.MOV R4, RZ, RZ, -R4 ;  /* 0x000000ffff047224 */ /* 0x000fe400078e0a04 */
[----:B------:R-:W-:Y:S01]  /*9980*/  @!P0 IMAD.MOV R2, RZ, RZ, -R2 ;  /* 0x000000ffff028224 */ /* 0x000fe200078e0a02 */
[C---:B------:R-:W-:Y:S01]  /*9990*/  ISETP.GT.U32.AND P4, PT, R7.reuse, R5, PT ;  /* 0x000000050700720c */ /* 0x040fe20003f84070 */
[----:B------:R-:W-:Y:S01]  /*99a0*/  IMAD R10, R7, R4, R10 ;  /* 0x00000004070a7224 */ /* 0x000fe200078e020a */
[----:B------:R-:W-:Y:S01]  /*99b0*/  ISETP.GE.AND P0, PT, R9, RZ, PT ;  /* 0x000000ff0900720c */ /* 0x000fe20003f06270 */
[----:B------:R-:W-:Y:S01]  /*99c0*/  IMAD.HI.U32 R13, R6, R12, RZ ;  /* 0x0000000c060d7227 */ /* 0x000fe200078e00ff */
[----:B------:R0:W-:Y:S03]  /*99d0*/  STL [R1+0x74c], R2 ;  /* 0x00074c0201007387 */ /* 0x0001e60000100800 */
[----:B------:R-:W-:-:S02]  /*99e0*/  VIADD R9, R0, 0xaf ;  /* 0x000000af00097836 */ /* 0x000fc40000000000 */
[----:B------:R-:W-:Y:S01]  /*99f0*/  @!P6 IMAD.IADD R16, R16, 0x1, -R7 ;  /* 0x000000011010e824 */ /* 0x000fe200078e0a07 */
[----:B------:R-:W-:Y:S01]  /*9a00*/  ISETP.GT.U32.AND P6, PT, R7, R10, PT ;  /* 0x0000000a0700720c */ /* 0x000fe20003fc4070 */
[----:B------:R-:W-:Y:S01]  /*9a10*/  IMAD.MOV R13, RZ, RZ, -R13 ;  /* 0x000000ffff0d7224 */ /* 0x000fe200078e0a0d */
[----:B------:R-:W-:Y:S01]  /*9a20*/  IABS R15, R9 ;  /* 0x00000009000f7213 */ /* 0x000fe20000000000 */
[----:B------:R-:W-:Y:S02]  /*9a30*/  @!P4 IMAD.IADD R5, R5, 0x1, -R7 ;  /* 0x000000010505c824 */ /* 0x000fe400078e0a07 */
[----:B0-----:R-:W-:Y:S02]  /*9a40*/  IMAD.MOV.U32 R2, RZ, RZ, R11 ;  /* 0x000000ffff027224 */ /* 0x001fe400078e000b */
[C---:B------:R-:W-:Y:S01]  /*9a50*/  IMAD R12, R7.reuse, R13, R12 ;  /* 0x0000000d070c7224 */ /* 0x040fe200078e020c */
[----:B------:R-:W-:Y:S01]  /*9a60*/  IABS R13, R14 ;  /* 0x0000000e000d7213 */ /* 0x000fe20000000000 */
[----:B------:R-:W-:Y:S01]  /*9a70*/  @!P3 IMAD.MOV R2, RZ, RZ, -R2 ;  /* 0x000000ffff02b224 */ /* 0x000fe200078e0a02 */
[C---:B------:R-:W-:Y:S01]  /*9a80*/  ISETP.GT.U32.AND P3, PT, R7.reuse, R5, PT ;  /* 0x000000050700720c */ /* 0x040fe20003f64070 */
[----:B------:R-:W-:Y:S01]  /*9a90*/  IMAD.HI.U32 R18, R6, R15, RZ ;  /* 0x0000000f06127227 */ /* 0x000fe200078e00ff */
[----:B------:R-:W-:-:S02]  /*9aa0*/  ISETP.GT.U32.AND P4, PT, R7, R12, PT ;  /* 0x0000000c0700720c */ /* 0x000fc40003f84070 */
[----:B------:R0:W-:Y:S01]  /*9ab0*/  STL [R1+0x748], R2 ;  /* 0x0007480201007387 */ /* 0x0001e20000100800 */
[----:B------:R-:W-:Y:S02]  /*9ac0*/  IMAD.MOV R18, RZ, RZ, -R18 ;  /* 0x000000ffff127224 */ /* 0x000fe400078e0a12 */
[--C-:B------:R-:W-:Y:S02]  /*9ad0*/  @!P6 IMAD.IADD R10, R10, 0x1, -R7.reuse ;  /* 0x000000010a0ae824 */ /* 0x100fe400078e0a07 */
[C---:B------:R-:W-:Y:S02]  /*9ae0*/  VIADD R4, R0.reuse, 0xb1 ;  /* 0x000000b100047836 */ /* 0x040fe40000000000 */
[----:B------:R-:W-:Y:S01]  /*9af0*/  VIADD R20, R0, 0xba ;  /* 0x000000ba00147836 */ /* 0x000fe20000000000 */
[----:B------:R-:W-:Y:S01]  /*9b00*/  ISETP.GT.U32.AND P6, PT, R7, R10, PT ;  /* 0x0000000a0700720c */ /* 0x000fe20003fc4070 */
[----:B------:R-:W-:Y:S01]  /*9b10*/  @!P3 IMAD.IADD R5, R5, 0x1, -R7 ;  /* 0x000000010505b824 */ /* 0x000fe200078e0a07 */
[----:B------:R-:W-:Y:S01]  /*9b20*/  IABS R17, R4 ;  /* 0x0000000400117213 */ /* 0x000fe20000000000 */
[----:B0-----:R-:W-:-:S02]  /*9b30*/  IMAD.MOV.U32 R2, RZ, RZ, R16 ;  /* 0x000000ffff027224 */ /* 0x001fc400078e0010 */
[----:B------:R-:W-:Y:S02]  /*9b40*/  @!P4 IMAD.IADD R12, R12, 0x1, -R7 ;  /* 0x000000010c0cc824 */ /* 0x000fe400078e0a07 */
[----:B------:R-:W-:Y:S01]  /*9b50*/  @!P2 IMAD.MOV R2, RZ, RZ, -R2 ;  /* 0x000000ffff02a224 */ /* 0x000fe200078e0a02 */
[----:B------:R-:W-:Y:S01]  /*9b60*/  ISETP.GE.AND P2, PT, R8, RZ, PT ;  /* 0x000000ff0800720c */ /* 0x000fe20003f46270 */
[C---:B------:R-:W-:Y:S01]  /*9b70*/  IMAD R8, R7.reuse, R18, R15 ;  /* 0x0000001207087224 */ /* 0x040fe200078e020f */
[C---:B------:R-:W-:Y:S01]  /*9b80*/  ISETP.GT.U32.AND P4, PT, R7.reuse, R12, PT ;  /* 0x0000000c0700720c */ /* 0x040fe20003f84070 */
[----:B------:R-:W-:Y:S01]  /*9b90*/  IMAD.MOV.U32 R11, RZ, RZ, R17 ;  /* 0x000000ffff0b7224 */ /* 0x000fe200078e0011 */
[----:B------:R0:W-:Y:S01]  /*9ba0*/  STL [R1+0x724], R2 ;  /* 0x0007240201007387 */ /* 0x0001e20000100800 */
[----:B------:R-:W-:Y:S01]  /*9bb0*/  IMAD.HI.U32 R16, R6, R13, RZ ;  /* 0x0000000d06107227 */ /* 0x000fe200078e00ff */
[----:B------:R-:W-:-:S03]  /*9bc0*/  ISETP.GT.U32.AND P3, PT, R7, R8, PT ;  /* 0x000000080700720c */ /* 0x000fc60003f64070 */
[----:B------:R-:W-:-:S04]  /*9bd0*/  IMAD.HI.U32 R15, R6, R11, RZ ;  /* 0x0000000b060f7227 */ /* 0x000fc800078e00ff */
[----:B------:R-:W-:Y:S02]  /*9be0*/  IMAD.MOV R16, RZ, RZ, -R16 ;  /* 0x000000ffff107224 */ /* 0x000fe400078e0a10 */
[----:B0-----:R-:W-:Y:S02]  /*9bf0*/  IMAD.MOV.U32 R2, RZ, RZ, R5 ;  /* 0x000000ffff027224 */ /* 0x001fe400078e0005 */
[----:B------:R-:W-:Y:S02]  /*9c00*/  @!P6 IMAD.IADD R10, R10, 0x1, -R7 ;  /* 0x000000010a0ae824 */ /* 0x000fe400078e0a07 */
[----:B------:R-:W-:Y:S01]  /*9c10*/  @!P5 IMAD.MOV R2, RZ, RZ, -R2 ;  /* 0x000000ffff02d224 */ /* 0x000fe200078e0a02 */
[----:B------:R-:W-:Y:S01]  /*9c20*/  ISETP.GE.AND P5, PT, R9, RZ, PT ;  /* 0x000000ff0900720c */ /* 0x000fe20003fa6270 */
[C---:B------:R-:W-:Y:S02]  /*9c30*/  IMAD R13, R7.reuse, R16, R13 ;  /* 0x00000010070d7224 */ /* 0x040fe400078e020d */
[----:B------:R-:W-:Y:S01]  /*9c40*/  IMAD.MOV R15, RZ, RZ, -R15 ;  /* 0x000000ffff0f7224 */ /* 0x000fe200078e0a0f */
[----:B------:R0:W-:Y:S01]  /*9c50*/  STL [R1+0x728], R2 ;  /* 0x0007280201007387 */ /* 0x0001e20000100800 */
[----:B------:R-:W-:Y:S01]  /*9c60*/  VIADD R5, R0, 0xb2 ;  /* 0x000000b200057836 */ /* 0x000fe20000000000 */
[----:B------:R-:W-:Y:S01]  /*9c70*/  ISETP.GT.U32.AND P6, PT, R7, R13, PT ;  /* 0x0000000d0700720c */ /* 0x000fe20003fc4070 */
[----:B------:R-:W-:-:S02]  /*9c80*/  @!P3 IMAD.IADD R8, R8, 0x1, -R7 ;  /* 0x000000010808b824 */ /* 0x000fc400078e0a07 */
[C---:B------:R-:W-:Y:S01]  /*9c90*/  IMAD R9, R7.reuse, R15, R11 ;  /* 0x0000000f07097224 */ /* 0x040fe200078e020b */
[----:B------:R-:W-:Y:S01]  /*9ca0*/  IABS R15, R5 ;  /* 0x00000005000f7213 */ /* 0x000fe20000000000 */
[----:B------:R-:W-:Y:S01]  /*9cb0*/  VIADD R11, R0, 0xb3 ;  /* 0x000000b3000b7836 */ /* 0x000fe20000000000 */
[C---:B------:R-:W-:Y:S01]  /*9cc0*/  ISETP.GT.U32.AND P3, PT, R7.reuse, R8, PT ;  /* 0x000000080700720c */ /* 0x040fe20003f64070 */
[----:B------:R-:W-:Y:S01]  /*9cd0*/  @!P4 IMAD.IADD R12, R12, 0x1, -R7 ;  /* 0x000000010c0cc824 */ /* 0x000fe200078e0a07 */
[----:B------:R-:W-:Y:S01]  /*9ce0*/  ISETP.GT.U32.AND P4, PT, R7, R9, PT ;  /* 0x000000090700720c */ /* 0x000fe20003f84070 */
[----:B0-----:R-:W-:Y:S02]  /*9cf0*/  IMAD.MOV.U32 R2, RZ, RZ, R10 ;  /* 0x000000ffff027224 */ /* 0x001fe400078e000a */
[----:B------:R-:W-:Y:S02]  /*9d00*/  IMAD.MOV.U32 R10, RZ, RZ, R15 ;  /* 0x000000ffff0a7224 */ /* 0x000fe400078e000f */
[----:B------:R-:W-:Y:S01]  /*9d10*/  @!P0 IMAD.MOV R2, RZ, RZ, -R2 ;  /* 0x000000ffff028224 */ /* 0x000fe200078e0a02 */
[----:B------:R-:W-:Y:S01]  /*9d20*/  ISETP.GE.AND P0, PT, R14, RZ, PT ;  /* 0x000000ff0e00720c */ /* 0x000fe20003f06270 */
[--C-:B------:R-:W-:Y:S01]  /*9d30*/  @!P6 IMAD.IADD R13, R13, 0x1, -R7.reuse ;  /* 0x000000010d0de824 */ /* 0x100fe200078e0a07 */
[----:B------:R-:W-:Y:S01]  /*9d40*/  IABS R14, R11 ;  /* 0x0000000b000e7213 */ /* 0x000fe20000000000 */
[----:B------:R-:W-:Y:S01]  /*9d50*/  VIADD R17, R0, 0xb9 ;  /* 0x000000b900117836 */ /* 0x000fe20000000000 */
[----:B------:R0:W-:Y:S01]  /*9d60*/  STL [R1+0x72c], R2 ;  /* 0x00072c0201007387 */ /* 0x0001e20000100800 */
[--C-:B------:R-:W-:Y:S01]  /*9d70*/  @!P3 IMAD.IADD R8, R8, 0x1, -R7.reuse ;  /* 0x000000010808b824 */ /* 0x100fe200078e0a07 */
[----:B------:R-:W-:Y:S01]  /*9d80*/  ISETP.GE.AND P3, PT, R5, RZ, PT ;  /* 0x000000ff0500720c */ /* 0x000fe20003f66270 */
[----:B------:R-:W-:Y:S01]  /*9d90*/  @!P4 IMAD.IADD R9, R9, 0x1, -R7 ;  /* 0x000000010909c824 */ /* 0x000fe200078e0a07 */
[----:B------:R-:W-:Y:S01]  /*9da0*/  ISETP.GT.U32.AND P6, PT, R7, R13, PT ;  /* 0x0000000d0700720c */ /* 0x000fe20003fc4070 */
[----:B------:R-:W-:-:S02]  /*9db0*/  VIADD R16, R0, 0xbb ;  /* 0x000000bb00107836 */ /* 0x000fc40000000000 */
[----:B------:R-:W-:Y:S01]  /*9dc0*/  VIADD R18, R0, 0xbd ;  /* 0x000000bd00127836 */ /* 0x000fe20000000000 */
[----:B------:R-:W-:Y:S01]  /*9dd0*/  ISETP.GT.U32.AND P4, PT, R7, R9, PT ;  /* 0x000000090700720c */ /* 0x000fe20003f84070 */
[----:B0-----:R-:W-:Y:S01]  /*9de0*/  IMAD.MOV.U32 R2, RZ, RZ, R12 ;  /* 0x000000ffff027224 */ /* 0x001fe200078e000c */
[----:B------:R-:W-:Y:S01]  /*9df0*/  IABS R19, R16 ;  /* 0x0000001000137213 */ /* 0x000fe20000000000 */
[----:B------:R-:W-:-:S04]  /*9e00*/  IMAD.HI.U32 R12, R6, R10, RZ ;  /* 0x0000000a060c7227 */ /* 0x000fc800078e00ff */
[----:B------:R-:W-:Y:S01]  /*9e10*/  @!P2 IMAD.MOV R2, RZ, RZ, -R2 ;  /* 0x000000ffff02a224 */ /* 0x000fe200078e0a02 */
[----:B------:R-:W-:Y:S01]  /*9e20*/  ISETP.GE.AND P2, PT, R4, RZ, PT ;  /* 0x000000ff0400720c */ /* 0x000fe20003f46270 */
[----:B------:R-:W-:Y:S02]  /*9e30*/  IMAD.MOV.U32 R4, RZ, RZ, R14 ;  /* 0x000000ffff047224 */ /* 0x000fe400078e000e */
[----:B------:R-:W-:Y:S01]  /*9e40*/  IMAD.MOV R14, RZ, RZ, -R12 ;  /* 0x000000ffff0e7224 */ /* 0x000fe200078e0a0c */
[----:B------:R0:W-:Y:S01]  /*9e50*/  STL [R1+0x730], R2 ;  /* 0x0007300201007387 */ /* 0x0001e20000100800 */
[----:B------:R-:W-:-:S04]  /*9e60*/  IMAD.HI.U32 R12, R6, R4, RZ ;  /* 0x00000004060c7227 */ /* 0x000fc800078e00ff */
[----:B------:R-:W-:Y:S02]  /*9e70*/  IMAD R5, R7, R14, R10 ;  /* 0x0000000e07057224 */ /* 0x000fe400078e020a */
[----:B------:R-:W-:Y:S01]  /*9e80*/  @!P6 IMAD.IADD R13, R13, 0x1, -R7 ;  /* 0x000000010d0de824 */ /* 0x000fe200078e0a07 */
[----:B------:R-:W-:Y:S01]  /*9e90*/  ISETP.GE.AND P6, PT, R11, RZ, PT ;  /* 0x000000ff0b00720c */ /* 0x000fe20003fc6270 */
[----:B------:R-:W-:Y:S02]  /*9ea0*/  VIADD R10, R0, 0xb4 ;  /* 0x000000b4000a7836 */ /* 0x000fe40000000000 */
[----:B0-----:R-:W-:Y:S02]  /*9eb0*/  IMAD.MOV.U32 R2, RZ, RZ, R8 ;  /* 0x000000ffff027224 */ /* 0x001fe400078e0008 */
[----:B------:R-:W-:Y:S01]  /*9ec0*/  IMAD.MOV R8, RZ, RZ, -R12 ;  /* 0x000000ffff087224 */ /* 0x000fe200078e0a0c */
[----:B------:R-:W-:Y:S01]  /*9ed0*/  IABS R15, R10 ;  /* 0x0000000a000f7213 */ /* 0x000fe20000000000 */
[----:B------:R-:W-:Y:S01]  /*9ee0*/  @!P5 IMAD.MOV R2, RZ, RZ, -R2 ;  /* 0x000000ffff02d224 */ /* 0x000fe200078e0a02 */
[C---:B------:R-:W-:Y:S01]  /*9ef0*/  ISETP.GT.U32.AND P5, PT, R7.reuse, R5, PT ;  /* 0x000000050700720c */ /* 0x040fe20003fa4070 */
[----:B------:R-:W-:-:S02]  /*9f00*/  IMAD R4, R7, R8, R4 ;  /* 0x0000000807047224 */ /* 0x000fc400078e0204 */
[----:B------:R-:W-:Y:S01]  /*9f10*/  @!P4 IMAD.IADD R9, R9, 0x1, -R7 ;  /* 0x000000010909c824 */ /* 0x000fe200078e0a07 */
[----:B------:R0:W-:Y:S01]  /*9f20*/  STL [R1+0x744], R2 ;  /* 0x0007440201007387 */ /* 0x0001e20000100800 */
[C---:B------:R-:W-:Y:S01]  /*9f30*/  VIADD R12, R0.reuse, 0xb5 ;  /* 0x000000b5000c7836 */ /* 0x040fe20000000000 */
[----:B------:R-:W-:Y:S01]  /*9f40*/  ISETP.GT.U32.AND P4, PT, R7, R4, PT ;  /* 0x000000040700720c */ /* 0x000fe20003f84070 */
[----:B------:R-:W-:-:S03]  /*9f50*/  VIADD R11, R0, 0xb6 ;  /* 0x000000b6000b7836 */ /* 0x000fc60000000000 */
[----:B------:R-:W-:Y:S02]  /*9f60*/  IABS R22, R12 ;  /* 0x0000000c00167213 */ /* 0x000fe40000000000 */
[----:B------:R-:W-:Y:S01]  /*9f70*/  IABS R8, R11 ;  /* 0x0000000b00087213 */ /* 0x000fe20000000000 */
        /* <DEDUP_REMOVED lines=49> */
[----:B------:R-:W-:Y:S02]  /*a290*/  IMAD.HI.U32 R4, R6, R19, RZ ;  /* 0x0000001306047227 */ /* 0x000fe400078e00ff */
[----:B------:R-:W-:-:S02]  /*a2a0*/  @!P3 IADD3 R15, PT, PT, R15, -R7, RZ ;  /* 0x800000070f0fb210 */ /* 0x000fc40007ffe0ff */
[C---:B------:R-:W-:Y:S01]  /*a2b0*/  ISETP.GT.U32.AND P3, PT, R7.reuse, R8, PT ;  /* 0x000000080700720c */ /* 0x040fe20003f64070 */
[C---:B------:R-:W-:Y:S02]  /*a2c0*/  IMAD R10, R7.reuse, R14, R10 ;  /* 0x0000000e070a7224 */ /* 0x040fe400078e020a */
[----:B------:R-:W-:Y:S02]  /*a2d0*/  @!P6 IMAD.IADD R22, R22, 0x1, -R7 ;  /* 0x000000011616e824 */ /* 0x000fe400078e0a07 */
[----:B------:R-:W-:Y:S02]  /*a2e0*/  IMAD.MOV R4, RZ, RZ, -R4 ;  /* 0x000000ffff047224 */ /* 0x000fe400078e0a04 */
[----:B------:R-:W-:Y:S01]  /*a2f0*/  IMAD.MOV.U32 R3, RZ, RZ, R15 ;  /* 0x000000ffff037224 */ /* 0x000fe200078e000f */
[C---:B------:R-:W-:Y:S01]  /*a300*/  ISETP.GT.U32.AND P6, PT, R7.reuse, R22, PT ;  /* 0x000000160700720c */ /* 0x040fe20003fc4070 */
[C---:B------:R-:W-:Y:S01]  /*a310*/  IMAD R12, R7.reuse, R9, R12 ;  /* 0x00000009070c7224 */ /* 0x040fe200078e020c */
[----:B------:R-:W-:Y:S01]  /*a320*/  IABS R9, R18 ;  /* 0x0000001200097213 */ /* 0x000fe20000000000 */
[----:B------:R-:W-:-:S02]  /*a330*/  IMAD R11, R7, R13, R11 ;  /* 0x0000000d070b7224 */ /* 0x000fc400078e020b */
[----:B------:R-:W-:Y:S02]  /*a340*/  @!P3 IMAD.IADD R8, R8, 0x1, -R7 ;  /* 0x000000010808b824 */ /* 0x000fe400078e0a07 */
[C---:B------:R-:W-:Y:S02]  /*a350*/  IMAD R19, R7.reuse, R4, R19 ;  /* 0x0000000407137224 */ /* 0x040fe400078e0213 */
[----:B------:R-:W-:Y:S01]  /*a360*/  @!P5 IMAD.MOV R3, RZ, RZ, -R3 ;  /* 0x000000ffff03d224 */ /* 0x000fe200078e0a03 */
[C---:B------:R-:W-:Y:S01]  /*a370*/  ISETP.GT.U32.AND P3, PT, R7.reuse, R8, PT ;  /* 0x000000080700720c */ /* 0x040fe20003f64070 */
[----:B------:R-:W-:Y:S01]  /*a380*/  VIADD R14, R0, 0xbe ;  /* 0x000000be000e7836 */ /* 0x000fe20000000000 */
[C---:B------:R-:W-:Y:S01]  /*a390*/  ISETP.GT.U32.AND P5, PT, R7.reuse, R10, PT ;  /* 0x0000000a0700720c */ /* 0x040fe20003fa4070 */
[----:B------:R-:W-:Y:S01]  /*a3a0*/  @!P6 IMAD.IADD R22, R22, 0x1, -R7 ;  /* 0x000000011616e824 */ /* 0x000fe200078e0a07 */
[----:B------:R-:W-:Y:S01]  /*a3b0*/  ISETP.GT.U32.AND P6, PT, R7, R5, PT ;  /* 0x000000050700720c */ /* 0x000fe20003fc4070 */
[----:B------:R-:W-:Y:S01]  /*a3c0*/  VIADD R13, R0, 0xbc ;  /* 0x000000bc000d7836 */ /* 0x000fe20000000000 */
[----:B------:R-:W-:Y:S01]  /*a3d0*/  IABS R23, R14 ;  /* 0x0000000e00177213 */ /* 0x000fe20000000000 */
[----:B0-----:R-:W-:Y:S01]  /*a3e0*/  IMAD.MOV.U32 R2, RZ, RZ, R22 ;  /* 0x000000ffff027224 */ /* 0x001fe200078e0016 */
[----:B------:R-:W-:Y:S01]  /*a3f0*/  STL [R1+0x720], R3 ;  /* 0x0007200301007387 */ /* 0x000fe20000100800 */
[----:B------:R-:W-:Y:S01]  /*a400*/  IMAD.HI.U32 R24, R6, R9, RZ ;  /* 0x0000000906187227 */ /* 0x000fe200078e00ff */
[----:B------:R-:W-:-:S03]  /*a410*/  IABS R4, R13 ;  /* 0x0000000d00047213 */ /* 0x000fc60000000000 */
[--C-:B------:R-:W-:Y:S01]  /*a420*/  @!P3 IMAD.IADD R8, R8, 0x1, -R7.reuse ;  /* 0x000000010808b824 */ /* 0x100fe200078e0a07 */
[C---:B------:R-:W-:Y:S01]  /*a430*/  ISETP.GT.U32.AND P3, PT, R7.reuse, R12, PT ;  /* 0x0000000c0700720c */ /* 0x040fe20003f64070 */
[----:B------:R-:W-:Y:S01]  /*a440*/  @!P2 IMAD.MOV R2, RZ, RZ, -R2 ;  /* 0x000000ffff02a224 */ /* 0x000fe200078e0a02 */
[----:B------:R-:W-:Y:S01]  /*a450*/  ISETP.GT.U32.AND P2, PT, R7, R11, PT ;  /* 0x0000000b0700720c */ /* 0x000fe20003f44070 */
[--C-:B------:R-:W-:Y:S01]  /*a460*/  @!P6 IMAD.IADD R5, R5, 0x1, -R7.reuse ;  /* 0x000000010505e824 */ /* 0x100fe200078e0a07 */
[C---:B------:R-:W-:Y:S01]  /*a470*/  ISETP.GT.U32.AND P6, PT, R7.reuse, R19, PT ;  /* 0x000000130700720c */ /* 0x040fe20003fc4070 */
[----:B------:R-:W-:Y:S01]  /*a480*/  @!P5 IMAD.IADD R10, R10, 0x1, -R7 ;  /* 0x000000010a0ad824 */ /* 0x000fe200078e0a07 */
[----:B------:R0:W-:Y:S01]  /*a490*/  STL [R1+0x718], R2 ;  /* 0x0007180201007387 */ /* 0x0001e20000100800 */
[----:B------:R-:W-:Y:S01]  /*a4a0*/  IMAD.MOV.U32 R15, RZ, RZ, R23 ;  /* 0x000000ffff0f7224 */ /* 0x000fe200078e0017 */
[----:B------:R-:W-:Y:S01]  /*a4b0*/  ISETP.GT.U32.AND P5, PT, R7, R5, PT ;  /* 0x000000050700720c */ /* 0x000fe20003fa4070 */
[----:B------:R-:W-:-:S04]  /*a4c0*/  IMAD.HI.U32 R23, R6, R4, RZ ;  /* 0x0000000406177227 */ /* 0x000fc800078e00ff */
[--C-:B------:R-:W-:Y:S02]  /*a4d0*/  @!P3 IMAD.IADD R12, R12, 0x1, -R7.reuse ;  /* 0x000000010c0cb824 */ /* 0x100fe400078e0a07 */
[--C-:B------:R-:W-:Y:S01]  /*a4e0*/  @!P2 IMAD.IADD R11, R11, 0x1, -R7.reuse ;  /* 0x000000010b0ba824 */ /* 0x100fe200078e0a07 */
[----:B------:R-:W-:Y:S01]  /*a4f0*/  ISETP.GT.U32.AND P2, PT, R7, R10, PT ;  /* 0x0000000a0700720c */ /* 0x000fe20003f44070 */
[----:B0-----:R-:W-:Y:S02]  /*a500*/  IMAD.MOV.U32 R2, RZ, RZ, R8 ;  /* 0x000000ffff027224 */ /* 0x001fe400078e0008 */
[----:B------:R-:W-:Y:S01]  /*a510*/  @!P6 IMAD.IADD R19, R19, 0x1, -R7 ;  /* 0x000000011313e824 */ /* 0x000fe200078e0a07 */
[C---:B------:R-:W-:Y:S01]  /*a520*/  ISETP.GT.U32.AND P6, PT, R7.reuse, R12, PT ;  /* 0x0000000c0700720c */ /* 0x040fe20003fc4070 */
[----:B------:R-:W-:Y:S01]  /*a530*/  IMAD.MOV R23, RZ, RZ, -R23 ;  /* 0x000000ffff177224 */ /* 0x000fe200078e0a17 */
[----:B------:R-:W-:Y:S01]  /*a540*/  ISETP.GT.U32.AND P3, PT, R7, R11, PT ;  /* 0x0000000b0700720c */ /* 0x000fe20003f64070 */
        /* <DEDUP_REMOVED lines=19> */
[----:B------:R-:W-:-:S02]  /*a680*/  VIADD R23, R0, 0xbf ;  /* 0x000000bf00177836 */ /* 0x000fc40000000000 */
[----:B------:R-:W-:Y:S02]  /*a690*/  IMAD.MOV.U32 R25, RZ, RZ, R5 ;  /* 0x000000ffff197224 */ /* 0x000fe400078e0005 */
[--C-:B------:R-:W-:Y:S01]  /*a6a0*/  @!P5 IMAD.IADD R4, R4, 0x1, -R7.reuse ;  /* 0x000000010404d824 */ /* 0x100fe200078e0a07 */
[----:B------:R-:W-:Y:S01]  /*a6b0*/  IABS R8, R23 ;  /* 0x0000001700087213 */ /* 0x000fe20000000000 */
[----:B------:R-:W-:Y:S01]  /*a6c0*/  IMAD.MOV.U32 R3, RZ, RZ, R10 ;  /* 0x000000ffff037224 */ /* 0x000fe200078e000a */
[----:B------:R-:W-:Y:S01]  /*a6d0*/  ISETP.GE.AND P5, PT, R20, RZ, PT ;  /* 0x000000ff1400720c */ /* 0x000fe20003fa6270 */
[----:B------:R-:W-:Y:S01]  /*a6e0*/  @!P2 IMAD.IADD R9, R9, 0x1, -R7 ;  /* 0x000000010909a824 */ /* 0x000fe200078e0a07 */
[----:B------:R-:W-:Y:S01]  /*a6f0*/  ISETP.GE.AND P2, PT, R16, RZ, PT ;  /* 0x000000ff1000720c */ /* 0x000fe20003f46270 */
[----:B0-----:R-:W-:Y:S02]  /*a700*/  IMAD.MOV.U32 R2, RZ, RZ, R11 ;  /* 0x000000ffff027224 */ /* 0x001fe400078e000b */
[----:B------:R-:W-:Y:S01]  /*a710*/  @!P6 IMAD.IADD R15, R15, 0x1, -R7 ;  /* 0x000000010f0fe824 */ /* 0x000fe200078e0a07 */
[----:B------:R-:W-:Y:S01]  /*a720*/  ISETP.GT.U32.AND P6, PT, R7, R4, PT ;  /* 0x000000040700720c */ /* 0x000fe20003fc4070 */
[----:B------:R-:W-:-:S02]  /*a730*/  @!P4 IMAD.MOV R25, RZ, RZ, -R25 ;  /* 0x000000ffff19c224 */ /* 0x000fc400078e0a19 */
[----:B------:R-:W-:Y:S01]  /*a740*/  @!P3 IMAD.MOV R3, RZ, RZ, -R3 ;  /* 0x000000ffff03b224 */ /* 0x000fe200078e0a03 */
[C---:B------:R-:W-:Y:S01]  /*a750*/  ISETP.GT.U32.AND P4, PT, R7.reuse, R15, PT ;  /* 0x0000000f0700720c */ /* 0x040fe20003f84070 */
[----:B------:R-:W-:Y:S01]  /*a760*/  IMAD.HI.U32 R21, R6, R8, RZ ;  /* 0x0000000806157227 */ /* 0x000fe200078e00ff */
[----:B------:R-:W-:Y:S01]  /*a770*/  STL [R1+0x70c], R25 ;  /* 0x00070c1901007387 */ /* 0x000fe20000100800 */
[----:B------:R-:W-:Y:S02]  /*a780*/  ISETP.GT.U32.AND P3, PT, R7, R9, PT ;  /* 0x000000090700720c */ /* 0x000fe40003f64070 */
[----:B------:R-:W-:Y:S01]  /*a790*/  @!P0 IMAD.MOV R2, RZ, RZ, -R2 ;  /* 0x000000ffff028224 */ /* 0x000fe200078e0a02 */
[----:B------:R0:W-:Y:S01]  /*a7a0*/  STL [R1+0x708], R3 ;  /* 0x0007080301007387 */ /* 0x0001e20000100800 */
[----:B------:R-:W-:Y:S01]  /*a7b0*/  IMAD.MOV R21, RZ, RZ, -R21 ;  /* 0x000000ffff157224 */ /* 0x000fe200078e0a15 */
[----:B------:R-:W-:Y:S01]  /*a7c0*/  ISETP.GE.AND P0, PT, R13, RZ, PT ;  /* 0x000000ff0d00720c */ /* 0x000fe20003f06270 */
        /* <DEDUP_REMOVED lines=12> */
[C---:B------:R-:W-:Y:S01]  /*a890*/  ISETP.GT.U32.AND P5, PT, R7.reuse, R8, PT ;  /* 0x000000080700720c */ /* 0x040fe20003fa4070 */
[----:B------:R-:W-:Y:S01]  /*a8a0*/  @!P2 IMAD.MOV R2, RZ, RZ, -R2 ;  /* 0x000000ffff02a224 */ /* 0x000fe200078e0a02 */
[----:B------:R-:W-:Y:S01]  /*a8b0*/  ISETP.GE.AND P2, PT, R18, RZ, PT ;  /* 0x000000ff1200720c */ /* 0x000fe20003f46270 */
[----:B------:R-:W-:Y:S01]  /*a8c0*/  IMAD.MOV R5, RZ, RZ, -R5 ;  /* 0x000000ffff057224 */ /* 0x000fe200078e0a05 */
[----:B------:R0:W-:Y:S01]  /*a8d0*/  STL [R1+0x700], R3 ;  /* 0x0007000301007387 */ /* 0x0001e20000100800 */
[C---:B------:R-:W-:Y:S02]  /*a8e0*/  VIADD R17, R0.reuse, 0xc1 ;  /* 0x000000c100117836 */ /* 0x040fe40000000000 */
[----:B------:R-:W-:Y:S01]  /*a8f0*/  IMAD R12, R7, R5, R20 ;  /* 0x00000005070c7224 */ /* 0x000fe200078e0214 */
        /* <DEDUP_REMOVED lines=40> */
[C---:B------:R-:W-:Y:S01]  /*ab80*/  ISETP.GT.U32.AND P3, PT, R7.reuse, R17, PT ;  /* 0x000000110700720c */ /* 0x040fe20003f64070 */
[----:B------:R-:W-:-:S02]  /*ab90*/  IMAD R20, R7, R11, R20 ;  /* 0x0000000b07147224 */ /* 0x000fc400078e0214 */
[----:B------:R-:W-:Y:S01]  /*aba0*/  IMAD R15, R7, R13, R15 ;  /* 0x0000000d070f7224 */ /* 0x000fe200078e020f */
[----:B------:R0:W-:Y:S01]  /*abb0*/  STL [R1+0x6e8], R2 ;  /* 0x0006e80201007387 */ /* 0x0001e20000100800 */
[----:B------:R-:W-:-:S04]  /*abc0*/  IMAD.HI.U32 R14, R6, R4, RZ ;  /* 0x00000004060e7227 */ /* 0x000fc800078e00ff */
[----:B------:R-:W-:Y:S02]  /*abd0*/  IMAD.MOV R8, RZ, RZ, -R14 ;  /* 0x000000ffff087224 */ /* 0x000fe400078e0a0e */
[--C-:B------:R-:W-:Y:S01]  /*abe0*/  @!P6 IMAD.IADD R12, R12, 0x1, -R7.reuse ;  /* 0x000000010c0ce824 */ /* 0x100fe200078e0a07 */
[----:B------:R-:W-:Y:S01]  /*abf0*/  ISETP.GT.U32.AND P6, PT, R7, R20, PT ;  /* 0x000000140700720c */ /* 0x000fe20003fc4070 */
[----:B------:R-:W-:Y:S01]  /*ac00*/  @!P3 IMAD.IADD R17, R17, 0x1, -R7 ;  /* 0x000000011111b824 */ /* 0x000fe200078e0a07 */
[C---:B------:R-:W-:Y:S01]  /*ac10*/  ISETP.GT.U32.AND P3, PT, R7.reuse, R15, PT ;  /* 0x0000000f0700720c */ /* 0x040fe20003f64070 */
[----:B------:R-:W-:Y:S01]  /*ac20*/  IMAD R4, R7, R8, R4 ;  /* 0x0000000807047224 */ /* 0x000fe200078e0204 */
[----:B------:R-:W-:Y:S01]  /*ac30*/  IABS R8, R16 ;  /* 0x0000001000087213 */ /* 0x000fe20000000000 */
[----:B0-----:R-:W-:Y:S02]  /*ac40*/  IMAD.MOV.U32 R2, RZ, RZ, R12 ;  /* 0x000000ffff027224 */ /* 0x001fe400078e000c */
[----:B------:R-:W-:-:S04]  /*ac50*/  IMAD.HI.U32 R9, R6, R5, RZ ;  /* 0x0000000506097227 */ /* 0x000fc800078e00ff */
[----:B------:R-:W-:Y:S02]  /*ac60*/  @!P4 IMAD.MOV R2, RZ, RZ, -R2 ;  /* 0x000000ffff02c224 */ /* 0x000fe400078e0a02 */
[--C-:B------:R-:W-:Y:S01]  /*ac70*/  @!P6 IMAD.IADD R20, R20, 0x1, -R7.reuse ;  /* 0x000000011414e824 */ /* 0x100fe200078e0a07 */
[----:B------:R-:W-:Y:S01]  /*ac80*/  ISETP.GT.U32.AND P6, PT, R7, R17, PT ;  /* 0x000000110700720c */ /* 0x000fe20003fc4070 */
[----:B------:R-:W-:Y:S01]  /*ac90*/  @!P3 IMAD.IADD R15, R15, 0x1, -R7 ;  /* 0x000000010f0fb824 */ /* 0x000fe200078e0a07 */
[----:B------:R0:W-:Y:S01]  /*aca0*/  STL [R1+0x6f4], R2 ;  /* 0x0006f40201007387 */ /* 0x0001e20000100800 */
[----:B------:R-:W-:Y:S01]  /*acb0*/  IMAD.MOV.U32 R12, RZ, RZ, R8 ;  /* 0x000000ffff0c7224 */ /* 0x000fe200078e0008 */
[C---:B------:R-:W-:Y:S01]  /*acc0*/  ISETP.GT.U32.AND P4, PT, R7.reuse, R20, PT ;  /* 0x000000140700720c */ /* 0x040fe20003f84070 */
[----:B------:R-:W-:Y:S01]  /*acd0*/  IMAD.MOV R9, RZ, RZ, -R9 ;  /* 0x000000ffff097224 */ /* 0x000fe200078e0a09 */
[----:B------:R-:W-:Y:S01]  /*ace0*/  ISETP.GT.U32.AND P3, PT, R7, R15, PT ;  /* 0x0000000f0700720c */ /* 0x000fe20003f64070 */
[----:B------:R-:W-:-:S04]  /*acf0*/  IMAD.HI.U32 R24, R6, R12, RZ ;  /* 0x0000000c06187227 */ /* 0x000fc800078e00ff */
[----:B------:R-:W-:Y:S02]  /*ad00*/  IMAD R5, R7, R9, R5 ;  /* 0x0000000907057224 */ /* 0x000fe400078e0205 */
[----:B------:R-:W-:Y:S01]  /*ad10*/  VIADD R9, R0, 0xc7 ;  /* 0x000000c700097836 */ /* 0x000fe20000000000 */
[----:B------:R-:W-:Y:S01]  /*ad20*/  @!P6 IADD3 R17, PT, PT, R17, -R7, RZ ;  /* 0x800000071111e210 */ /* 0x000fe20007ffe0ff */
[----:B------:R-:W-:Y:S01]  /*ad30*/  IMAD.MOV R24, RZ, RZ, -R24 ;  /* 0x000000ffff187224 */ /* 0x000fe200078e0a18 */
[C---:B------:R-:W-:Y:S01]  /*ad40*/  ISETP.GT.U32.AND P6, PT, R7.reuse, R5, PT ;  /* 0x000000050700720c */ /* 0x040fe20003fc4070 */
[--C-:B------:R-:W-:Y:S01]  /*ad50*/  @!P4 IMAD.IADD R20, R20, 0x1, -R7.reuse ;  /* 0x000000011414c824 */ /* 0x100fe200078e0a07 */
[----:B------:R-:W-:Y:S01]  /*ad60*/  IABS R13, R9 ;  /* 0x00000009000d7213 */ /* 0x000fe20000000000 */
[C---:B------:R-:W-:Y:S01]  /*ad70*/  IMAD R12, R7.reuse, R24, R12 ;  /* 0x00000018070c7224 */ /* 0x040fe200078e020c */
[----:B------:R-:W-:Y:S01]  /*ad80*/  ISETP.GT.U32.AND P4, PT, R7, R4, PT ;  /* 0x000000040700720c */ /* 0x000fe20003f84070 */
[----:B------:R-:W-:-:S02]  /*ad90*/  @!P3 IMAD.IADD R15, R15, 0x1, -R7 ;  /* 0x000000010f0fb824 */ /* 0x000fc400078e0a07 */
[----:B------:R-:W-:Y:S01]  /*ada0*/  IMAD.HI.U32 R22, R6, R13, RZ ;  /* 0x0000000d06167227 */ /* 0x000fe200078e00ff */
[----:B------:R-:W-:-:S03]  /*adb0*/  ISETP.GT.U32.AND P3, PT, R7, R12, PT ;  /* 0x0000000c0700720c */ /* 0x000fc60003f64070 */
[----:B0-----:R-:W-:Y:S02]  /*adc0*/  IMAD.MOV.U32 R2, RZ, RZ, R17 ;  /* 0x000000ffff027224 */ /* 0x001fe400078e0011 */
[----:B------:R-:W-:Y:S02]  /*add0*/  VIADD R11, R0, 0xc8 ;  /* 0x000000c8000b7836 */ /* 0x000fe40000000000 */
[----:B------:R-:W-:Y:S02]  /*ade0*/  IMAD.MOV R22, RZ, RZ, -R22 ;  /* 0x000000ffff167224 */ /* 0x000fe400078e0a16 */
[----:B------:R-:W-:Y:S01]  /*adf0*/  @!P0 IMAD.MOV R2, RZ, RZ, -R2 ;  /* 0x000000ffff028224 */ /* 0x000fe200078e0a02 */
[----:B------:R-:W-:Y:S01]  /*ae00*/  IABS R23, R11 ;  /* 0x0000000b00177213 */ /* 0x000fe20000000000 */
[----:B------:R-:W-:Y:S02]  /*ae10*/  IMAD R13, R7, R22, R13 ;  /* 0x00000016070d7224 */ /* 0x000fe400078e020d */
[----:B------:R-:W-:Y:S01]  /*ae20*/  @!P4 IMAD.IADD R4, R4, 0x1, -R7 ;  /* 0x000000010404c824 */ /* 0x000fe200078e0a07 */
[----:B------:R0:W-:Y:S01]  /*ae30*/  STL [R1+0x6e4], R2 ;  /* 0x0006e40201007387 */ /* 0x0001e20000100800 */
[----:B------:R-:W-:Y:S01]  /*ae40*/  IMAD.HI.U32 R22, R6, R23, RZ ;  /* 0x0000001706167227 */ /* 0x000fe200078e00ff */
[----:B------:R-:W-:-:S03]  /*ae50*/  ISETP.GE.AND P4, PT, R21, RZ, PT ;  /* 0x000000ff1500720c */ /* 0x000fc60003f86270 */
[--C-:B------:R-:W-:Y:S01]  /*ae60*/  @!P6 IMAD.IADD R5, R5, 0x1, -R7.reuse ;  /* 0x000000010505e824 */ /* 0x100fe200078e0a07 */
[C---:B------:R-:W-:Y:S01]  /*ae70*/  ISETP.GT.U32.AND P6, PT, R7.reuse, R13, PT ;  /* 0x0000000d0700720c */ /* 0x040fe20003fc4070 */
[----:B------:R-:W-:Y:S01]  /*ae80*/  @!P3 IMAD.IADD R12, R12, 0x1, -R7 ;  /* 0x000000010c0cb824 */ /* 0x000fe200078e0a07 */
[C---:B------:R-:W-:Y:S01]  /*ae90*/  ISETP.GT.U32.AND P3, PT, R7.reuse, R4, PT ;  /* 0x000000040700720c */ /* 0x040fe20003f64070 */
[----:B------:R-:W-:Y:S01]  /*aea0*/  VIADD R14, R0, 0xc9 ;  /* 0x000000c9000e7836 */ /* 0x000fe20000000000 */
[----:B------:R-:W-:Y:S01]  /*aeb0*/  ISETP.GT.U32.AND P0, PT, R7, R5, PT ;  /* 0x000000050700720c */ /* 0x000fe20003f04070 */
[----:B0-----:R-:W-:Y:S02]  /*aec0*/  IMAD.MOV.U32 R2, RZ, RZ, R20 ;  /* 0x000000ffff027224 */ /* 0x001fe400078e0014 */
[----:B------:R-:W-:Y:S01]  /*aed0*/  IMAD.MOV R22, RZ, RZ, -R22 ;  /* 0x000000ffff167224 */ /* 0x000fe200078e0a16 */
[----:B------:R-:W-:Y:S01]  /*aee0*/  IABS R18, R14 ;  /* 0x0000000e00127213 */ /* 0x000fe20000000000 */
[----:B------:R-:W-:-:S02]  /*aef0*/  @!P2 IMAD.MOV R2, RZ, RZ, -R2 ;  /* 0x000000ffff02a224 */ /* 0x000fc400078e0a02 */
[----:B------:R-:W-:Y:S02]  /*af00*/  VIADD R19, R0, 0xca ;  /* 0x000000ca00137836 */ /* 0x000fe40000000000 */
[----:B------:R-:W-:Y:S01]  /*af10*/  IMAD R22, R7, R22, R23 ;  /* 0x0000001607167224 */ /* 0x000fe200078e0217 */
[----:B------:R0:W-:Y:S01]  /*af20*/  STL [R1+0x6e0], R2 ;  /* 0x0006e00201007387 */ /* 0x0001e20000100800 */
[----:B------:R-:W-:Y:S01]  /*af30*/  IMAD.HI.U32 R25, R6, R18, RZ ;  /* 0x0000001206197227 */ /* 0x000fe200078e00ff */
[----:B------:R-:W-:-:S03]  /*af40*/  IABS R8, R19 ;  /* 0x0000001300087213 */ /* 0x000fc60000000000 */
[--C-:B------:R-:W-:Y:S01]  /*af50*/  @!P6 IMAD.IADD R13, R13, 0x1, -R7.reuse ;  /* 0x000000010d0de824 */ /* 0x100fe200078e0a07 */
[C---:B------:R-:W-:Y:S01]  /*af60*/  ISETP.GT.U32.AND P6, PT, R7.reuse, R12, PT ;  /* 0x0000000c0700720c */ /* 0x040fe20003fc4070 */
[----:B------:R-:W-:Y:S01]  /*af70*/  @!P3 IMAD.IADD R4, R4, 0x1, -R7 ;  /* 0x000000010404b824 */ /* 0x000fe200078e0a07 */
[----:B------:R-:W-:Y:S01]  /*af80*/  ISETP.GE.AND P3, PT, R10, RZ, PT ;  /* 0x000000ff0a00720c */ /* 0x000fe20003f66270 */
[----:B------:R-:W-:Y:S01]  /*af90*/  IMAD.HI.U32 R24, R6, R8, RZ ;  /* 0x0000000806187227 */ /* 0x000fe200078e00ff */
[----:B------:R-:W-:-:S03]  /*afa0*/  ISETP.GT.U32.AND P2, PT, R7, R13, PT ;  /* 0x0000000d0700720c */ /* 0x000fc60003f44070 */
[----:B0-----:R-:W-:Y:S02]  /*afb0*/  IMAD.MOV.U32 R2, RZ, RZ, R15 ;  /* 0x000000ffff027224 */ /* 0x001fe400078e000f */
[----:B------:R-:W-:Y:S02]  /*afc0*/  IMAD.MOV R25, RZ, RZ, -R25 ;  /* 0x000000ffff197224 */ /* 0x000fe400078e0a19 */
[----:B------:R-:W-:Y:S01]  /*afd0*/  @!P5 IMAD.MOV R2, RZ, RZ, -R2 ;  /* 0x000000ffff02d224 */ /* 0x000fe200078e0a02 */
[C---:B------:R-:W-:Y:S01]  /*afe0*/  ISETP.GT.U32.AND P5, PT, R7.reuse, R22, PT ;  /* 0x000000160700720c */ /* 0x040fe20003fa4070 */
[----:B------:R-:W-:Y:S02]  /*aff0*/  VIADD R17, R0, 0xcb ;  /* 0x000000cb00117836 */ /* 0x000fe40000000000 */
[----:B------:R-:W-:Y:S01]  /*b000*/  IMAD.MOV R24, RZ, RZ, -R24 ;  /* 0x000000ffff187224 */ /* 0x000fe200078e0a18 */
[----:B------:R0:W-:Y:S01]  /*b010*/  STL [R1+0x6dc], R2 ;  /* 0x0006dc0201007387 */ /* 0x0001e20000100800 */
[----:B------:R-:W-:Y:S01]  /*b020*/  IMAD R18, R7, R25, R18 ;  /* 0x0000001907127224 */ /* 0x000fe200078e0212 */
[----:B------:R-:W-:Y:S01]  /*b030*/  IABS R20, R17 ;  /* 0x0000001100147213 */ /* 0x000fe20000000000 */
[----:B------:R-:W-:-:S02]  /*b040*/  @!P0 IMAD.IADD R5, R5, 0x1, -R7 ;  /* 0x0000000105058824 */ /* 0x000fc400078e0a07 */
[C---:B------:R-:W-:Y:S01]  /*b050*/  IMAD R8, R7.reuse, R24, R8 ;  /* 0x0000001807087224 */ /* 0x040fe200078e0208 */
[----:B------:R-:W-:Y:S01]  /*b060*/  ISETP.GT.U32.AND P0, PT, R7, R18, PT ;  /* 0x000000120700720c */ /* 0x000fe20003f04070 */
[----:B------:R-:W-:Y:S02]  /*b070*/  IMAD.MOV.U32 R3, RZ, RZ, R5 ;  /* 0x000000ffff037224 */ /* 0x000fe400078e0005 */
[----:B------:R-:W-:Y:S01]  /*b080*/  @!P5 IMAD.IADD R22, R22, 0x1, -R7 ;  /* 0x000000011616d824 */ /* 0x000fe200078e0a07 */
[----:B------:R-:W-:Y:S01]  /*b090*/  ISETP.GE.AND P5, PT, R9, RZ, PT ;  /* 0x000000ff0900720c */ /* 0x000fe20003fa6270 */
[----:B0-----:R-:W-:Y:S02]  /*b0a0*/  IMAD.MOV.U32 R2, RZ, RZ, R4 ;  /* 0x000000ffff027224 */ /* 0x001fe400078e0004 */
[----:B------:R-:W-:-:S04]  /*b0b0*/  IMAD.HI.U32 R10, R6, R20, RZ ;  /* 0x00000014060a7227 */ /* 0x000fc800078e00ff */
[----:B------:R-:W-:Y:S01]  /*b0c0*/  @!P6 IMAD.IADD R12, R12, 0x1, -R7 ;  /* 0x000000010c0ce824 */ /* 0x000fe200078e0a07 */
[----:B------:R-:W-:Y:S01]  /*b0d0*/  ISETP.GT.U32.AND P6, PT, R7, R8, PT ;  /* 0x000000080700720c */ /* 0x000fe20003fc4070 */
[----:B------:R-:W-:Y:S02]  /*b0e0*/  @!P4 IMAD.MOV R3, RZ, RZ, -R3 ;  /* 0x000000ffff03c224 */ /* 0x000fe400078e0a03 */
[----:B------:R-:W-:Y:S02]  /*b0f0*/  @!P3 IMAD.MOV R2, RZ, RZ, -R2 ;  /* 0x000000ffff02b224 */ /* 0x000fe400078e0a02 */
[----:B------:R-:W-:Y:S01]  /*b100*/  @!P2 IMAD.IADD R13, R13, 0x1, -R7 ;  /* 0x000000010d0da824 */ /* 0x000fe200078e0a07 */
        /* <DEDUP_REMOVED lines=9> */
[C---:B------:R-:W-:Y:S01]  /*b1a0*/  ISETP.GT.U32.AND P6, PT, R7.reuse, R22, PT ;  /* 0x000000160700720c */ /* 0x040fe20003fc4070 */
[----:B0-----:R-:W-:Y:S01]  /*b1b0*/  IMAD.MOV.U32 R3, RZ, RZ, R12 ;  /* 0x000000ffff037224 */ /* 0x001fe200078e000c */
[----:B------:R-:W-:Y:S01]  /*b1c0*/  ISETP.GT.U32.AND P4, PT, R7, R18, PT ;  /* 0x000000120700720c */ /* 0x000fe20003f84070 */
[----:B------:R-:W-:Y:S01]  /*b1d0*/  IMAD.HI.U32 R9, R6, R21, RZ ;  /* 0x0000001506097227 */ /* 0x000fe200078e00ff */
[----:B------:R-:W-:Y:S02]  /*b1e0*/  ISETP.GE.AND P0, PT, R11, RZ, PT ;  /* 0x000000ff0b00720c */ /* 0x000fe40003f06270 */
[----:B------:R-:W-:Y:S01]  /*b1f0*/  ISETP.GT.U32.AND P3, PT, R7, R8, PT ;  /* 0x000000080700720c */ /* 0x000fe20003f64070 */
[----:B--2---:R-:W-:-:S02]  /*b200*/  IMAD.MOV.U32 R2, RZ, RZ, R13 ;  /* 0x000000ffff027224 */ /* 0x004fc400078e000d */
[----:B------:R-:W-:Y:S02]  /*b210*/  IMAD.MOV R9, RZ, RZ, -R9 ;  /* 0x000000ffff097224 */ /* 0x000fe400078e0a09 */
[----:B------:R-:W-:Y:S01]  /*b220*/  @!P5 IMAD.MOV R2, RZ, RZ, -R2 ;  /* 0x000000ffff02d224 */ /* 0x000fe200078e0a02 */
[C---:B------:R-:W-:Y:S01]  /*b230*/  ISETP.GT.U32.AND P5, PT, R7.reuse, R10, PT ;  /* 0x0000000a0700720c */ /* 0x040fe20003fa4070 */
[----:B------:R-:W-:Y:S02]  /*b240*/  VIADD R4, R0, 0xcd ;  /* 0x000000cd00047836 */ /* 0x000fe40000000000 */
[C---:B------:R-:W-:Y:S02]  /*b250*/  IMAD R21, R7.reuse, R9, R21 ;  /* 0x0000000907157224 */ /* 0x040fe400078e0215 */
[----:B------:R-:W-:Y:S01]  /*b260*/  @!P2 IMAD.MOV R3, RZ, RZ, -R3 ;  /* 0x000000ffff03a224 */ /* 0x000fe200078e0a03 */
[----:B------:R-:W-:Y:S01]  /*b270*/  IABS R9, R4 ;  /* 0x0000000400097213 */ /* 0x000fe20000000000 */
[--C-:B------:R-:W-:Y:S01]  /*b280*/  @!P6 IMAD.IADD R22, R22, 0x1, -R7.reuse ;  /* 0x000000011616e824 */ /* 0x100fe200078e0a07 */
[----:B------:R-:W-:Y:S01]  /*b290*/  ISETP.GE.AND P2, PT, R14, RZ, PT ;  /* 0x000000ff0e00720c */ /* 0x000fe20003f46270 */
[----:B------:R-:W-:Y:S01]  /*b2a0*/  @!P4 IMAD.IADD R18, R18, 0x1, -R7 ;  /* 0x000000011212c824 */ /* 0x000fe200078e0a07 */
[----:B------:R-:W-:Y:S01]  /*b2b0*/  ISETP.GT.U32.AND P4, PT, R7, R21, PT ;  /* 0x000000150700720c */ /* 0x000fe20003f84070 */
[----:B------:R-:W-:Y:S01]  /*b2c0*/  STL [R1+0x6d0], R3 ;  /* 0x0006d00301007387 */ /* 0x000fe20000100800 */
[----:B------:R-:W-:Y:S01]  /*b2d0*/  IMAD.HI.U32 R12, R6, R9, RZ ;  /* 0x00000009060c7227 */ /* 0x000fe200078e00ff */
[----:B------:R-:W-:-:S02]  /*b2e0*/  ISETP.GE.AND P6, PT, R19, RZ, PT ;  /* 0x000000ff1300720c */ /* 0x000fc40003fc6270 */
[----:B------:R0:W-:Y:S01]  /*b2f0*/  STL [R1+0x6cc], R2 ;  /* 0x0006cc0201007387 */ /* 0x0001e20000100800 */
[--C-:B------:R-:W-:Y:S02]  /*b300*/  @!P5 IMAD.IADD R10, R10, 0x1, -R7.reuse ;  /* 0x000000010a0ad824 */ /* 0x100fe400078e0a07 */
[----:B------:R-:W-:Y:S02]  /*b310*/  IMAD.MOV R12, RZ, RZ, -R12 ;  /* 0x000000ffff0c7224 */ /* 0x000fe400078e0a0c */
[----:B------:R-:W-:Y:S01]  /*b320*/  VIADD R5, R0, 0xce ;  /* 0x000000ce00057836 */ /* 0x000fe20000000000 */
[----:B------:R-:W-:Y:S01]  /*b330*/  ISETP.GT.U32.AND P5, PT, R7, R10, PT ;  /* 0x0000000a0700720c */ /* 0x000fe20003fa4070 */
[--C-:B------:R-:W-:Y:S01]  /*b340*/  @!P3 IMAD.IADD R8, R8, 0x1, -R7.reuse ;  /* 0x000000010808b824 */ /* 0x100fe200078e0a07 */
[----:B------:R-:W-:Y:S01]  /*b350*/  ISETP.GE.AND P3, PT, R17, RZ, PT ;  /* 0x000000ff1100720c */ /* 0x000fe20003f66270 */
[----:B------:R-:W-:Y:S01]  /*b360*/  @!P4 IMAD.IADD R21, R21, 0x1, -R7 ;  /* 0x000000011515c824 */ /* 0x000fe200078e0a07 */
[----:B------:R-:W-:Y:S01]  /*b370*/  IABS R11, R5 ;  /* 0x00000005000b7213 */ /* 0x000fe20000000000 */
[----:B0-----:R-:W-:Y:S01]  /*b380*/  IMAD.MOV.U32 R2, RZ, RZ, R22 ;  /* 0x000000ffff027224 */ /* 0x001fe200078e0016 */
[----:B------:R-:W-:Y:S01]  /*b390*/  ISETP.GE.AND P4, PT, R4, RZ, PT ;  /* 0x000000ff0400720c */ /* 0x000fe20003f86270 */
[----:B------:R-:W-:-:S02]  /*b3a0*/  VIADD R13, R0, 0xd2 ;  /* 0x000000d2000d7836 */ /* 0x000fc40000000000 */
[----:B------:R-:W-:Y:S01]  /*b3b0*/  @!P0 IMAD.MOV R2, RZ, RZ, -R2 ;  /* 0x000000ffff028224 */ /* 0x000fe200078e0a02 */
[----:B------:R-:W-:Y:S01]  /*b3c0*/  ISETP.GE.AND P0, PT, R15, RZ, PT ;  /* 0x000000ff0f00720c */ /* 0x000fe20003f06270 */
[C---:B------:R-:W-:Y:S01]  /*b3d0*/  IMAD R15, R7.reuse, R12, R9 ;  /* 0x0000000c070f7224 */ /* 0x040fe200078e0209 */
[----:B------:R-:W-:Y:S01]  /*b3e0*/  IABS R16, R13 ;  /* 0x0000000d00107213 */ /* 0x000fe20000000000 */
[----:B------:R-:W-:Y:S01]  /*b3f0*/  @!P5 IMAD.IADD R10, R10, 0x1, -R7 ;  /* 0x000000010a0ad824 */ /* 0x000fe200078e0a07 */
[----:B------:R0:W-:Y:S01]  /*b400*/  STL [R1+0x6c4], R2 ;  /* 0x0006c40201007387 */ /* 0x0001e20000100800 */
[----:B------:R-:W-:Y:S01]  /*b410*/  IMAD.HI.U32 R4, R6, R11, RZ ;  /* 0x0000000b06047227 */ /* 0x000fe200078e00ff */
[----:B------:R-:W-:-:S03]  /*b420*/  ISETP.GT.U32.AND P5, PT, R7, R15, PT ;  /* 0x0000000f0700720c */ /* 0x000fc60003fa4070 */
[----:B------:R-:W-:Y:S02]  /*b430*/  IMAD.MOV R9, RZ, RZ, -R4 ;  /* 0x000000ffff097224 */ /* 0x000fe400078e0a04 */
[C---:B------:R-:W-:Y:S02]  /*b440*/  VIADD R4, R0.reuse, 0xd0 ;  /* 0x000000d000047836 */ /* 0x040fe40000000000 */
[C---:B------:R-:W-:Y:S02]  /*b450*/  IMAD R9, R7.reuse, R9, R11 ;  /* 0x0000000907097224 */ /* 0x040fe400078e020b */
[----:B0-----:R-:W-:Y:S01]  /*b460*/  IMAD.MOV.U32 R2, RZ, RZ, R18 ;  /* 0x000000ffff027224 */ /* 0x001fe200078e0012 */
[----:B------:R-:W-:Y:S01]  /*b470*/  IABS R14, R4 ;  /* 0x00000004000e7213 */ /* 0x000fe20000000000 */
[----:B------:R-:W-:Y:S02]  /*b480*/  VIADD R24, R0, 0x1a6 ;  /* 0x000001a600187836 */ /* 0x000fe40000000000 */
[----:B------:R-:W-:Y:S01]  /*b490*/  @!P2 IMAD.MOV R2, RZ, RZ, -R2 ;  /* 0x000000ffff02a224 */ /* 0x000fe200078e0a02 */
[----:B------:R-:W-:Y:S01]  /*b4a0*/  ISETP.GT.U32.AND P2, PT, R7, R21, PT ;  /* 0x000000150700720c */ /* 0x000fe20003f44070 */
[----:B------:R-:W-:-:S03]  /*b4b0*/  @!P5 IMAD.IADD R15, R15, 0x1, -R7 ;  /* 0x000000010f0fd824 */ /* 0x000fc600078e0a07 */
[----:B------:R0:W-:Y:S02]  /*b4c0*/  STL [R1+0x6b8], R2 ;  /* 0x0006b80201007387 */ /* 0x0001e40000100800 */
[----:B------:R-:W-:-:S07]  /*b4d0*/  ISETP.GT.U32.AND P5, PT, R7, R15, PT ;  /* 0x0000000f0700720c */ /* 0x000fce0003fa4070 */
[--C-:B------:R-:W-:Y:S01]  /*b4e0*/  @!P2 IMAD.IADD R21, R21, 0x1, -R7.reuse ;  /* 0x000000011515a824 */ /* 0x100fe200078e0a07 */
[----:B------:R-:W-:Y:S01]  /*b4f0*/  ISETP.GT.U32.AND P2, PT, R7, R9, PT ;  /* 0x000000090700720c */ /* 0x000fe20003f44070 */
[----:B0-----:R-:W-:Y:S02]  /*b500*/  IMAD.MOV.U32 R2, RZ, RZ, R8 ;  /* 0x000000ffff027224 */ /* 0x001fe400078e0008 */
[C---:B------:R-:W-:Y:S02]  /*b510*/  VIADD R8, R0.reuse, 0xcf ;  /* 0x000000cf00087836 */ /* 0x040fe40000000000 */
[----:B------:R-:W-:Y:S01]  /*b520*/  @!P6 IMAD.MOV R2, RZ, RZ, -R2 ;  /* 0x000000ffff02e224 */ /* 0x000fe200078e0a02 */
[----:B------:R-:W-:Y:S01]  /*b530*/  ISETP.GE.AND P6, PT, R5, RZ, PT ;  /* 0x000000ff0500720c */ /* 0x000fe20003fc6270 */
[----:B------:R-:W-:Y:S01]  /*b540*/  VIADD R5, R0, 0xd1 ;  /* 0x000000d100057836 */ /* 0x000fe20000000000 */
[----:B------:R-:W-:Y:S01]  /*b550*/  IABS R17, R8 ;  /* 0x0000000800117213 */ /* 0x000fe20000000000 */
[----:B------:R-:W-:Y:S01]  /*b560*/  @!P5 IMAD.IADD R15, R15, 0x1, -R7 ;  /* 0x000000010f0fd824 */ /* 0x000fe200078e0a07 */
[----:B------:R0:W-:Y:S02]  /*b570*/  STL [R1+0x640], R2 ;  /* 0x0006400201007387 */ /* 0x0001e40000100800 */
[----:B------:R-:W-:Y:S01]  /*b580*/  IABS R11, R5 ;  /* 0x00000005000b7213 */ /* 0x000fe20000000000 */
[----:B------:R-:W-:-:S04]  /*b590*/  IMAD.HI.U32 R12, R6, R17, RZ ;  /* 0x00000011060c7227 */ /* 0x000fc800078e00ff */
[----:B------:R-:W-:Y:S02]  /*b5a0*/  IMAD.MOV R12, RZ, RZ, -R12 ;  /* 0x000000ffff0c7224 */ /* 0x000fe400078e0a0c */
[----:B------:R-:W-:Y:S02]  /*b5b0*/  @!P2 IMAD.IADD R9, R9, 0x1, -R7 ;  /* 0x000000010909a824 */ /* 0x000fe400078e0a07 */
[----:B0-----:R-:W-:Y:S02]  /*b5c0*/  IMAD.MOV.U32 R2, RZ, RZ, R10 ;  /* 0x000000ffff027224 */ /* 0x001fe400078e000a */
[C---:B------:R-:W-:Y:S01]  /*b5d0*/  IMAD R17, R7.reuse, R12, R17 ;  /* 0x0000000c07117224 */ /* 0x040fe200078e0211 */
[C---:B------:R-:W-:Y:S01]  /*b5e0*/  ISETP.GT.U32.AND P2, PT, R7.reuse, R9, PT ;  /* 0x000000090700720c */ /* 0x040fe20003f44070 */
[----:B------:R-:W-:Y:S01]  /*b5f0*/  @!P3 IMAD.MOV R2, RZ, RZ, -R2 ;  /* 0x000000ffff02b224 */ /* 0x000fe200078e0a02 */
[----:B------:R-:W-:Y:S01]  /*b600*/  ISETP.GE.AND P3, PT, R8, RZ, PT ;  /* 0x000000ff0800720c */ /* 0x000fe20003f66270 */
[----:B------:R-:W-:Y:S01]  /*b610*/  IMAD.HI.U32 R8, R6, R11, RZ ;  /* 0x0000000b06087227 */ /* 0x000fe200078e00ff */
[----:B------:R-:W-:-:S02]  /*b620*/  ISETP.GT.U32.AND P5, PT, R7, R17, PT ;  /* 0x000000110700720c */ /* 0x000fc40003fa4070 */
[----:B------:R0:W-:Y:S01]  /*b630*/  STL [R1+0x658], R2 ;  /* 0x0006580201007387 */ /* 0x0001e20000100800 */
[----:B------:R-:W-:-:S04]  /*b640*/  IMAD.HI.U32 R10, R6, R14, RZ ;  /* 0x0000000e060a7227 */ /* 0x000fc800078e00ff */
[----:B------:R-:W-:Y:S02]  /*b650*/  IMAD.MOV R8, RZ, RZ, -R8 ;  /* 0x000000ffff087224 */ /* 0x000fe400078e0a08 */
[----:B------:R-:W-:Y:S02]  /*b660*/  IMAD.MOV R10, RZ, RZ, -R10 ;  /* 0x000000ffff0a7224 */ /* 0x000fe400078e0a0a */
[C---:B------:R-:W-:Y:S02]  /*b670*/  IMAD R11, R7.reuse, R8, R11 ;  /* 0x00000008070b7224 */ /* 0x040fe400078e020b */
[----:B0-----:R-:W-:Y:S02]  /*b680*/  IMAD.MOV.U32 R2, RZ, RZ, R21 ;  /* 0x000000ffff027224 */ /* 0x001fe400078e0015 */
[----:B------:R-:W-:Y:S02]  /*b690*/  IMAD R14, R7, R10, R14 ;  /* 0x0000000a070e7224 */ /* 0x000fe400078e020e */
[----:B------:R-:W-:Y:S01]  /*b6a0*/  @!P0 IMAD.MOV R2, RZ, RZ, -R2 ;  /* 0x000000ffff028224 */ /* 0x000fe200078e0a02 */
[----:B------:R-:W-:Y:S01]  /*b6b0*/  ISETP.GE.AND P0, PT, R4, RZ, PT ;  /* 0x000000ff0400720c */ /* 0x000fe20003f06270 */
[--C-:B------:R-:W-:Y:S01]  /*b6c0*/  @!P5 IMAD.IADD R17, R17, 0x1, -R7.reuse ;  /* 0x000000011111d824 */ /* 0x100fe200078e0a07 */
[----:B------:R-:W-:Y:S01]  /*b6d0*/  ISETP.GT.U32.AND P5, PT, R7, R11, PT ;  /* 0x0000000b0700720c */ /* 0x000fe20003fa4070 */
[----:B------:R-:W-:Y:S01]  /*b6e0*/  @!P2 IMAD.IADD R9, R9, 0x1, -R7 ;  /* 0x000000010909a824 */ /* 0x000fe200078e0a07 */
[----:B------:R0:W-:Y:S01]  /*b6f0*/  STL [R1+0x6c8], R2 ;  /* 0x0006c80201007387 */ /* 0x0001e20000100800 */
[----:B------:R-:W-:Y:S01]  /*b700*/  ISETP.GT.U32.AND P2, PT, R7, R14, PT ;  /* 0x0000000e0700720c */ /* 0x000fe20003f44070 */
[----:B------:R-:W-:-:S02]  /*b710*/  VIADD R4, R0, 0xd4 ;  /* 0x000000d400047836 */ /* 0x000fc40000000000 */
[C---:B------:R-:W-:Y:S02]  /*b720*/  VIADD R10, R0.reuse, 0xd3 ;  /* 0x000000d3000a7836 */ /* 0x040fe40000000000 */
[----:B------:R-:W-:Y:S01]  /*b730*/  VIADD R8, R0, 0xd5 ;  /* 0x000000d500087836 */ /* 0x000fe20000000000 */
[----:B------:R-:W-:Y:S02]  /*b740*/  IABS R19, R4 ;  /* 0x0000000400137213 */ /* 0x000fe40000000000 */
[----:B------:R-:W-:Y:S01]  /*b750*/  IABS R18, R10 ;  /* 0x0000000a00127213 */ /* 0x000fe20000000000 */
[----:B0-----:R-:W-:Y:S01]  /*b760*/  IMAD.MOV.U32 R2, RZ, RZ, R15 ;  /* 0x000000ffff027224 */ /* 0x001fe200078e000f */
[----:B------:R-:W-:Y:S01]  /*b770*/  IABS R12, R8 ;  /* 0x00000008000c7213 */ /* 0x000fe20000000000 */
[----:B------:R-:W-:-:S04]  /*b780*/  IMAD.HI.U32 R15, R6, R16, RZ ;  /* 0x00000010060f7227 */ /* 0x000fc800078e00ff */
[----:B------:R-:W-:Y:S01]  /*b790*/  @!P4 IMAD.MOV R2, RZ, RZ, -R2 ;  /* 0x000000ffff02c224 */ /* 0x000fe200078e0a02 */
[----:B------:R-:W-:Y:S01]  /*b7a0*/  ISETP.GT.U32.AND P4, PT, R7, R17, PT ;  /* 0x000000110700720c */ /* 0x000fe20003f84070 */
[--C-:B------:R-:W-:Y:S02]  /*b7b0*/  @!P5 IMAD.IADD R11, R11, 0x1, -R7.reuse ;  /* 0x000000010b0bd824 */ /* 0x100fe400078e0a07 */
[----:B------:R-:W-:Y:S01]  /*b7c0*/  @!P2 IMAD.IADD R14, R14, 0x1, -R7 ;  /* 0x000000010e0ea824 */ /* 0x000fe200078e0a07 */
[----:B------:R0:W-:Y:S02]  /*b7d0*/  STL [R1+0x6c0], R2 ;  /* 0x0006c00201007387 */ /* 0x0001e40000100800 */
[C---:B------:R-:W-:Y:S02]  /*b7e0*/  ISETP.GT.U32.AND P5, PT, R7.reuse, R11, PT ;  /* 0x0000000b0700720c */ /* 0x040fe40003fa4070 */
[----:B------:R-:W-:-:S05]  /*b7f0*/  ISETP.GT.U32.AND P2, PT, R7, R14, PT ;  /* 0x0000000e0700720c */ /* 0x000fca0003f44070 */
[----:B------:R-:W-:Y:S02]  /*b800*/  @!P4 IMAD.IADD R17, R17, 0x1, -R7 ;  /* 0x000000011111c824 */ /* 0x000fe400078e0a07 */
[----:B0-----:R-:W-:Y:S02]  /*b810*/  IMAD.MOV.U32 R2, RZ, RZ, R9 ;  /* 0x000000ffff027224 */ /* 0x001fe400078e0009 */
[----:B------:R-:W-:Y:S02]  /*b820*/  IMAD.MOV R9, RZ, RZ, -R15 ;  /* 0x000000ffff097224 */ /* 0x000fe400078e0a0f */
        /* <DEDUP_REMOVED lines=11> */
[----:B------:R-:W-:Y:S02]  /*b8e0*/  @!P3 IMAD.MOV R2, RZ, RZ, -R2 ;  /* 0x000000ffff02b224 */ /* 0x000fe400078e0a02 */
[----:B------:R-:W-:Y:S02]  /*b8f0*/  @!P4 IMAD.IADD R5, R5, 0x1, -R7 ;  /* 0x000000010505c824 */ /* 0x000fe400078e0a07 */
[----:B------:R-:W-:Y:S01]  /*b900*/  IMAD.MOV R19, RZ, RZ, -R19 ;  /* 0x000000ffff137224 */ /* 0x000fe200078e0a13 */
[----:B------:R0:W-:Y:S01]  /*b910*/  STL [R1+0x6a4], R2 ;  /* 0x0006a40201007387 */ /* 0x0001e20000100800 */
[----:B------:R-:W-:Y:S01]  /*b920*/  IMAD.MOV R16, RZ, RZ, -R16 ;  /* 0x000000ffff107224 */ /* 0x000fe200078e0a10 */
[C---:B------:R-:W-:Y:S01]  /*b930*/  ISETP.GT.U32.AND P4, PT, R7.reuse, R5, PT ;  /* 0x000000050700720c */ /* 0x040fe20003f84070 */
[----:B------:R-:W-:Y:S01]  /*b940*/  IMAD R15, R7, R9, R15 ;  /* 0x00000009070f7224 */ /* 0x000fe200078e020f */
[----:B------:R-:W-:Y:S01]  /*b950*/  IADD3 R9, PT, PT, R0, 0xd6, RZ ;  /* 0x000000d600097810 */ /* 0x000fe20007ffe0ff */
[----:B------:R-:W-:-:S02]  /*b960*/  @!P5 IMAD.IADD R11, R11, 0x1, -R7 ;  /* 0x000000010b0bd824 */ /* 0x000fc400078e0a07 */
[----:B------:R-:W-:Y:S01]  /*b970*/  @!P2 IMAD.IADD R14, R14, 0x1, -R7 ;  /* 0x000000010e0ea824 */ /* 0x000fe200078e0a07 */
[----:B------:R-:W-:Y:S01]  /*b980*/  ISETP.GE.AND P2, PT, R13, RZ, PT ;  /* 0x000000ff0d00720c */ /* 0x000fe20003f46270 */
[C---:B------:R-:W-:Y:S01]  /*b990*/  IMAD R13, R7.reuse, R19, R18 ;  /* 0x00000013070d7224 */ /* 0x040fe200078e0212 */
[C---:B------:R-:W-:Y:S01]  /*b9a0*/  ISETP.GT.U32.AND P5, PT, R7.reuse, R15, PT ;  /* 0x0000000f0700720c */ /* 0x040fe20003fa4070 */
[C---:B------:R-:W-:Y:S01]  /*b9b0*/  IMAD R12, R7.reuse, R16, R12 ;  /* 0x00000010070c7224 */ /* 0x040fe200078e020c */
[----:B------:R-:W-:Y:S01]  /*b9c0*/  IABS R16, R9 ;  /* 0x0000000900107213 */ /* 0x000fe20000000000 */
[----:B0-----:R-:W-:Y:S01]  /*b9d0*/  IMAD.MOV.U32 R2, RZ, RZ, R11 ;  /* 0x000000ffff027224 */ /* 0x001fe200078e000b */
[C---:B------:R-:W-:Y:S01]  /*b9e0*/  ISETP.GT.U32.AND P3, PT, R7.reuse, R13, PT ;  /* 0x0000000d0700720c */ /* 0x040fe20003f64070 */
[----:B------:R-:W-:Y:S02]  /*b9f0*/  VIADD R11, R0, 0xd7 ;  /* 0x000000d7000b7836 */ /* 0x000fe40000000000 */
[----:B------:R-:W-:Y:S01]  /*ba00*/  @!P6 IMAD.MOV R2, RZ, RZ, -R2 ;  /* 0x000000ffff02e224 */ /* 0x000fe200078e0a02 */
[----:B------:R-:W-:Y:S01]  /*ba10*/  ISETP.GT.U32.AND P6, PT, R7, R12, PT ;  /* 0x0000000c0700720c */ /* 0x000fe20003fc4070 */
[--C-:B------:R-:W-:Y:S01]  /*ba20*/  @!P4 IMAD.IADD R5, R5, 0x1, -R7.reuse ;  /* 0x000000010505c824 */ /* 0x100fe200078e0a07 */
[----:B------:R-:W-:Y:S01]  /*ba30*/  ISETP.GE.AND P4, PT, R4, RZ, PT ;  /* 0x000000ff0400720c */ /* 0x000fe20003f86270 */
[----:B------:R-:W-:Y:S01]  /*ba40*/  IMAD.MOV.U32 R3, RZ, RZ, R14 ;  /* 0x000000ffff037224 */ /* 0x000fe200078e000e */
[----:B------:R-:W-:Y:S01]  /*ba50*/  IABS R4, R11 ;  /* 0x0000000b00047213 */ /* 0x000fe20000000000 */
[----:B------:R-:W-:-:S02]  /*ba60*/  @!P5 IMAD.IADD R15, R15, 0x1, -R7 ;  /* 0x000000010f0fd824 */ /* 0x000fc400078e0a07 */
[----:B------:R-:W-:Y:S01]  /*ba70*/  @!P0 IMAD.MOV R3, RZ, RZ, -R3 ;  /* 0x000000ffff038224 */ /* 0x000fe200078e0a03 */
[----:B------:R-:W-:Y:S01]  /*ba80*/  ISETP.GE.AND P0, PT, R10, RZ, PT ;  /* 0x000000ff0a00720c */ /* 0x000fe20003f06270 */
[--C-:B------:R-:W-:Y:S01]  /*ba90*/  @!P3 IMAD.IADD R13, R13, 0x1, -R7.reuse ;  /* 0x000000010d0db824 */ /* 0x100fe200078e0a07 */
[----:B------:R-:W-:Y:S01]  /*baa0*/  ISETP.GE.AND P3, PT, R8, RZ, PT ;  /* 0x000000ff0800720c */ /* 0x000fe20003f66270 */
[----:B------:R-:W-:Y:S01]  /*bab0*/  IMAD.HI.U32 R8, R6, R4, RZ ;  /* 0x0000000406087227 */ /* 0x000fe200078e00ff */
[----:B------:R-:W-:Y:S02]  /*bac0*/  STL [R1+0x6ac], R3 ;  /* 0x0006ac0301007387 */ /* 0x000fe40000100800 */
[C---:B------:R-:W-:Y:S01]  /*bad0*/  ISETP.GT.U32.AND P5, PT, R7.reuse, R13, PT ;  /* 0x0000000d0700720c */ /* 0x040fe20003fa4070 */
[----:B------:R-:W-:Y:S01]  /*bae0*/  @!P6 IMAD.IADD R12, R12, 0x1, -R7 ;  /* 0x000000010c0ce824 */ /* 0x000fe200078e0a07 */
[----:B------:R-:W-:Y:S01]  /*baf0*/  ISETP.GT.U32.AND P6, PT, R7, R15, PT ;  /* 0x0000000f0700720c */ /* 0x000fe20003fc4070 */
[----:B------:R-:W-:Y:S01]  /*bb00*/  IMAD.HI.U32 R10, R6, R16, RZ ;  /* 0x00000010060a7227 */ /* 0x000fe200078e00ff */
[----:B------:R0:W-:Y:S03]  /*bb10*/  STL [R1+0x6b0], R2 ;  /* 0x0006b00201007387 */ /* 0x0001e60000100800 */
[----:B------:R-:W-:-:S02]  /*bb20*/  IMAD.MOV R8, RZ, RZ, -R8 ;  /* 0x000000ffff087224 */ /* 0x000fc400078e0a08 */
[----:B------:R-:W-:Y:S02]  /*bb30*/  IMAD.MOV R10, RZ, RZ, -R10 ;  /* 0x000000ffff0a7224 */ /* 0x000fe400078e0a0a */
[C---:B------:R-:W-:Y:S02]  /*bb40*/  IMAD R4, R7.reuse, R8, R4 ;  /* 0x0000000807047224 */ /* 0x040fe400078e0204 */
[----:B------:R-:W-:Y:S02]  /*bb50*/  IMAD R16, R7, R10, R16 ;  /* 0x0000000a07107224 */ /* 0x000fe400078e0210 */
[----:B0-----:R-:W-:Y:S02]  /*bb60*/  IMAD.MOV.U32 R2, RZ, RZ, R5 ;  /* 0x000000ffff027224 */ /* 0x001fe400078e0005 */
[--C-:B------:R-:W-:Y:S01]  /*bb70*/  @!P6 IMAD.IADD R15, R15, 0x1, -R7.reuse ;  /* 0x000000010f0fe824 */ /* 0x100fe200078e0a07 */
[C---:B------:R-:W-:Y:S01]  /*bb80*/  ISETP.GT.U32.AND P6, PT, R7.reuse, R4, PT ;  /* 0x000000040700720c */ /* 0x040fe20003fc4070 */
[----:B------:R-:W-:Y:S01]  /*bb90*/  @!P2 IMAD.MOV R2, RZ, RZ, -R2 ;  /* 0x000000ffff02a224 */ /* 0x000fe200078e0a02 */
[----:B------:R-:W-:Y:S01]  /*bba0*/  ISETP.GT.U32.AND P2, PT, R7, R12, PT ;  /* 0x0000000c0700720c */ /* 0x000fe20003f44070 */
[----:B------:R-:W-:Y:S01]  /*bbb0*/  @!P5 IMAD.IADD R13, R13, 0x1, -R7 ;  /* 0x000000010d0dd824 */ /* 0x000fe200078e0a07 */
[----:B------:R-:W-:Y:S01]  /*bbc0*/  ISETP.GT.U32.AND P5, PT, R7, R16, PT ;  /* 0x000000100700720c */ /* 0x000fe20003fa4070 */
[C---:B------:R-:W-:Y:S01]  /*bbd0*/  VIADD R14, R0.reuse, 0xd9 ;  /* 0x000000d9000e7836 */ /* 0x040fe20000000000 */
[----:B------:R0:W-:Y:S01]  /*bbe0*/  STL [R1+0x6b4], R2 ;  /* 0x0006b40201007387 */ /* 0x0001e20000100800 */
[----:B------:R-:W-:-:S02]  /*bbf0*/  VIADD R19, R0, 0xda ;  /* 0x000000da00137836 */ /* 0x000fc40000000000 */
[----:B------:R-:W-:Y:S01]  /*bc00*/  VIADD R10, R0, 0xd8 ;  /* 0x000000d8000a7836 */ /* 0x000fe20000000000 */
[----:B------:R-:W-:Y:S01]  /*bc10*/  IABS R8, R14 ;  /* 0x0000000e00087213 */ /* 0x000fe20000000000 */
[----:B------:R-:W-:Y:S01]  /*bc20*/  IMAD.MOV.U32 R3, RZ, RZ, R15 ;  /* 0x000000ffff037224 */ /* 0x000fe200078e000f */
[----:B------:R-:W-:Y:S01]  /*bc30*/  IABS R17, R19 ;  /* 0x0000001300117213 */ /* 0x000fe20000000000 */
[--C-:B------:R-:W-:Y:S01]  /*bc40*/  @!P6 IMAD.IADD R4, R4, 0x1, -R7.reuse ;  /* 0x000000010404e824 */ /* 0x100fe200078e0a07 */
[----:B------:R-:W-:Y:S01]  /*bc50*/  IABS R5, R10 ;  /* 0x0000000a00057213 */ /* 0x000fe20000000000 */
[----:B------:R-:W-:Y:S01]  /*bc60*/  @!P2 IMAD.IADD R12, R12, 0x1, -R7 ;  /* 0x000000010c0ca824 */ /* 0x000fe200078e0a07 */
[----:B------:R-:W-:Y:S01]  /*bc70*/  ISETP.GE.AND P2, PT, R9, RZ, PT ;  /* 0x000000ff0900720c */ /* 0x000fe20003f46270 */
[----:B0-----:R-:W-:Y:S01]  /*bc80*/  IMAD.MOV.U32 R2, RZ, RZ, R13 ;  /* 0x000000ffff027224 */ /* 0x001fe200078e000d */
[----:B------:R-:W-:Y:S01]  /*bc90*/  ISETP.GT.U32.AND P6, PT, R7, R4, PT ;  /* 0x000000040700720c */ /* 0x000fe20003fc4070 */
[----:B------:R-:W-:-:S02]  /*bca0*/  IMAD.MOV.U32 R9, RZ, RZ, R17 ;  /* 0x000000ffff097224 */ /* 0x000fc400078e0011 */
[----:B------:R-:W-:-:S04]  /*bcb0*/  IMAD.HI.U32 R18, R6, R8, RZ ;  /* 0x0000000806127227 */ /* 0x000fc800078e00ff */
[----:B------:R-:W-:Y:S01]  /*bcc0*/  @!P5 IMAD.IADD R16, R16, 0x1, -R7 ;  /* 0x000000011010d824 */ /* 0x000fe200078e0a07 */
[----:B------:R-:W-:Y:S01]  /*bcd0*/  ISETP.GE.AND P5, PT, R11, RZ, PT ;  /* 0x000000ff0b00720c */ /* 0x000fe20003fa6270 */
[----:B------:R-:W-:Y:S02]  /*bce0*/  @!P0 IMAD.MOV R2, RZ, RZ, -R2 ;  /* 0x000000ffff028224 */ /* 0x000fe400078e0a02 */
[----:B------:R-:W-:Y:S01]  /*bcf0*/  IMAD.HI.U32 R11, R6, R9, RZ ;  /* 0x00000009060b7227 */ /* 0x000fe200078e00ff */
[----:B------:R-:W-:Y:S02]  /*bd00*/  ISETP.GT.U32.AND P0, PT, R7, R16, PT ;  /* 0x000000100700720c */ /* 0x000fe40003f04070 */
[----:B------:R0:W-:Y:S01]  /*bd10*/  STL [R1+0x6a8], R2 ;  /* 0x0006a80201007387 */ /* 0x0001e20000100800 */
[----:B------:R-:W-:Y:S02]  /*bd20*/  IMAD.MOV R13, RZ, RZ, -R18 ;  /* 0x000000ffff0d7224 */ /* 0x000fe400078e0a12 */
[----:B------:R-:W-:-:S02]  /*bd30*/  IMAD.MOV R11, RZ, RZ, -R11 ;  /* 0x000000ffff0b7224 */ /* 0x000fc400078e0a0b */
        /* <DEDUP_REMOVED lines=9> */
[----:B------:R-:W-:-:S02]  /*bdd0*/  IMAD R5, R7, R17, R5 ;  /* 0x0000001107057224 */ /* 0x000fc400078e0205 */
[C---:B------:R-:W-:Y:S02]  /*bde0*/  VIADD R13, R0.reuse, 0xdc ;  /* 0x000000dc000d7836 */ /* 0x040fe40000000000 */
[----:B------:R-:W-:Y:S01]  /*bdf0*/  @!P4 IMAD.MOV R3, RZ, RZ, -R3 ;  /* 0x000000ffff03c224 */ /* 0x000fe200078e0a03 */
[----:B------:R-:W-:Y:S01]  /*be00*/  ISETP.GT.U32.AND P4, PT, R7, R5, PT ;  /* 0x000000050700720c */ /* 0x000fe20003f84070 */
[----:B------:R-:W-:Y:S01]  /*be10*/  VIADD R12, R0, 0xdb ;  /* 0x000000db000c7836 */ /* 0x000fe20000000000 */
[----:B------:R-:W-:Y:S01]  /*be20*/  IABS R11, R13 ;  /* 0x0000000d000b7213 */ /* 0x000fe20000000000 */
[--C-:B------:R-:W-:Y:S01]  /*be30*/  @!P3 IMAD.IADD R8, R8, 0x1, -R7.reuse ;  /* 0x000000010808b824 */ /* 0x100fe200078e0a07 */
[----:B------:R-:W-:Y:S01]  /*be40*/  STL [R1+0x698], R3 ;  /* 0x0006980301007387 */ /* 0x000fe20000100800 */
[--C-:B------:R-:W-:Y:S01]  /*be50*/  @!P0 IMAD.IADD R16, R16, 0x1, -R7.reuse ;  /* 0x0000000110108824 */ /* 0x100fe200078e0a07 */
[----:B------:R-:W-:Y:S01]  /*be60*/  ISETP.GE.AND P0, PT, R10, RZ, PT ;  /* 0x000000ff0a00720c */ /* 0x000fe20003f06270 */
[----:B------:R-:W-:Y:S01]  /*be70*/  @!P6 IMAD.IADD R9, R9, 0x1, -R7 ;  /* 0x000000010909e824 */ /* 0x000fe200078e0a07 */
[----:B------:R-:W-:Y:S01]  /*be80*/  ISETP.GT.U32.AND P6, PT, R7, R8, PT ;  /* 0x000000080700720c */ /* 0x000fe20003fc4070 */
[----:B------:R-:W-:Y:S01]  /*be90*/  IMAD.HI.U32 R17, R6, R11, RZ ;  /* 0x0000000b06117227 */ /* 0x000fe200078e00ff */
[----:B------:R0:W-:Y:S01]  /*bea0*/  STL [R1+0x69c], R2 ;  /* 0x00069c0201007387 */ /* 0x0001e20000100800 */
[----:B------:R-:W-:-:S02]  /*beb0*/  IABS R10, R12 ;  /* 0x0000000c000a7213 */ /* 0x000fc40000000000 */
[----:B------:R-:W-:Y:S02]  /*bec0*/  IMAD.MOV R17, RZ, RZ, -R17 ;  /* 0x000000ffff117224 */ /* 0x000fe400078e0a11 */
[----:B------:R-:W-:Y:S01]  /*bed0*/  @!P4 IMAD.IADD R5, R5, 0x1, -R7 ;  /* 0x000000010505c824 */ /* 0x000fe200078e0a07 */
[----:B------:R-:W-:Y:S01]  /*bee0*/  ISETP.GE.AND P4, PT, R14, RZ, PT ;  /* 0x000000ff0e00720c */ /* 0x000fe20003f86270 */
[C---:B------:R-:W-:Y:S02]  /*bef0*/  IMAD R11, R7.reuse, R17, R11 ;  /* 0x00000011070b7224 */ /* 0x040fe400078e020b */
[----:B------:R-:W-:Y:S01]  /*bf00*/  IMAD.HI.U32 R15, R6, R10, RZ ;  /* 0x0000000a060f7227 */ /* 0x000fe200078e00ff */
[----:B------:R-:W-:-:S03]  /*bf10*/  ISETP.GT.U32.AND P3, PT, R7, R5, PT ;  /* 0x000000050700720c */ /* 0x000fc60003f64070 */
[----:B0-----:R-:W-:Y:S02]  /*bf20*/  IMAD.MOV.U32 R2, RZ, RZ, R16 ;  /* 0x000000ffff027224 */ /* 0x001fe400078e0010 */
[----:B------:R-:W-:Y:S01]  /*bf30*/  @!P6 IMAD.IADD R8, R8, 0x1, -R7 ;  /* 0x000000010808e824 */ /* 0x000fe200078e0a07 */
[C---:B------:R-:W-:Y:S01]  /*bf40*/  ISETP.GT.U32.AND P6, PT, R7.reuse, R11, PT ;  /* 0x0000000b0700720c */ /* 0x040fe20003fc4070 */
[----:B------:R-:W-:Y:S01]  /*bf50*/  @!P2 IMAD.MOV R2, RZ, RZ, -R2 ;  /* 0x000000ffff02a224 */ /* 0x000fe200078e0a02 */
[----:B------:R-:W-:Y:S01]  /*bf60*/  ISETP.GT.U32.AND P2, PT, R7, R9, PT ;  /* 0x000000090700720c */ /* 0x000fe20003f44070 */
[----:B------:R-:W-:Y:S02]  /*bf70*/  VIADD R14, R0, 0xdd ;  /* 0x000000dd000e7836 */ /* 0x000fe40000000000 */
[----:B------:R-:W-:Y:S01]  /*bf80*/  IMAD.MOV R15, RZ, RZ, -R15 ;  /* 0x000000ffff0f7224 */ /* 0x000fe200078e0a0f */
[----:B------:R0:W-:Y:S01]  /*bf90*/  STL [R1+0x6a0], R2 ;  /* 0x0006a00201007387 */ /* 0x0001e20000100800 */
[----:B------:R-:W-:Y:S01]  /*bfa0*/  @!P3 IMAD.IADD R5, R5, 0x1, -R7 ;  /* 0x000000010505b824 */ /* 0x000fe200078e0a07 */
[----:B------:R-:W-:Y:S01]  /*bfb0*/  IABS R16, R14 ;  /* 0x0000000e00107213 */ /* 0x000fe20000000000 */
[----:B------:R-:W-:-:S02]  /*bfc0*/  IMAD R10, R7, R15, R10 ;  /* 0x0000000f070a7224 */ /* 0x000fc400078e020a */
[----:B------:R-:W-:Y:S02]  /*bfd0*/  VIADD R15, R0, 0xde ;  /* 0x000000de000f7836 */ /* 0x000fe40000000000 */
[----:B------:R-:W-:Y:S01]  /*bfe0*/  IMAD.HI.U32 R20, R6, R16, RZ ;  /* 0x0000001006147227 */ /* 0x000fe200078e00ff */
[----:B------:R-:W-:Y:S02]  /*bff0*/  ISETP.GT.U32.AND P3, PT, R7, R10, PT ;  /* 0x0000000a0700720c */ /* 0x000fe40003f64070 */
[----:B------:R-:W-:Y:S01]  /*c000*/  IABS R18, R15 ;  /* 0x0000000f00127213 */ /* 0x000fe20000000000 */
[--C-:B------:R-:W-:Y:S01]  /*c010*/  @!P2 IMAD.IADD R9, R9, 0x1, -R7.reuse ;  /* 0x000000010909a824 */ /* 0x100fe200078e0a07 */
[----:B------:R-:W-:Y:S01]  /*c020*/  ISETP.GE.AND P2, PT, R19, RZ, PT ;  /* 0x000000ff1300720c */ /* 0x000fe20003f46270 */
[----:B0-----:R-:W-:Y:S02]  /*c030*/  IMAD.MOV.U32 R2, RZ, RZ, R4 ;  /* 0x000000ffff027224 */ /* 0x001fe400078e0004 */
[----:B------:R-:W-:-:S02]  /*c040*/  @!P6 IMAD.IADD R11, R11, 0x1, -R7 ;  /* 0x000000010b0be824 */ /* 0x000fc400078e0a07 */
[----:B------:R-:W-:Y:S02]  /*c050*/  IMAD.MOV R19, RZ, RZ, -R20 ;  /* 0x000000ffff137224 */ /* 0x000fe400078e0a14 */
[----:B------:R-:W-:Y:S01]  /*c060*/  @!P5 IMAD.MOV R2, RZ, RZ, -R2 ;  /* 0x000000ffff02d224 */ /* 0x000fe200078e0a02 */
[C---:B------:R-:W-:Y:S01]  /*c070*/  ISETP.GT.U32.AND P5, PT, R7.reuse, R11, PT ;  /* 0x0000000b0700720c */ /* 0x040fe20003fa4070 */
[----:B------:R-:W-:Y:S02]  /*c080*/  IMAD R16, R7, R19, R16 ;  /* 0x0000001307107224 */ /* 0x000fe400078e0210 */
[----:B------:R-:W-:Y:S01]  /*c090*/  IMAD.MOV.U32 R4, RZ, RZ, R5 ;  /* 0x000000ffff047224 */ /* 0x000fe200078e0005 */
[----:B------:R0:W-:Y:S01]  /*c0a0*/  STL [R1+0x694], R2 ;  /* 0x0006940201007387 */ /* 0x0001e20000100800 */
[----:B------:R-:W-:-:S04]  /*c0b0*/  IMAD.HI.U32 R21, R6, R18, RZ ;  /* 0x0000001206157227 */ /* 0x000fc800078e00ff */
[----:B------:R-:W-:Y:S01]  /*c0c0*/  @!P0 IMAD.MOV R4, RZ, RZ, -R4 ;  /* 0x000000ffff048224 */ /* 0x000fe200078e0a04 */
[C---:B------:R-:W-:Y:S01]  /*c0d0*/  ISETP.GT.U32.AND P0, PT, R7.reuse, R16, PT ;  /* 0x000000100700720c */ /* 0x040fe20003f04070 */
[----:B------:R-:W-:Y:S02]  /*c0e0*/  IMAD.MOV R21, RZ, RZ, -R21 ;  /* 0x000000ffff157224 */ /* 0x000fe400078e0a15 */
[--C-:B------:R-:W-:Y:S01]  /*c0f0*/  @!P3 IMAD.IADD R10, R10, 0x1, -R7.reuse ;  /* 0x000000010a0ab824 */ /* 0x100fe200078e0a07 */
[----:B------:R-:W-:Y:S01]  /*c100*/  ISETP.GE.AND P3, PT, R12, RZ, PT ;  /* 0x000000ff0c00720c */ /* 0x000fe20003f66270 */
[----:B------:R-:W-:Y:S01]  /*c110*/  IMAD R18, R7, R21, R18 ;  /* 0x0000001507127224 */ /* 0x000fe200078e0212 */
[----:B------:R2:W-:Y:S01]  /*c120*/  STL [R1+0x690], R4 ;  /* 0x0006900401007387 */ /* 0x0005e20000100800 */
[----:B------:R-:W-:Y:S01]  /*c130*/  @!P5 IMAD.IADD R11, R11, 0x1, -R7 ;  /* 0x000000010b0bd824 */ /* 0x000fe200078e0a07 */
[C---:B------:R-:W-:Y:S01]  /*c140*/  ISETP.GT.U32.AND P6, PT, R7.reuse, R10, PT ;  /* 0x0000000a0700720c */ /* 0x040fe20003fc4070 */
[----:B------:R-:W-:Y:S01]  /*c150*/  VIADD R17, R0, 0xdf ;  /* 0x000000df00117836 */ /* 0x000fe20000000000 */
[----:B------:R-:W-:Y:S01]  /*c160*/  ISETP.GT.U32.AND P5, PT, R7, R18, PT ;  /* 0x000000120700720c */ /* 0x000fe20003fa4070 */
[----:B------:R-:W-:-:S02]  /*c170*/  IMAD.MOV.U32 R3, RZ, RZ, R8 ;  /* 0x000000ffff037224 */ /* 0x000fc400078e0008 */
[----:B------:R-:W-:Y:S01]  /*c180*/  @!P0 IMAD.IADD R16, R16, 0x1, -R7 ;  /* 0x0000000110108824 */ /* 0x000fe200078e0a07 */
[----:B------:R-:W-:Y:S01]  /*c190*/  IABS R20, R17 ;  /* 0x0000001100147213 */ /* 0x000fe20000000000 */
[----:B0-----:R-:W-:Y:S02]  /*c1a0*/  IMAD.MOV.U32 R2, RZ, RZ, R9 ;  /* 0x000000ffff027224 */ /* 0x001fe400078e0009 */
[----:B------:R-:W-:Y:S01]  /*c1b0*/  @!P4 IMAD.MOV R3, RZ, RZ, -R3 ;  /* 0x000000ffff03c224 */ /* 0x000fe200078e0a03 */
[----:B------:R-:W-:Y:S01]  /*c1c0*/  ISETP.GE.AND P4, PT, R13, RZ, PT ;  /* 0x000000ff0d00720c */ /* 0x000fe20003f86270 */
[----:B------:R-:W-:Y:S01]  /*c1d0*/  @!P2 IMAD.MOV R2, RZ, RZ, -R2 ;  /* 0x000000ffff02a224 */ /* 0x000fe200078e0a02 */
[----:B------:R-:W-:Y:S01]  /*c1e0*/  ISETP.GT.U32.AND P0, PT, R7, R16, PT ;  /* 0x000000100700720c */ /* 0x000fe20003f04070 */
[----:B------:R-:W-:Y:S01]  /*c1f0*/  IMAD.HI.U32 R5, R6, R20, RZ ;  /* 0x0000001406057227 */ /* 0x000fe200078e00ff */
[----:B------:R0:W-:Y:S01]  /*c200*/  STL [R1+0x68c], R3 ;  /* 0x00068c0301007387 */ /* 0x0001e20000100800 */
[----:B------:R-:W-:-:S02]  /*c210*/  ISETP.GE.AND P2, PT, R14, RZ, PT ;  /* 0x000000ff0e00720c */ /* 0x000fc40003f46270 */
[--C-:B------:R-:W-:Y:S01]  /*c220*/  @!P6 IMAD.IADD R10, R10, 0x1, -R7.reuse ;  /* 0x000000010a0ae824 */ /* 0x100fe200078e0a07 */
[----:B------:R3:W-:Y:S01]  /*c230*/  STL [R1+0x688], R2 ;  /* 0x0006880201007387 */ /* 0x0007e20000100800 */
[----:B------:R-:W-:Y:S01]  /*c240*/  @!P5 IMAD.IADD R18, R18, 0x1, -R7 ;  /* 0x000000011212d824 */ /* 0x000fe200078e0a07 */
[----:B------:R-:W-:Y:S01]  /*c250*/  ISETP.GE.AND P6, PT, R15, RZ, PT ;  /* 0x000000ff0f00720c */ /* 0x000fe20003fc6270 */
[----:B------:R-:W-:Y:S02]  /*c260*/  IMAD.MOV R8, RZ, RZ, -R5 ;  /* 0x000000ffff087224 */ /* 0x000fe400078e0a05 */
[C---:B--2---:R-:W-:Y:S01]  /*c270*/  VIADD R4, R0.reuse, 0xe0 ;  /* 0x000000e000047836 */ /* 0x044fe20000000000 */
[----:B------:R-:W-:Y:S01]  /*c280*/  ISETP.GT.U32.AND P5, PT, R7, R18, PT ;  /* 0x000000120700720c */ /* 0x000fe20003fa4070 */
[----:B0-----:R-:W-:Y:S02]  /*c290*/  IMAD.MOV.U32 R3, RZ, RZ, R10 ;  /* 0x000000ffff037224 */ /* 0x001fe400078e000a */
[----:B------:R-:W-:Y:S01]  /*c2a0*/  VIADD R9, R0, 0xe1 ;  /* 0x000000e100097836 */ /* 0x000fe20000000000 */
[----:B------:R-:W-:Y:S01]  /*c2b0*/  IABS R5, R4 ;  /* 0x0000000400057213 */ /* 0x000fe20000000000 */
[----:B---3--:R-:W-:-:S02]  /*c2c0*/  IMAD.MOV.U32 R2, RZ, RZ, R11 ;  /* 0x000000ffff027224 */ /* 0x008fc400078e000b */
[----:B------:R-:W-:Y:S01]  /*c2d0*/  IMAD R8, R7, R8, R20 ;  /* 0x0000000807087224 */ /* 0x000fe200078e0214 */
[----:B------:R-:W-:Y:S01]  /*c2e0*/  IABS R12, R9 ;  /* 0x00000009000c7213 */ /* 0x000fe20000000000 */
[----:B------:R-:W-:Y:S01]  /*c2f0*/  @!P3 IMAD.MOV R3, RZ, RZ, -R3 ;  /* 0x000000ffff03b224 */ /* 0x000fe200078e0a03 */
[----:B------:R-:W-:Y:S01]  /*c300*/  ISETP.GE.AND P3, PT, R17, RZ, PT ;  /* 0x000000ff1100720c */ /* 0x000fe20003f66270 */
[----:B------:R-:W-:Y:S01]  /*c310*/  @!P4 IMAD.MOV R2, RZ, RZ, -R2 ;  /* 0x000000ffff02c224 */ /* 0x000fe200078e0a02 */
[----:B------:R-:W-:Y:S01]  /*c320*/  ISETP.GT.U32.AND P4, PT, R7, R8, PT ;  /* 0x000000080700720c */ /* 0x000fe20003f84070 */
[----:B------:R-:W-:Y:S01]  /*c330*/  @!P0 IMAD.IADD R16, R16, 0x1, -R7 ;  /* 0x0000000110108824 */ /* 0x000fe200078e0a07 */
[----:B------:R-:W-:Y:S01]  /*c340*/  STL [R1+0x684], R3 ;  /* 0x0006840301007387 */ /* 0x000fe20000100800 */
[----:B------:R-:W-:Y:S01]  /*c350*/  IMAD.HI.U32 R11, R6, R5, RZ ;  /* 0x00000005060b7227 */ /* 0x000fe200078e00ff */
[----:B------:R-:W-:Y:S02]  /*c360*/  @!P5 IADD3 R18, PT, PT, R18, -R7, RZ ;  /* 0x800000071212d210 */ /* 0x000fe40007ffe0ff */
[----:B------:R0:W-:Y:S01]  /*c370*/  STL [R1+0x67c], R2 ;  /* 0x00067c0201007387 */ /* 0x0001e20000100800 */
[----:B------:R-:W-:Y:S01]  /*c380*/  IMAD.HI.U32 R13, R6, R12, RZ ;  /* 0x0000000c060d7227 */ /* 0x000fe200078e00ff */
[----:B------:R-:W-:-:S02]  /*c390*/  ISETP.GE.AND P5, PT, R9, RZ, PT ;  /* 0x000000ff0900720c */ /* 0x000fc40003fa6270 */
[----:B------:R-:W-:Y:S01]  /*c3a0*/  ISETP.GE.AND P0, PT, R4, RZ, PT ;  /* 0x000000ff0400720c */ /* 0x000fe20003f06270 */
[----:B------:R-:W-:Y:S02]  /*c3b0*/  IMAD.MOV R11, RZ, RZ, -R11 ;  /* 0x000000ffff0b7224 */ /* 0x000fe400078e0a0b */
[----:B------:R-:W-:Y:S02]  /*c3c0*/  IMAD.MOV R13, RZ, RZ, -R13 ;  /* 0x000000ffff0d7224 */ /* 0x000fe400078e0a0d */
[C---:B------:R-:W-:Y:S02]  /*c3d0*/  IMAD R5, R7.reuse, R11, R5 ;  /* 0x0000000b07057224 */ /* 0x040fe400078e0205 */
[----:B0-----:R-:W-:Y:S02]  /*c3e0*/  IMAD.MOV.U32 R2, RZ, RZ, R16 ;  /* 0x000000ffff027224 */ /* 0x001fe400078e0010 */
[C---:B------:R-:W-:Y:S02]  /*c3f0*/  IMAD R12, R7.reuse, R13, R12 ;  /* 0x0000000d070c7224 */ /* 0x040fe400078e020c */
[----:B------:R-:W-:Y:S01]  /*c400*/  @!P2 IMAD.MOV R2, RZ, RZ, -R2 ;  /* 0x000000ffff02a224 */ /* 0x000fe200078e0a02 */
[----:B------:R-:W-:Y:S01]  /*c410*/  ISETP.GT.U32.AND P2, PT, R7, R5, PT ;  /* 0x000000050700720c */ /* 0x000fe20003f44070 */
[----:B------:R-:W-:-:S02]  /*c420*/  @!P4 IMAD.IADD R8, R8, 0x1, -R7 ;  /* 0x000000010808c824 */ /* 0x000fc400078e0a07 */
[C---:B------:R-:W-:Y:S01]  /*c430*/  VIADD R10, R0.reuse, 0xe2 ;  /* 0x000000e2000a7836 */ /* 0x040fe20000000000 */
[----:B------:R0:W-:Y:S01]  /*c440*/  STL [R1+0x670], R2 ;  /* 0x0006700201007387 */ /* 0x0001e20000100800 */
[C---:B------:R-:W-:Y:S01]  /*c450*/  VIADD R9, R0.reuse, 0xe4 ;  /* 0x000000e400097836 */ /* 0x040fe20000000000 */
[----:B------:R-:W-:Y:S01]  /*c460*/  ISETP.GT.U32.AND P4, PT, R7, R8, PT ;  /* 0x000000080700720c */ /* 0x000fe20003f84070 */
[C---:B------:R-:W-:Y:S01]  /*c470*/  VIADD R4, R0.reuse, 0xe3 ;  /* 0x000000e300047836 */ /* 0x040fe20000000000 */
[----:B------:R-:W-:Y:S01]  /*c480*/  IABS R17, R10 ;  /* 0x0000000a00117213 */ /* 0x000fe20000000000 */
[----:B------:R-:W-:Y:S01]  /*c490*/  VIADD R13, R0, 0xe7 ;  /* 0x000000e7000d7836 */ /* 0x000fe20000000000 */
[----:B------:R-:W-:Y:S02]  /*c4a0*/  IABS R15, R9 ;  /* 0x00000009000f7213 */ /* 0x000fe40000000000 */
[----:B------:R-:W-:Y:S01]  /*c4b0*/  IABS R16, R4 ;  /* 0x0000000400107213 */ /* 0x000fe20000000000 */
[----:B------:R-:W-:-:S02]  /*c4c0*/  @!P2 IMAD.IADD R5, R5, 0x1, -R7 ;  /* 0x000000010505a824 */ /* 0x000fc400078e0a07 */
[----:B0-----:R-:W-:Y:S02]  /*c4d0*/  IMAD.MOV.U32 R2, RZ, RZ, R18 ;  /* 0x000000ffff027224 */ /* 0x001fe400078e0012 */
[----:B------:R-:W-:Y:S01]  /*c4e0*/  IMAD.HI.U32 R11, R6, R17, RZ ;  /* 0x00000011060b7227 */ /* 0x000fe200078e00ff */
[----:B------:R-:W-:-:S03]  /*c4f0*/  ISETP.GT.U32.AND P2, PT, R7, R5, PT ;  /* 0x000000050700720c */ /* 0x000fc60003f44070 */
[----:B------:R-:W-:Y:S01]  /*c500*/  @!P6 IMAD.MOV R2, RZ, RZ, -R2 ;  /* 0x000000ffff02e224 */ /* 0x000fe200078e0a02 */
[----:B------:R-:W-:Y:S01]  /*c510*/  ISETP.GT.U32.AND P6, PT, R7, R12, PT ;  /* 0x0000000c0700720c */ /* 0x000fe20003fc4070 */
[----:B------:R-:W-:Y:S01]  /*c520*/  @!P4 IMAD.IADD R8, R8, 0x1, -R7 ;  /* 0x000000010808c824 */ /* 0x000fe200078e0a07 */
[----:B------:R-:W-:Y:S01]  /*c530*/  ISETP.GE.AND P4, PT, R10, RZ, PT ;  /* 0x000000ff0a00720c */ /* 0x000fe20003f86270 */
[----:B------:R-:W-:Y:S01]  /*c540*/  IMAD.MOV R11, RZ, RZ, -R11 ;  /* 0x000000ffff0b7224 */ /* 0x000fe200078e0a0b */
[----:B------:R0:W-:Y:S01]  /*c550*/  STL [R1+0x674], R2 ;  /* 0x0006740201007387 */ /* 0x0001e20000100800 */
[----:B------:R-:W-:-:S04]  /*c560*/  IMAD.HI.U32 R10, R6, R16, RZ ;  /* 0x00000010060a7227 */ /* 0x000fc800078e00ff */
[C---:B------:R-:W-:Y:S02]  /*c570*/  IMAD R17, R7.reuse, R11, R17 ;  /* 0x0000000b07117224 */ /* 0x040fe400078e0211 */
[----:B------:R-:W-:Y:S02]  /*c580*/  IMAD.MOV R10, RZ, RZ, -R10 ;  /* 0x000000ffff0a7224 */ /* 0x000fe400078e0a0a */
[----:B------:R-:W-:Y:S02]  /*c590*/  @!P6 IMAD.IADD R12, R12, 0x1, -R7 ;  /* 0x000000010c0ce824 */ /* 0x000fe400078e0a07 */
[----:B0-----:R-:W-:Y:S02]  /*c5a0*/  IMAD.MOV.U32 R2, RZ, RZ, R8 ;  /* 0x000000ffff027224 */ /* 0x001fe400078e0008 */
[----:B------:R-:W-:Y:S01]  /*c5b0*/  IMAD.HI.U32 R8, R6, R15, RZ ;  /* 0x0000000f06087227 */ /* 0x000fe200078e00ff */
[----:B------:R-:W-:-:S03]  /*c5c0*/  ISETP.GT.U32.AND P6, PT, R7, R12, PT ;  /* 0x0000000c0700720c */ /* 0x000fc60003fc4070 */
[----:B------:R-:W-:Y:S02]  /*c5d0*/  IMAD.MOV R8, RZ, RZ, -R8 ;  /* 0x000000ffff087224 */ /* 0x000fe400078e0a08 */
[----:B------:R-:W-:Y:S01]  /*c5e0*/  @!P3 IMAD.MOV R2, RZ, RZ, -R2 ;  /* 0x000000ffff02b224 */ /* 0x000fe200078e0a02 */
[C---:B------:R-:W-:Y:S01]  /*c5f0*/  ISETP.GT.U32.AND P3, PT, R7.reuse, R17, PT ;  /* 0x000000110700720c */ /* 0x040fe20003f64070 */
[----:B------:R-:W-:Y:S01]  /*c600*/  IMAD R15, R7, R8, R15 ;  /* 0x00000008070f7224 */ /* 0x000fe200078e020f */
[----:B------:R-:W-:Y:S01]  /*c610*/  IABS R8, R13 ;  /* 0x0000000d00087213 */ /* 0x000fe20000000000 */
[--C-:B------:R-:W-:Y:S01]  /*c620*/  @!P2 IMAD.IADD R5, R5, 0x1, -R7.reuse ;  /* 0x000000010505a824 */ /* 0x100fe200078e0a07 */
[----:B------:R0:W-:Y:S01]  /*c630*/  STL [R1+0x680], R2 ;  /* 0x0006800201007387 */ /* 0x0001e20000100800 */
[----:B------:R-:W-:Y:S02]  /*c640*/  VIADD R11, R0, 0xe5 ;  /* 0x000000e5000b7836 */ /* 0x000fe40000000000 */
[----:B------:R-:W-:Y:S01]  /*c650*/  @!P6 IMAD.IADD R12, R12, 0x1, -R7 ;  /* 0x000000010c0ce824 */ /* 0x000fe200078e0a07 */
[C---:B------:R-:W-:Y:S01]  /*c660*/  ISETP.GT.U32.AND P6, PT, R7.reuse, R15, PT ;  /* 0x0000000f0700720c */ /* 0x040fe20003fc4070 */
[----:B------:R-:W-:Y:S01]  /*c670*/  IMAD R16, R7, R10, R16 ;  /* 0x0000000a07107224 */ /* 0x000fe200078e0210 */
[----:B------:R-:W-:Y:S01]  /*c680*/  IABS R14, R11 ;  /* 0x0000000b000e7213 */ /* 0x000fe20000000000 */
[----:B------:R-:W-:-:S02]  /*c690*/  VIADD R10, R0, 0xe6 ;  /* 0x000000e6000a7836 */ /* 0x000fc40000000000 */
[----:B------:R-:W-:Y:S01]  /*c6a0*/  @!P3 IMAD.IADD R17, R17, 0x1, -R7 ;  /* 0x000000011111b824 */ /* 0x000fe200078e0a07 */
[C---:B------:R-:W-:Y:S01]  /*c6b0*/  ISETP.GT.U32.AND P2, PT, R7.reuse, R16, PT ;  /* 0x000000100700720c */ /* 0x040fe20003f44070 */
[----:B0-----:R-:W-:Y:S01]  /*c6c0*/  IMAD.MOV.U32 R2, RZ, RZ, R5 ;  /* 0x000000ffff027224 */ /* 0x001fe200078e0005 */
[----:B------:R-:W-:Y:S01]  /*c6d0*/  IABS R18, R10 ;  /* 0x0000000a00127213 */ /* 0x000fe20000000000 */
[----:B------:R-:W-:Y:S01]  /*c6e0*/  IMAD.HI.U32 R19, R6, R14, RZ ;  /* 0x0000000e06137227 */ /* 0x000fe200078e00ff */
[----:B------:R-:W-:-:S03]  /*c6f0*/  ISETP.GT.U32.AND P3, PT, R7, R17, PT ;  /* 0x000000110700720c */ /* 0x000fc60003f64070 */
[----:B------:R-:W-:Y:S01]  /*c700*/  @!P0 IMAD.MOV R2, RZ, RZ, -R2 ;  /* 0x000000ffff028224 */ /* 0x000fe200078e0a02 */
[----:B------:R-:W-:Y:S01]  /*c710*/  ISETP.GE.AND P0, PT, R4, RZ, PT ;  /* 0x000000ff0400720c */ /* 0x000fe20003f06270 */
[----:B------:R-:W-:Y:S01]  /*c720*/  @!P6 IMAD.IADD R15, R15, 0x1, -R7 ;  /* 0x000000010f0fe824 */ /* 0x000fe200078e0a07 */
[----:B------:R-:W-:Y:S01]  /*c730*/  ISETP.GE.AND P6, PT, R9, RZ, PT ;  /* 0x000000ff0900720c */ /* 0x000fe20003fc6270 */
[----:B------:R-:W-:Y:S01]  /*c740*/  IMAD.MOV R19, RZ, RZ, -R19 ;  /* 0x000000ffff137224 */ /* 0x000fe200078e0a13 */
[----:B------:R0:W-:Y:S01]  /*c750*/  STL [R1+0x678], R2 ;  /* 0x0006780201007387 */ /* 0x0001e20000100800 */
[----:B------:R-:W-:Y:S02]  /*c760*/  IMAD.MOV.U32 R5, RZ, RZ, R18 ;  /* 0x000000ffff057224 */ /* 0x000fe400078e0012 */
[----:B------:R-:W-:Y:S02]  /*c770*/  IMAD R4, R7, R19, R14 ;  /* 0x0000001307047224 */ /* 0x000fe400078e020e */
[----:B------:R-:W-:-:S04]  /*c780*/  IMAD.HI.U32 R14, R6, R5, RZ ;  /* 0x00000005060e7227 */ /* 0x000fc800078e00ff */
[--C-:B------:R-:W-:Y:S02]  /*c790*/  @!P2 IMAD.IADD R16, R16, 0x1, -R7.reuse ;  /* 0x000000011010a824 */ /* 0x100fe400078e0a07 */
[----:B0-----:R-:W-:Y:S02]  /*c7a0*/  IMAD.MOV.U32 R2, RZ, RZ, R12 ;  /* 0x000000ffff027224 */ /* 0x001fe400078e000c */
[----:B------:R-:W-:Y:S01]  /*c7b0*/  IMAD.MOV R12, RZ, RZ, -R14 ;  /* 0x000000ffff0c7224 */ /* 0x000fe200078e0a0e */
[C---:B------:R-:W-:Y:S01]  /*c7c0*/  ISETP.GT.U32.AND P2, PT, R7.reuse, R16, PT ;  /* 0x000000100700720c */ /* 0x040fe20003f44070 */
[----:B------:R-:W-:Y:S01]  /*c7d0*/  @!P5 IMAD.MOV R2, RZ, RZ, -R2 ;  /* 0x000000ffff02d224 */ /* 0x000fe200078e0a02 */
[----:B------:R-:W-:Y:S01]  /*c7e0*/  ISETP.GT.U32.AND P5, PT, R7, R15, PT ;  /* 0x0000000f0700720c */ /* 0x000fe20003fa4070 */
[----:B------:R-:W-:Y:S01]  /*c7f0*/  @!P3 IMAD.IADD R17, R17, 0x1, -R7 ;  /* 0x000000011111b824 */ /* 0x000fe200078e0a07 */
[C---:B------:R-:W-:Y:S01]  /*c800*/  ISETP.GT.U32.AND P3, PT, R7.reuse, R4, PT ;  /* 0x000000040700720c */ /* 0x040fe20003f64070 */
[----:B------:R-:W-:Y:S01]  /*c810*/  IMAD R5, R7, R12, R5 ;  /* 0x0000000c07057224 */ /* 0x000fe200078e0205 */
[----:B------:R0:W-:Y:S01]  /*c820*/  STL [R1+0x660], R2 ;  /* 0x0006600201007387 */ /* 0x0001e20000100800 */
[----:B------:R-:W-:-:S04]  /*c830*/  IMAD.HI.U32 R9, R6, R8, RZ ;  /* 0x0000000806097227 */ /* 0x000fc800078e00ff */
[----:B------:R-:W-:Y:S02]  /*c840*/  IMAD.MOV R14, RZ, RZ, -R9 ;  /* 0x000000ffff0e7224 */ /* 0x000fe400078e0a09 */
[--C-:B------:R-:W-:Y:S01]  /*c850*/  @!P2 IMAD.IADD R16, R16, 0x1, -R7.reuse ;  /* 0x000000011010a824 */ /* 0x100fe200078e0a07 */
[----:B------:R-:W-:Y:S01]  /*c860*/  ISETP.GE.AND P2, PT, R11, RZ, PT ;  /* 0x000000ff0b00720c */ /* 0x000fe20003f46270 */
[--C-:B------:R-:W-:Y:S01]  /*c870*/  @!P5 IMAD.IADD R15, R15, 0x1, -R7.reuse ;  /* 0x000000010f0fd824 */ /* 0x100fe200078e0a07 */
[C---:B------:R-:W-:Y:S01]  /*c880*/  ISETP.GT.U32.AND P5, PT, R7.reuse, R5, PT ;  /* 0x000000050700720c */ /* 0x040fe20003fa4070 */
[----:B------:R-:W-:Y:S02]  /*c890*/  IMAD R8, R7, R14, R8 ;  /* 0x0000000e07087224 */ /* 0x000fe400078e0208 */
[----:B------:R-:W-:Y:S02]  /*c8a0*/  VIADD R12, R0, 0xe9 ;  /* 0x000000e9000c7836 */ /* 0x000fe40000000000 */
[----:B------:R-:W-:-:S02]  /*c8b0*/  @!P3 IMAD.IADD R4, R4, 0x1, -R7 ;  /* 0x000000010404b824 */ /* 0x000fc400078e0a07 */
[----:B------:R-:W-:Y:S01]  /*c8c0*/  VIADD R11, R0, 0xe8 ;  /* 0x000000e8000b7836 */ /* 0x000fe20000000000 */
[----:B------:R-:W-:Y:S01]  /*c8d0*/  IABS R14, R12 ;  /* 0x0000000c000e7213 */ /* 0x000fe20000000000 */
[----:B------:R-:W-:Y:S01]  /*c8e0*/  @!P4 IMAD.MOV R17, RZ, RZ, -R17 ;  /* 0x000000ffff11c224 */ /* 0x000fe200078e0a11 */
[C---:B------:R-:W-:Y:S01]  /*c8f0*/  ISETP.GT.U32.AND P4, PT, R7.reuse, R8, PT ;  /* 0x000000080700720c */ /* 0x040fe20003f84070 */
[----:B------:R-:W-:Y:S01]  /*c900*/  IMAD.MOV.U32 R3, RZ, RZ, R16 ;  /* 0x000000ffff037224 */ /* 0x000fe200078e0010 */
[----:B------:R-:W-:Y:S01]  /*c910*/  ISETP.GT.U32.AND P3, PT, R7, R4, PT ;  /* 0x000000040700720c */ /* 0x000fe20003f64070 */
[----:B------:R-:W-:Y:S01]  /*c920*/  @!P5 IMAD.IADD R5, R5, 0x1, -R7 ;  /* 0x000000010505d824 */ /* 0x000fe200078e0a07 */
[----:B------:R-:W-:Y:S01]  /*c930*/  IABS R9, R11 ;  /* 0x0000000b00097213 */ /* 0x000fe20000000000 */
[----:B------:R-:W-:Y:S01]  /*c940*/  @!P0 IMAD.MOV R3, RZ, RZ, -R3 ;  /* 0x000000ffff038224 */ /* 0x000fe200078e0a03 */
[----:B------:R-:W-:Y:S01]  /*c950*/  ISETP.GE.AND P0, PT, R10, RZ, PT ;  /* 0x000000ff0a00720c */ /* 0x000fe20003f06270 */
[----:B0-----:R-:W-:Y:S01]  /*c960*/  IMAD.MOV.U32 R2, RZ, RZ, R15 ;  /* 0x000000ffff027224 */ /* 0x001fe200078e000f */
[----:B------:R-:W-:Y:S01]  /*c970*/  ISETP.GT.U32.AND P5, PT, R7, R5, PT ;  /* 0x000000050700720c */ /* 0x000fe20003fa4070 */
[----:B------:R-:W-:Y:S01]  /*c980*/  IMAD.MOV.U32 R10, RZ, RZ, R14 ;  /* 0x000000ffff0a7224 */ /* 0x000fe200078e000e */
[----:B------:R-:W-:Y:S01]  /*c990*/  STL [R1+0x664], R17 ;  /* 0x0006641101007387 */ /* 0x000fe20000100800 */
[----:B------:R-:W-:-:S03]  /*c9a0*/  IMAD.HI.U32 R14, R6, R9, RZ ;  /* 0x00000009060e7227 */ /* 0x000fc600078e00ff */
[----:B------:R-:W-:Y:S01]  /*c9b0*/  STL [R1+0x668], R3 ;  /* 0x0006680301007387 */ /* 0x000fe20000100800 */
[----:B------:R-:W-:Y:S01]  /*c9c0*/  @!P6 IMAD.MOV R2, RZ, RZ, -R2 ;  /* 0x000000ffff02e224 */ /* 0x000fe200078e0a02 */
[----:B------:R-:W-:Y:S01]  /*c9d0*/  ISETP.GE.AND P6, PT, R13, RZ, PT ;  /* 0x000000ff0d00720c */ /* 0x000fe20003fc6270 */
[----:B------:R-:W-:Y:S02]  /*c9e0*/  VIADD R13, R0, 0xea ;  /* 0x000000ea000d7836 */ /* 0x000fe40000000000 */
[----:B------:R-:W-:Y:S01]  /*c9f0*/  IMAD.MOV R14, RZ, RZ, -R14 ;  /* 0x000000ffff0e7224 */ /* 0x000fe200078e0a0e */
[----:B------:R0:W-:Y:S01]  /*ca00*/  STL [R1+0x66c], R2 ;  /* 0x00066c0201007387 */ /* 0x0001e20000100800 */
[--C-:B------:R-:W-:Y:S02]  /*ca10*/  @!P4 IMAD.IADD R8, R8, 0x1, -R7.reuse ;  /* 0x000000010808c824 */ /* 0x100fe400078e0a07 */
[----:B------:R-:W-:Y:S01]  /*ca20*/  @!P3 IMAD.IADD R4, R4, 0x1, -R7 ;  /* 0x000000010404b824 */ /* 0x000fe200078e0a07 */
[----:B------:R-:W-:Y:S01]  /*ca30*/  ISETP.GE.AND P3, PT, R11, RZ, PT ;  /* 0x000000ff0b00720c */ /* 0x000fe20003f66270 */
[C---:B------:R-:W-:Y:S01]  /*ca40*/  IMAD R9, R7.reuse, R14, R9 ;  /* 0x0000000e07097224 */ /* 0x040fe200078e0209 */
[----:B------:R-:W-:Y:S01]  /*ca50*/  IABS R11, R13 ;  /* 0x0000000d000b7213 */ /* 0x000fe20000000000 */
[----:B------:R-:W-:Y:S01]  /*ca60*/  IMAD.HI.U32 R15, R6, R10, RZ ;  /* 0x0000000a060f7227 */ /* 0x000fe200078e00ff */
[----:B------:R-:W-:-:S03]  /*ca70*/  ISETP.GT.U32.AND P4, PT, R7, R8, PT ;  /* 0x000000080700720c */ /* 0x000fc60003f84070 */
[----:B------:R-:W-:Y:S01]  /*ca80*/  @!P5 IMAD.IADD R5, R5, 0x1, -R7 ;  /* 0x000000010505d824 */ /* 0x000fe200078e0a07 */
[----:B------:R-:W-:Y:S01]  /*ca90*/  ISETP.GT.U32.AND P5, PT, R7, R9, PT ;  /* 0x000000090700720c */ /* 0x000fe20003fa4070 */
[----:B------:R-:W-:Y:S02]  /*caa0*/  IMAD.MOV R15, RZ, RZ, -R15 ;  /* 0x000000ffff0f7224 */ /* 0x000fe400078e0a0f */
[----:B------:R-:W-:-:S04]  /*cab0*/  IMAD.HI.U32 R19, R6, R11, RZ ;  /* 0x0000000b06137227 */ /* 0x000fc800078e00ff */
[C---:B------:R-:W-:Y:S02]  /*cac0*/  IMAD R10, R7.reuse, R15, R10 ;  /* 0x0000000f070a7224 */ /* 0x040fe400078e020a */
[----:B------:R-:W-:Y:S02]  /*cad0*/  IMAD.MOV R19, RZ, RZ, -R19 ;  /* 0x000000ffff137224 */ /* 0x000fe400078e0a13 */
[----:B------:R-:W-:Y:S01]  /*cae0*/  @!P4 IMAD.IADD R8, R8, 0x1, -R7 ;  /* 0x000000010808c824 */ /* 0x000fe200078e0a07 */
[C---:B------:R-:W-:Y:S01]  /*caf0*/  ISETP.GT.U32.AND P4, PT, R7.reuse, R10, PT ;  /* 0x0000000a0700720c */ /* 0x040fe20003f84070 */
[----:B------:R-:W-:Y:S02]  /*cb00*/  IMAD R11, R7, R19, R11 ;  /* 0x00000013070b7224 */ /* 0x000fe400078e020b */
[----:B------:R-:W-:Y:S02]  /*cb10*/  @!P5 IMAD.IADD R9, R9, 0x1, -R7 ;  /* 0x000000010909d824 */ /* 0x000fe400078e0a07 */
[C---:B------:R-:W-:Y:S01]  /*cb20*/  VIADD R15, R0.reuse, 0xec ;  /* 0x000000ec000f7836 */ /* 0x040fe20000000000 */
[----:B------:R-:W-:Y:S01]  /*cb30*/  ISETP.GT.U32.AND P5, PT, R7, R11, PT ;  /* 0x0000000b0700720c */ /* 0x000fe20003fa4070 */
[----:B------:R-:W-:-:S02]  /*cb40*/  VIADD R16, R0, 0xed ;  /* 0x000000ed00107836 */ /* 0x000fc40000000000 */
[----:B0-----:R-:W-:Y:S01]  /*cb50*/  IMAD.MOV.U32 R2, RZ, RZ, R4 ;  /* 0x000000ffff027224 */ /* 0x001fe200078e0004 */
[----:B------:R-:W-:Y:S01]  /*cb60*/  IABS R18, R15 ;  /* 0x0000000f00127213 */ /* 0x000fe20000000000 */
[----:B------:R-:W-:Y:S01]  /*cb70*/  VIADD R14, R0, 0xeb ;  /* 0x000000eb000e7836 */ /* 0x000fe20000000000 */
[----:B------:R-:W-:Y:S01]  /*cb80*/  IABS R20, R16 ;  /* 0x0000001000147213 */ /* 0x000fe20000000000 */
[----:B------:R-:W-:Y:S01]  /*cb90*/  @!P4 IMAD.IADD R10, R10, 0x1, -R7 ;  /* 0x000000010a0ac824 */ /* 0x000fe200078e0a07 */
[----:B------:R-:W-:Y:S01]  /*cba0*/  ISETP.GT.U32.AND P4, PT, R7, R9, PT ;  /* 0x000000090700720c */ /* 0x000fe20003f84070 */
[----:B------:R-:W-:Y:S01]  /*cbb0*/  IMAD.HI.U32 R22, R6, R18, RZ ;  /* 0x0000001206167227 */ /* 0x000fe200078e00ff */
[----:B------:R-:W-:-:S03]  /*cbc0*/  IABS R17, R14 ;  /* 0x0000000e00117213 */ /* 0x000fc60000000000 */
[----:B------:R-:W-:Y:S01]  /*cbd0*/  @!P2 IMAD.MOV R2, RZ, RZ, -R2 ;  /* 0x000000ffff02a224 */ /* 0x000fe200078e0a02 */
[----:B------:R-:W-:Y:S01]  /*cbe0*/  ISETP.GE.AND P2, PT, R12, RZ, PT ;  /* 0x000000ff0c00720c */ /* 0x000fe20003f46270 */
[----:B------:R-:W-:Y:S01]  /*cbf0*/  @!P5 IMAD.IADD R11, R11, 0x1, -R7 ;  /* 0x000000010b0bd824 */ /* 0x000fe200078e0a07 */
[----:B------:R-:W-:Y:S01]  /*cc00*/  ISETP.GT.U32.AND P5, PT, R7, R10, PT ;  /* 0x0000000a0700720c */ /* 0x000fe20003fa4070 */
[----:B------:R-:W-:Y:S01]  /*cc10*/  IMAD.HI.U32 R12, R6, R20, RZ ;  /* 0x00000014060c7227 */ /* 0x000fe200078e00ff */
[----:B------:R0:W-:Y:S03]  /*cc20*/  STL [R1+0x65c], R2 ;  /* 0x00065c0201007387 */ /* 0x0001e60000100800 */
[----:B------:R-:W-:Y:S02]  /*cc30*/  IMAD.MOV R22, RZ, RZ, -R22 ;  /* 0x000000ffff167224 */ /* 0x000fe400078e0a16 */
[----:B------:R-:W-:-:S02]  /*cc40*/  IMAD.MOV R12, RZ, RZ, -R12 ;  /* 0x000000ffff0c7224 */ /* 0x000fc400078e0a0c */
[----:B------:R-:W-:Y:S02]  /*cc50*/  IMAD R18, R7, R22, R18 ;  /* 0x0000001607127224 */ /* 0x000fe400078e0212 */
[----:B------:R-:W-:Y:S02]  /*cc60*/  IMAD.MOV.U32 R3, RZ, RZ, R8 ;  /* 0x000000ffff037224 */ /* 0x000fe400078e0008 */
[----:B0-----:R-:W-:Y:S02]  /*cc70*/  IMAD.MOV.U32 R2, RZ, RZ, R5 ;  /* 0x000000ffff027224 */ /* 0x001fe400078e0005 */
[----:B------:R-:W-:Y:S02]  /*cc80*/  VIADD R19, R0, 0xee ;  /* 0x000000ee00137836 */ /* 0x000fe40000000000 */
[----:B------:R-:W-:-:S03]  /*cc90*/  IMAD.HI.U32 R21, R6, R17, RZ ;  /* 0x0000001106157227 */ /* 0x000fc600078e00ff */
[----:B------:R-:W-:Y:S01]  /*cca0*/  IABS R4, R19 ;  /* 0x0000001300047213 */ /* 0x000fe20000000000 */
[----:B------:R-:W-:Y:S01]  /*ccb0*/  @!P0 IMAD.MOV R2, RZ, RZ, -R2 ;  /* 0x000000ffff028224 */ /* 0x000fe200078e0a02 */
[C---:B------:R-:W-:Y:S01]  /*ccc0*/  ISETP.GT.U32.AND P0, PT, R7.reuse, R11, PT ;  /* 0x0000000b0700720c */ /* 0x040fe20003f04070 */
[----:B------:R-:W-:Y:S02]  /*ccd0*/  IMAD R20, R7, R12, R20 ;  /* 0x0000000c07147224 */ /* 0x000fe400078e0214 */
[----:B------:R-:W-:Y:S01]  /*cce0*/  @!P4 IMAD.IADD R9, R9, 0x1, -R7 ;  /* 0x000000010909c824 */ /* 0x000fe200078e0a07 */
[----:B------:R0:W-:Y:S01]  /*ccf0*/  STL [R1+0x654], R2 ;  /* 0x0006540201007387 */ /* 0x0001e20000100800 */
[----:B------:R-:W-:Y:S01]  /*cd00*/  @!P6 IMAD.MOV R3, RZ, RZ, -R3 ;  /* 0x000000ffff03e224 */ /* 0x000fe200078e0a03 */
[C---:B------:R-:W-:Y:S01]  /*cd10*/  ISETP.GT.U32.AND P6, PT, R7.reuse, R18, PT ;  /* 0x000000120700720c */ /* 0x040fe20003fc4070 */
[----:B------:R-:W-:Y:S02]  /*cd20*/  IMAD.MOV R21, RZ, RZ, -R21 ;  /* 0x000000ffff157224 */ /* 0x000fe400078e0a15 */
[----:B------:R-:W-:Y:S01]  /*cd30*/  @!P5 IMAD.IADD R10, R10, 0x1, -R7 ;  /* 0x000000010a0ad824 */ /* 0x000fe200078e0a07 */
[C---:B------:R-:W-:Y:S01]  /*cd40*/  ISETP.GT.U32.AND P5, PT, R7.reuse, R20, PT ;  /* 0x000000140700720c */ /* 0x040fe20003fa4070 */
[----:B------:R-:W-:Y:S01]  /*cd50*/  IMAD R17, R7, R21, R17 ;  /* 0x0000001507117224 */ /* 0x000fe200078e0211 */
[----:B------:R-:W-:Y:S01]  /*cd60*/  STL [R1+0x650], R3 ;  /* 0x0006500301007387 */ /* 0x000fe20000100800 */
[----:B------:R-:W-:-:S03]  /*cd70*/  IMAD.HI.U32 R5, R6, R4, RZ ;  /* 0x0000000406057227 */ /* 0x000fc600078e00ff */
[----:B------:R-:W-:Y:S01]  /*cd80*/  ISETP.GT.U32.AND P4, PT, R7, R17, PT ;  /* 0x000000110700720c */ /* 0x000fe20003f84070 */
[----:B0-----:R-:W-:Y:S02]  /*cd90*/  IMAD.MOV.U32 R2, RZ, RZ, R9 ;  /* 0x000000ffff027224 */ /* 0x001fe400078e0009 */
[----:B------:R-:W-:Y:S02]  /*cda0*/  IMAD.MOV R8, RZ, RZ, -R5 ;  /* 0x000000ffff087224 */ /* 0x000fe400078e0a05 */
[----:B------:R-:W-:Y:S01]  /*cdb0*/  @!P3 IMAD.MOV R2, RZ, RZ, -R2 ;  /* 0x000000ffff02b224 */ /* 0x000fe200078e0a02 */
[----:B------:R-:W-:Y:S01]  /*cdc0*/  ISETP.GE.AND P3, PT, R13, RZ, PT ;  /* 0x000000ff0d00720c */ /* 0x000fe20003f66270 */
[----:B------:R-:W-:Y:S02]  /*cdd0*/  VIADD R5, R0, 0xef ;  /* 0x000000ef00057836 */ /* 0x000fe40000000000 */
[----:B------:R-:W-:Y:S01]  /*cde0*/  @!P6 IMAD.IADD R18, R18, 0x1, -R7 ;  /* 0x000000011212e824 */ /* 0x000fe200078e0a07 */
[----:B------:R0:W-:Y:S01]  /*cdf0*/  STL [R1+0x64c], R2 ;  /* 0x00064c0201007387 */ /* 0x0001e20000100800 */
[----:B------:R-:W-:Y:S01]  /*ce00*/  IMAD R4, R7, R8, R4 ;  /* 0x0000000807047224 */ /* 0x000fe200078e0204 */
[----:B------:R-:W-:Y:S01]  /*ce10*/  IABS R12, R5 ;  /* 0x00000005000c7213 */ /* 0x000fe20000000000 */
[----:B------:R-:W-:-:S02]  /*ce20*/  VIADD R8, R0, 0xf0 ;  /* 0x000000f000087836 */ /* 0x000fc40000000000 */
[--C-:B------:R-:W-:Y:S02]  /*ce30*/  @!P5 IMAD.IADD R20, R20, 0x1, -R7.reuse ;  /* 0x000000011414d824 */ /* 0x100fe400078e0a07 */
[--C-:B------:R-:W-:Y:S01]  /*ce40*/  @!P0 IMAD.IADD R11, R11, 0x1, -R7.reuse ;  /* 0x000000010b0b8824 */ /* 0x100fe200078e0a07 */
[----:B------:R-:W-:Y:S01]  /*ce50*/  IABS R13, R8 ;  /* 0x00000008000d7213 */ /* 0x000fe20000000000 */
[----:B------:R-:W-:Y:S01]  /*ce60*/  IMAD.HI.U32 R9, R6, R12, RZ ;  /* 0x0000000c06097227 */ /* 0x000fe200078e00ff */
[----:B------:R-:W-:Y:S02]  /*ce70*/  ISETP.GT.U32.AND P5, PT, R7, R20, PT ;  /* 0x000000140700720c */ /* 0x000fe40003fa4070 */
[----:B------:R-:W-:Y:S01]  /*ce80*/  ISETP.GE.AND P0, PT, R14, RZ, PT ;  /* 0x000000ff0e00720c */ /* 0x000fe20003f06270 */
[----:B0-----:R-:W-:Y:S02]  /*ce90*/  IMAD.MOV.U32 R2, RZ, RZ, R10 ;  /* 0x000000ffff027224 */ /* 0x001fe400078e000a */
[----:B------:R-:W-:Y:S01]  /*cea0*/  @!P4 IMAD.IADD R17, R17, 0x1, -R7 ;  /* 0x000000011111c824 */ /* 0x000fe200078e0a07 */
[----:B------:R-:W-:Y:S01]  /*ceb0*/  ISETP.GE.AND P4, PT, R15, RZ, PT ;  /* 0x000000ff0f00720c */ /* 0x000fe20003f86270 */
[----:B------:R-:W-:Y:S01]  /*cec0*/  @!P2 IMAD.MOV R2, RZ, RZ, -R2 ;  /* 0x000000ffff02a224 */ /* 0x000fe200078e0a02 */
[C---:B------:R-:W-:Y:S01]  /*ced0*/  ISETP.GT.U32.AND P2, PT, R7.reuse, R18, PT ;  /* 0x000000120700720c */ /* 0x040fe20003f44070 */
[----:B------:R-:W-:Y:S01]  /*cee0*/  IMAD.MOV R9, RZ, RZ, -R9 ;  /* 0x000000ffff097224 */ /* 0x000fe200078e0a09 */
[C---:B------:R-:W-:Y:S01]  /*cef0*/  ISETP.GT.U32.AND P6, PT, R7.reuse, R17, PT ;  /* 0x000000110700720c */ /* 0x040fe20003fc4070 */
[----:B------:R-:W-:Y:S01]  /*cf00*/  IMAD.HI.U32 R10, R6, R13, RZ ;  /* 0x0000000d060a7227 */ /* 0x000fe200078e00ff */
[----:B------:R0:W-:Y:S03]  /*cf10*/  STL [R1+0x644], R2 ;  /* 0x0006440201007387 */ /* 0x0001e60000100800 */
[----:B------:R-:W-:Y:S01]  /*cf20*/  IMAD R12, R7, R9, R12 ;  /* 0x00000009070c7224 */ /* 0x000fe200078e020c */
[----:B------:R-:W-:Y:S01]  /*cf30*/  IADD3 R10, PT, PT, -R10, RZ, RZ ;  /* 0x000000ff0a0a7210 */ /* 0x000fe20007ffe1ff */
[----:B------:R-:W-:-:S02]  /*cf40*/  @!P5 IMAD.IADD R20, R20, 0x1, -R7 ;  /* 0x000000011414d824 */ /* 0x000fc400078e0a07 */
[----:B------:R-:W-:Y:S01]  /*cf50*/  VIADD R14, R0, 0xf1 ;  /* 0x000000f1000e7836 */ /* 0x000fe20000000000 */
[----:B------:R-:W-:Y:S01]  /*cf60*/  ISETP.GT.U32.AND P5, PT, R7, R12, PT ;  /* 0x0000000c0700720c */ /* 0x000fe20003fa4070 */
[----:B------:R-:W-:Y:S01]  /*cf70*/  @!P2 IMAD.IADD R18, R18, 0x1, -R7 ;  /* 0x000000011212a824 */ /* 0x000fe200078e0a07 */
[----:B------:R-:W-:Y:S01]  /*cf80*/  ISETP.GE.AND P2, PT, R19, RZ, PT ;  /* 0x000000ff1300720c */ /* 0x000fe20003f46270 */
[----:B0-----:R-:W-:Y:S01]  /*cf90*/  IMAD.MOV.U32 R2, RZ, RZ, R11 ;  /* 0x000000ffff027224 */ /* 0x001fe200078e000b */
[----:B------:R-:W-:Y:S01]  /*cfa0*/  IABS R11, R14 ;  /* 0x0000000e000b7213 */ /* 0x000fe20000000000 */
[C---:B------:R-:W-:Y:S02]  /*cfb0*/  IMAD R13, R7.reuse, R10, R13 ;  /* 0x0000000a070d7224 */ /* 0x040fe400078e020d */
[----:B------:R-:W-:Y:S01]  /*cfc0*/  @!P3 IMAD.MOV R2, RZ, RZ, -R2 ;  /* 0x000000ffff02b224 */ /* 0x000fe200078e0a02 */
[----:B------:R-:W-:Y:S01]  /*cfd0*/  ISETP.GT.U32.AND P3, PT, R7, R4, PT ;  /* 0x000000040700720c */ /* 0x000fe20003f64070 */
[----:B------:R-:W-:-:S02]  /*cfe0*/  IMAD.MOV.U32 R3, RZ, RZ, R18 ;  /* 0x000000ffff037224 */ /* 0x000fc400078e0012 */
[----:B------:R-:W-:Y:S01]  /*cff0*/  @!P6 IMAD.IADD R17, R17, 0x1, -R7 ;  /* 0x000000011111e824 */ /* 0x000fe200078e0a07 */
[----:B------:R0:W-:Y:S01]  /*d000*/  STL [R1+0x648], R2 ;  /* 0x0006480201007387 */ /* 0x0001e20000100800 */
[----:B------:R-:W-:Y:S01]  /*d010*/  @!P4 IMAD.MOV R3, RZ, RZ, -R3 ;  /* 0x000000ffff03c224 */ /* 0x000fe200078e0a03 */
[----:B------:R-:W-:Y:S01]  /*d020*/  ISETP.GT.U32.AND P4, PT, R7, R13, PT ;  /* 0x0000000d0700720c */ /* 0x000fe20003f84070 */
[----:B------:R-:W-:Y:S01]  /*d030*/  @!P5 IMAD.IADD R12, R12, 0x1, -R7 ;  /* 0x000000010c0cd824 */ /* 0x000fe200078e0a07 */
[----:B------:R-:W-:Y:S01]  /*d040*/  ISETP.GE.AND P6, PT, R16, RZ, PT ;  /* 0x000000ff1000720c */ /* 0x000fe20003fc6270 */
[----:B------:R-:W-:Y:S02]  /*d050*/  VIADD R9, R0, 0xf3 ;  /* 0x000000f300097836 */ /* 0x000fe40000000000 */
[----:B------:R-:W-:-:S03]  /*d060*/  IMAD.HI.U32 R21, R6, R11, RZ ;  /* 0x0000000b06157227 */ /* 0x000fc600078e00ff */
[----:B------:R-:W-:Y:S01]  /*d070*/  IABS R16, R9 ;  /* 0x0000000900107213 */ /* 0x000fe20000000000 */
[----:B------:R-:W-:Y:S01]  /*d080*/  @!P3 IMAD.IADD R4, R4, 0x1, -R7 ;  /* 0x000000010404b824 */ /* 0x000fe200078e0a07 */
[----:B------:R-:W-:Y:S01]  /*d090*/  ISETP.GE.AND P3, PT, R5, RZ, PT ;  /* 0x000000ff0500720c */ /* 0x000fe20003f66270 */
[----:B0-----:R-:W-:Y:S02]  /*d0a0*/  IMAD.MOV.U32 R2, RZ, RZ, R17 ;  /* 0x000000ffff027224 */ /* 0x001fe400078e0011 */
[----:B------:R-:W-:Y:S01]  /*d0b0*/  @!P4 IMAD.IADD R13, R13, 0x1, -R7 ;  /* 0x000000010d0dc824 */ /* 0x000fe200078e0a07 */
[C---:B------:R-:W-:Y:S01]  /*d0c0*/  ISETP.GT.U32.AND P5, PT, R7.reuse, R4, PT ;  /* 0x000000040700720c */ /* 0x040fe20003fa4070 */
[----:B------:R-:W-:Y:S01]  /*d0d0*/  @!P0 IMAD.MOV R2, RZ, RZ, -R2 ;  /* 0x000000ffff028224 */ /* 0x000fe200078e0a02 */
[C---:B------:R-:W-:Y:S01]  /*d0e0*/  ISETP.GT.U32.AND P0, PT, R7.reuse, R12, PT ;  /* 0x0000000c0700720c */ /* 0x040fe20003f04070 */
[C---:B------:R-:W-:Y:S01]  /*d0f0*/  VIADD R5, R0.reuse, 0xf2 ;  /* 0x000000f200057836 */ /* 0x040fe20000000000 */
[----:B------:R-:W-:Y:S01]  /*d100*/  ISETP.GT.U32.AND P4, PT, R7, R13, PT ;  /* 0x0000000d0700720c */ /* 0x000fe20003f84070 */
[----:B------:R-:W-:Y:S01]  /*d110*/  VIADD R10, R0, 0xf4 ;  /* 0x000000f4000a7836 */ /* 0x000fe20000000000 */
[----:B------:R0:W-:Y:S01]  /*d120*/  STL [R1+0x63c], R2 ;  /* 0x00063c0201007387 */ /* 0x0001e20000100800 */
[----:B------:R-:W-:Y:S01]  /*d130*/  IMAD.MOV R17, RZ, RZ, -R21 ;  /* 0x000000ffff117224 */ /* 0x000fe200078e0a15 */
[----:B------:R-:W-:-:S02]  /*d140*/  IABS R19, R5 ;  /* 0x0000000500137213 */ /* 0x000fc40000000000 */
[----:B------:R-:W-:Y:S01]  /*d150*/  IABS R15, R10 ;  /* 0x0000000a000f7213 */ /* 0x000fe20000000000 */
[C---:B------:R-:W-:Y:S01]  /*d160*/  IMAD R11, R7.reuse, R17, R11 ;  /* 0x00000011070b7224 */ /* 0x040fe200078e020b */
[----:B------:R-:W-:Y:S01]  /*d170*/  STL [R1+0x638], R3 ;  /* 0x0006380301007387 */ /* 0x000fe20000100800 */
[--C-:B------:R-:W-:Y:S02]  /*d180*/  @!P5 IMAD.IADD R4, R4, 0x1, -R7.reuse ;  /* 0x000000010404d824 */ /* 0x100fe400078e0a07 */
[----:B------:R-:W-:Y:S01]  /*d190*/  @!P0 IMAD.IADD R12, R12, 0x1, -R7 ;  /* 0x000000010c0c8824 */ /* 0x000fe200078e0a07 */
[----:B------:R-:W-:Y:S01]  /*d1a0*/  ISETP.GT.U32.AND P5, PT, R7, R11, PT ;  /* 0x0000000b0700720c */ /* 0x000fe20003fa4070 */
[----:B0-----:R-:W-:Y:S01]  /*d1b0*/  IMAD.MOV.U32 R2, RZ, RZ, R20 ;  /* 0x000000ffff027224 */ /* 0x001fe200078e0014 */
[----:B------:R-:W-:Y:S01]  /*d1c0*/  ISETP.GE.AND P0, PT, R14, RZ, PT ;  /* 0x000000ff0e00720c */ /* 0x000fe20003f06270 */
[----:B------:R-:W-:Y:S02]  /*d1d0*/  IMAD.MOV.U32 R20, RZ, RZ, R16 ;  /* 0x000000ffff147224 */ /* 0x000fe400078e0010 */
[----:B------:R-:W-:Y:S01]  /*d1e0*/  @!P6 IMAD.MOV R2, RZ, RZ, -R2 ;  /* 0x000000ffff02e224 */ /* 0x000fe200078e0a02 */
[----:B------:R-:W-:Y:S01]  /*d1f0*/  ISETP.GE.AND P6, PT, R8, RZ, PT ;  /* 0x000000ff0800720c */ /* 0x000fe20003fc6270 */
[----:B------:R-:W-:-:S03]  /*d200*/  IMAD.HI.U32 R8, R6, R20, RZ ;  /* 0x0000001406087227 */ /* 0x000fc600078e00ff */
[----:B------:R0:W-:Y:S01]  /*d210*/  STL [R1+0x634], R2 ;  /* 0x0006340201007387 */ /* 0x0001e20000100800 */
[----:B------:R-:W-:-:S04]  /*d220*/  IMAD.HI.U32 R18, R6, R19, RZ ;  /* 0x0000001306127227 */ /* 0x000fc800078e00ff */
[----:B------:R-:W-:-:S04]  /*d230*/  IMAD.HI.U32 R14, R6, R15, RZ ;  /* 0x0000000f060e7227 */ /* 0x000fc800078e00ff */
[----:B------:R-:W-:Y:S02]  /*d240*/  IMAD.MOV R8, RZ, RZ, -R8 ;  /* 0x000000ffff087224 */ /* 0x000fe400078e0a08 */
[----:B0-----:R-:W-:Y:S02]  /*d250*/  IMAD.MOV.U32 R2, RZ, RZ, R4 ;  /* 0x000000ffff027224 */ /* 0x001fe400078e0004 */
[----:B------:R-:W-:Y:S02]  /*d260*/  IMAD.MOV R18, RZ, RZ, -R18 ;  /* 0x000000ffff127224 */ /* 0x000fe400078e0a12 */
[----:B------:R-:W-:Y:S02]  /*d270*/  @!P2 IMAD.MOV R2, RZ, RZ, -R2 ;  /* 0x000000ffff02a224 */ /* 0x000fe400078e0a02 */
[----:B------:R-:W-:Y:S02]  /*d280*/  IMAD.MOV R14, RZ, RZ, -R14 ;  /* 0x000000ffff0e7224 */ /* 0x000fe400078e0a0e */
[----:B------:R-:W-:Y:S01]  /*d290*/  IMAD R8, R7, R8, R20 ;  /* 0x0000000807087224 */ /* 0x000fe200078e0214 */
[----:B------:R0:W-:Y:S01]  /*d2a0*/  STL [R1+0x5e8], R2 ;  /* 0x0005e80201007387 */ /* 0x0001e20000100800 */
[----:B------:R-:W-:-:S02]  /*d2b0*/  @!P4 IMAD.IADD R13, R13, 0x1, -R7 ;  /* 0x000000010d0dc824 */ /* 0x000fc400078e0a07 */
[C---:B------:R-:W-:Y:S01]  /*d2c0*/  IMAD R18, R7.reuse, R18, R19 ;  /* 0x0000001207127224 */ /* 0x040fe200078e0213 */
[C---:B------:R-:W-:Y:S01]  /*d2d0*/  ISETP.GT.U32.AND P4, PT, R7.reuse, R8, PT ;  /* 0x000000080700720c */ /* 0x040fe20003f84070 */
[----:B------:R-:W-:Y:S02]  /*d2e0*/  IMAD R4, R7, R14, R15 ;  /* 0x0000000e07047224 */ /* 0x000fe400078e020f */
[----:B------:R-:W-:Y:S01]  /*d2f0*/  @!P5 IMAD.IADD R11, R11, 0x1, -R7 ;  /* 0x000000010b0bd824 */ /* 0x000fe200078e0a07 */
[C---:B------:R-:W-:Y:S01]  /*d300*/  ISETP.GT.U32.AND P2, PT, R7.reuse, R18, PT ;  /* 0x000000120700720c */ /* 0x040fe20003f44070 */
[----:B------:R-:W-:Y:S02]  /*d310*/  IMAD.MOV.U32 R3, RZ, RZ, R12 ;  /* 0x000000ffff037224 */ /* 0x000fe400078e000c */
[----:B0-----:R-:W-:Y:S01]  /*d320*/  IMAD.MOV.U32 R2, RZ, RZ, R13 ;  /* 0x000000ffff027224 */ /* 0x001fe200078e000d */
[----:B------:R-:W-:Y:S01]  /*d330*/  ISETP.GT.U32.AND P5, PT, R7, R11, PT ;  /* 0x0000000b0700720c */ /* 0x000fe20003fa4070 */
[----:B------:R-:W-:Y:S01]  /*d340*/  @!P3 IMAD.MOV R3, RZ, RZ, -R3 ;  /* 0x000000ffff03b224 */ /* 0x000fe200078e0a03 */
[----:B------:R-:W-:Y:S01]  /*d350*/  ISETP.GE.AND P3, PT, R5, RZ, PT ;  /* 0x000000ff0500720c */ /* 0x000fe20003f66270 */
[----:B------:R-:W-:Y:S01]  /*d360*/  @!P6 IMAD.MOV R2, RZ, RZ, -R2 ;  /* 0x000000ffff02e224 */ /* 0x000fe200078e0a02 */
[----:B------:R-:W-:Y:S01]  /*d370*/  ISETP.GT.U32.AND P6, PT, R7, R4, PT ;  /* 0x000000040700720c */ /* 0x000fe20003fc4070 */
[C---:B------:R-:W-:Y:S01]  /*d380*/  VIADD R16, R0.reuse, 0xf5 ;  /* 0x000000f500107836 */ /* 0x040fe20000000000 */
[----:B------:R-:W-:Y:S01]  /*d390*/  STL [R1+0x5ec], R3 ;  /* 0x0005ec0301007387 */ /* 0x000fe20000100800 */
[----:B------:R-:W-:-:S02]  /*d3a0*/  VIADD R5, R0, 0xf6 ;  /* 0x000000f600057836 */ /* 0x000fc40000000000 */
[--C-:B------:R-:W-:Y:S01]  /*d3b0*/  @!P4 IMAD.IADD R8, R8, 0x1, -R7.reuse ;  /* 0x000000010808c824 */ /* 0x100fe200078e0a07 */
[----:B------:R-:W-:Y:S01]  /*d3c0*/  IABS R17, R16 ;  /* 0x0000001000117213 */ /* 0x000fe20000000000 */
[--C-:B------:R-:W-:Y:S01]  /*d3d0*/  @!P2 IMAD.IADD R18, R18, 0x1, -R7.reuse ;  /* 0x000000011212a824 */ /* 0x100fe200078e0a07 */
[----:B------:R-:W-:Y:S01]  /*d3e0*/  IABS R15, R5 ;  /* 0x00000005000f7213 */ /* 0x000fe20000000000 */
[----:B------:R-:W-:Y:S01]  /*d3f0*/  @!P5 IMAD.IADD R11, R11, 0x1, -R7 ;  /* 0x000000010b0bd824 */ /* 0x000fe200078e0a07 */
[----:B------:R0:W-:Y:S01]  /*d400*/  STL [R1+0x62c], R2 ;  /* 0x00062c0201007387 */ /* 0x0001e20000100800 */
[----:B------:R-:W-:Y:S01]  /*d410*/  IMAD.MOV.U32 R14, RZ, RZ, R17 ;  /* 0x000000ffff0e7224 */ /* 0x000fe200078e0011 */
[C---:B------:R-:W-:Y:S01]  /*d420*/  ISETP.GT.U32.AND P4, PT, R7.reuse, R18, PT ;  /* 0x000000120700720c */ /* 0x040fe20003f84070 */
[----:B------:R-:W-:Y:S01]  /*d430*/  @!P6 IMAD.IADD R4, R4, 0x1, -R7 ;  /* 0x000000010404e824 */ /* 0x000fe200078e0a07 */
[----:B------:R-:W-:Y:S01]  /*d440*/  ISETP.GT.U32.AND P6, PT, R7, R8, PT ;  /* 0x000000080700720c */ /* 0x000fe20003fc4070 */
[----:B------:R-:W-:Y:S01]  /*d450*/  IMAD.HI.U32 R13, R6, R15, RZ ;  /* 0x0000000f060d7227 */ /* 0x000fe200078e00ff */
[----:B------:R-:W-:-:S02]  /*d460*/  ISETP.GE.AND P5, PT, R9, RZ, PT ;  /* 0x000000ff0900720c */ /* 0x000fc40003fa6270 */
[----:B------:R-:W-:Y:S01]  /*d470*/  ISETP.GE.AND P2, PT, R10, RZ, PT ;  /* 0x000000ff0a00720c */ /* 0x000fe20003f46270 */
[----:B------:R-:W-:-:S04]  /*d480*/  IMAD.HI.U32 R12, R6, R14, RZ ;  /* 0x0000000e060c7227 */ /* 0x000fc800078e00ff */
[----:B------:R-:W-:Y:S02]  /*d490*/  IMAD.MOV R13, RZ, RZ, -R13 ;  /* 0x000000ffff0d7224 */ /* 0x000fe400078e0a0d */
[----:B0-----:R-:W-:Y:S02]  /*d4a0*/  IMAD.MOV.U32 R2, RZ, RZ, R11 ;  /* 0x000000ffff027224 */ /* 0x001fe400078e000b */
[----:B------:R-:W-:Y:S02]  /*d4b0*/  IMAD.MOV R12, RZ, RZ, -R12 ;  /* 0x000000ffff0c7224 */ /* 0x000fe400078e0a0c */
[C---:B------:R-:W-:Y:S02]  /*d4c0*/  IMAD R15, R7.reuse, R13, R15 ;  /* 0x0000000d070f7224 */ /* 0x040fe400078e020f */
[----:B------:R-:W-:Y:S01]  /*d4d0*/  @!P0 IMAD.MOV R2, RZ, RZ, -R2 ;  /* 0x000000ffff028224 */ /* 0x000fe200078e0a02 */
[C---:B------:R-:W-:Y:S01]  /*d4e0*/  ISETP.GT.U32.AND P0, PT, R7.reuse, R4, PT ;  /* 0x000000040700720c */ /* 0x040fe20003f04070 */
[----:B------:R-:W-:-:S02]  /*d4f0*/  IMAD R9, R7, R12, R14 ;  /* 0x0000000c07097224 */ /* 0x000fc400078e020e */
[--C-:B------:R-:W-:Y:S01]  /*d500*/  @!P6 IMAD.IADD R8, R8, 0x1, -R7.reuse ;  /* 0x000000010808e824 */ /* 0x100fe200078e0a07 */
[C---:B------:R-:W-:Y:S01]  /*d510*/  ISETP.GT.U32.AND P6, PT, R7.reuse, R15, PT ;  /* 0x0000000f0700720c */ /* 0x040fe20003fc4070 */
[----:B------:R-:W-:Y:S01]  /*d520*/  VIADD R12, R0, 0xf8 ;  /* 0x000000f8000c7836 */ /* 0x000fe20000000000 */
[----:B------:R0:W-:Y:S01]  /*d530*/  STL [R1+0x630], R2 ;  /* 0x0006300201007387 */ /* 0x0001e20000100800 */
[--C-:B------:R-:W-:Y:S01]  /*d540*/  @!P4 IMAD.IADD R18, R18, 0x1, -R7.reuse ;  /* 0x000000011212c824 */ /* 0x100fe200078e0a07 */
[----:B------:R-:W-:Y:S01]  /*d550*/  ISETP.GT.U32.AND P4, PT, R7, R9, PT ;  /* 0x000000090700720c */ /* 0x000fe20003f84070 */
[C---:B------:R-:W-:Y:S01]  /*d560*/  VIADD R14, R0.reuse, 0xf9 ;  /* 0x000000f9000e7836 */ /* 0x040fe20000000000 */
[----:B------:R-:W-:Y:S01]  /*d570*/  IABS R17, R12 ;  /* 0x0000000c00117213 */ /* 0x000fe20000000000 */
[----:B------:R-:W-:Y:S02]  /*d580*/  VIADD R11, R0, 0xf7 ;  /* 0x000000f7000b7836 */ /* 0x000fe40000000000 */
[----:B------:R-:W-:Y:S01]  /*d590*/  IMAD.MOV.U32 R3, RZ, RZ, R18 ;  /* 0x000000ffff037224 */ /* 0x000fe200078e0012 */
[----:B------:R-:W-:Y:S01]  /*d5a0*/  IABS R13, R14 ;  /* 0x0000000e000d7213 */ /* 0x000fe20000000000 */
[----:B------:R-:W-:Y:S01]  /*d5b0*/  @!P0 IMAD.IADD R4, R4, 0x1, -R7 ;  /* 0x0000000104048824 */ /* 0x000fe200078e0a07 */
[----:B------:R-:W-:Y:S01]  /*d5c0*/  ISETP.GE.AND P0, PT, R16, RZ, PT ;  /* 0x000000ff1000720c */ /* 0x000fe20003f06270 */
[----:B0-----:R-:W-:Y:S01]  /*d5d0*/  IMAD.MOV.U32 R2, RZ, RZ, R8 ;  /* 0x000000ffff027224 */ /* 0x001fe200078e0008 */
[----:B------:R-:W-:Y:S01]  /*d5e0*/  IABS R10, R11 ;  /* 0x0000000b000a7213 */ /* 0x000fe20000000000 */
[----:B------:R-:W-:-:S04]  /*d5f0*/  IMAD.HI.U32 R16, R6, R17, RZ ;  /* 0x0000001106107227 */ /* 0x000fc800078e00ff */
[----:B------:R-:W-:Y:S02]  /*d600*/  @!P6 IMAD.IADD R15, R15, 0x1, -R7 ;  /* 0x000000010f0fe824 */ /* 0x000fe400078e0a07 */
[----:B------:R-:W-:Y:S02]  /*d610*/  @!P3 IMAD.MOV R3, RZ, RZ, -R3 ;  /* 0x000000ffff03b224 */ /* 0x000fe400078e0a03 */
[----:B------:R-:W-:Y:S01]  /*d620*/  @!P5 IMAD.MOV R2, RZ, RZ, -R2 ;  /* 0x000000ffff02d224 */ /* 0x000fe200078e0a02 */
[----:B------:R-:W-:Y:S01]  /*d630*/  ISETP.GT.U32.AND P6, PT, R7, R15, PT ;  /* 0x0000000f0700720c */ /* 0x000fe20003fc4070 */
[----:B------:R-:W-:Y:S01]  /*d640*/  @!P4 IMAD.IADD R9, R9, 0x1, -R7 ;  /* 0x000000010909c824 */ /* 0x000fe200078e0a07 */
[----:B------:R-:W-:Y:S01]  /*d650*/  ISETP.GE.AND P4, PT, R5, RZ, PT ;  /* 0x000000ff0500720c */ /* 0x000fe20003f86270 */
[----:B------:R-:W-:Y:S01]  /*d660*/  IMAD.MOV R16, RZ, RZ, -R16 ;  /* 0x000000ffff107224 */ /* 0x000fe200078e0a10 */
[----:B------:R-:W-:Y:S01]  /*d670*/  STL [R1+0x5f8], R3 ;  /* 0x0005f80301007387 */ /* 0x000fe20000100800 */
[----:B------:R-:W-:Y:S01]  /*d680*/  IMAD.HI.U32 R5, R6, R13, RZ ;  /* 0x0000000d06057227 */ /* 0x000fe200078e00ff */
[----:B------:R-:W-:-:S02]  /*d690*/  ISETP.GT.U32.AND P3, PT, R7, R9, PT ;  /* 0x000000090700720c */ /* 0x000fc40003f64070 */
[----:B------:R0:W-:Y:S01]  /*d6a0*/  STL [R1+0x61c], R2 ;  /* 0x00061c0201007387 */ /* 0x0001e20000100800 */
[----:B------:R-:W-:-:S04]  /*d6b0*/  IMAD.HI.U32 R19, R6, R10, RZ ;  /* 0x0000000a06137227 */ /* 0x000fc800078e00ff */
[C---:B------:R-:W-:Y:S02]  /*d6c0*/  IMAD R17, R7.reuse, R16, R17 ;  /* 0x0000001007117224 */ /* 0x040fe400078e0211 */
[----:B------:R-:W-:Y:S02]  /*d6d0*/  IMAD.MOV R5, RZ, RZ, -R5 ;  /* 0x000000ffff057224 */ /* 0x000fe400078e0a05 */
[----:B------:R-:W-:Y:S02]  /*d6e0*/  IMAD.MOV R19, RZ, RZ, -R19 ;  /* 0x000000ffff137224 */ /* 0x000fe400078e0a13 */
[----:B0-----:R-:W-:Y:S02]  /*d6f0*/  IMAD.MOV.U32 R2, RZ, RZ, R4 ;  /* 0x000000ffff027224 */ /* 0x001fe400078e0004 */
[C---:B------:R-:W-:Y:S02]  /*d700*/  IMAD R13, R7.reuse, R5, R13 ;  /* 0x00000005070d7224 */ /* 0x040fe400078e020d */
[----:B------:R-:W-:Y:S01]  /*d710*/  @!P2 IMAD.MOV R2, RZ, RZ, -R2 ;  /* 0x000000ffff02a224 */ /* 0x000fe200078e0a02 */
[C---:B------:R-:W-:Y:S01]  /*d720*/  ISETP.GT.U32.AND P2, PT, R7.reuse, R17, PT ;  /* 0x000000110700720c */ /* 0x040fe20003f44070 */
[----:B------:R-:W-:-:S02]  /*d730*/  IMAD R10, R7, R19, R10 ;  /* 0x00000013070a7224 */ /* 0x000fc400078e020a */
[--C-:B------:R-:W-:Y:S01]  /*d740*/  @!P6 IMAD.IADD R15, R15, 0x1, -R7.reuse ;  /* 0x000000010f0fe824 */ /* 0x100fe200078e0a07 */
[C---:B------:R-:W-:Y:S01]  /*d750*/  ISETP.GT.U32.AND P6, PT, R7.reuse, R13, PT ;  /* 0x0000000d0700720c */ /* 0x040fe20003fc4070 */
[C---:B------:R-:W-:Y:S01]  /*d760*/  VIADD R8, R0.reuse, 0xfa ;  /* 0x000000fa00087836 */ /* 0x040fe20000000000 */
[----:B------:R-:W-:Y:S01]  /*d770*/  ISETP.GT.U32.AND P5, PT, R7, R10, PT ;  /* 0x0000000a0700720c */ /* 0x000fe20003fa4070 */
[--C-:B------:R-:W-:Y:S01]  /*d780*/  @!P3 IMAD.IADD R9, R9, 0x1, -R7.reuse ;  /* 0x000000010909b824 */ /* 0x100fe200078e0a07 */
[----:B------:R0:W-:Y:S01]  /*d790*/  STL [R1+0x624], R2 ;  /* 0x0006240201007387 */ /* 0x0001e20000100800 */
[C---:B------:R-:W-:Y:S01]  /*d7a0*/  VIADD R4, R0.reuse, 0xfb ;  /* 0x000000fb00047836 */ /* 0x040fe20000000000 */
[----:B------:R-:W-:Y:S01]  /*d7b0*/  IABS R5, R8 ;  /* 0x0000000800057213 */ /* 0x000fe20000000000 */
[----:B------:R-:W-:Y:S01]  /*d7c0*/  VIADD R20, R0, 0x103 ;  /* 0x0000010300147836 */ /* 0x000fe20000000000 */
[----:B------:R-:W-:Y:S01]  /*d7d0*/  ISETP.GE.AND P3, PT, R11, RZ, PT ;  /* 0x000000ff0b00720c */ /* 0x000fe20003f66270 */
[----:B------:R-:W-:Y:S01]  /*d7e0*/  @!P2 IMAD.IADD R17, R17, 0x1, -R7 ;  /* 0x000000011111a824 */ /* 0x000fe200078e0a07 */
[----:B------:R-:W-:Y:S01]  /*d7f0*/  IABS R11, R4 ;  /* 0x00000004000b7213 */ /* 0x000fe20000000000 */
[----:B------:R-:W-:-:S03]  /*d800*/  IMAD.HI.U32 R16, R6, R5, RZ ;  /* 0x0000000506107227 */ /* 0x000fc600078e00ff */
[----:B------:R-:W-:Y:S01]  /*d810*/  ISETP.GT.U32.AND P2, PT, R7, R17, PT ;  /* 0x000000110700720c */ /* 0x000fe20003f44070 */
[----:B0-----:R-:W-:Y:S02]  /*d820*/  IMAD.MOV.U32 R2, RZ, RZ, R9 ;  /* 0x000000ffff027224 */ /* 0x001fe400078e0009 */
[--C-:B------:R-:W-:Y:S02]  /*d830*/  @!P6 IMAD.IADD R13, R13, 0x1, -R7.reuse ;  /* 0x000000010d0de824 */ /* 0x100fe400078e0a07 */
[----:B------:R-:W-:Y:S02]  /*d840*/  @!P0 IMAD.MOV R2, RZ, RZ, -R2 ;  /* 0x000000ffff028224 */ /* 0x000fe400078e0a02 */
[----:B------:R-:W-:Y:S01]  /*d850*/  @!P5 IMAD.IADD R10, R10, 0x1, -R7 ;  /* 0x000000010a0ad824 */ /* 0x000fe200078e0a07 */
[----:B------:R-:W-:Y:S01]  /*d860*/  ISETP.GE.AND P5, PT, R12, RZ, PT ;  /* 0x000000ff0c00720c */ /* 0x000fe20003fa6270 */
[----:B------:R-:W-:Y:S01]  /*d870*/  IMAD.MOV R16, RZ, RZ, -R16 ;  /* 0x000000ffff107224 */ /* 0x000fe200078e0a10 */
[----:B------:R0:W-:Y:S01]  /*d880*/  STL [R1+0x628], R2 ;  /* 0x0006280201007387 */ /* 0x0001e20000100800 */
[C---:B------:R-:W-:Y:S01]  /*d890*/  ISETP.GT.U32.AND P6, PT, R7.reuse, R13, PT ;  /* 0x0000000d0700720c */ /* 0x040fe20003fc4070 */
[----:B------:R-:W-:Y:S01]  /*d8a0*/  IMAD.HI.U32 R12, R6, R11, RZ ;  /* 0x0000000b060c7227 */ /* 0x000fe200078e00ff */
[----:B------:R-:W-:-:S03]  /*d8b0*/  ISETP.GT.U32.AND P0, PT, R7, R10, PT ;  /* 0x0000000a0700720c */ /* 0x000fc60003f04070 */
[----:B------:R-:W-:Y:S02]  /*d8c0*/  IMAD R5, R7, R16, R5 ;  /* 0x0000001007057224 */ /* 0x000fe400078e0205 */
[----:B------:R-:W-:Y:S02]  /*d8d0*/  IMAD.MOV R12, RZ, RZ, -R12 ;  /* 0x000000ffff0c7224 */ /* 0x000fe400078e0a0c */
[----:B0-----:R-:W-:Y:S02]  /*d8e0*/  IMAD.MOV.U32 R2, RZ, RZ, R15 ;  /* 0x000000ffff027224 */ /* 0x001fe400078e000f */
[----:B------:R-:W-:Y:S01]  /*d8f0*/  @!P2 IMAD.IADD R17, R17, 0x1, -R7 ;  /* 0x000000011111a824 */ /* 0x000fe200078e0a07 */
[----:B------:R-:W-:Y:S01]  /*d900*/  ISETP.GE.AND P2, PT, R8, RZ, PT ;  /* 0x000000ff0800720c */ /* 0x000fe20003f46270 */
[----:B------:R-:W-:Y:S01]  /*d910*/  @!P4 IMAD.MOV R2, RZ, RZ, -R2 ;  /* 0x000000ffff02c224 */ /* 0x000fe200078e0a02 */
[C---:B------:R-:W-:Y:S01]  /*d920*/  ISETP.GT.U32.AND P4, PT, R7.reuse, R5, PT ;  /* 0x000000050700720c */ /* 0x040fe20003f84070 */
[----:B------:R-:W-:-:S02]  /*d930*/  IMAD R8, R7, R12, R11 ;  /* 0x0000000c07087224 */ /* 0x000fc400078e020b */
[----:B------:R-:W-:Y:S01]  /*d940*/  VIADD R9, R0, 0xfc ;  /* 0x000000fc00097836 */ /* 0x000fe20000000000 */
[----:B------:R0:W-:Y:S01]  /*d950*/  STL [R1+0x620], R2 ;  /* 0x0006200201007387 */ /* 0x0001e20000100800 */
[--C-:B------:R-:W-:Y:S01]  /*d960*/  @!P6 IMAD.IADD R13, R13, 0x1, -R7.reuse ;  /* 0x000000010d0de824 */ /* 0x100fe200078e0a07 */
[----:B------:R-:W-:Y:S01]  /*d970*/  ISETP.GT.U32.AND P6, PT, R7, R8, PT ;  /* 0x000000080700720c */ /* 0x000fe20003fc4070 */
[----:B------:R-:W-:Y:S01]  /*d980*/  @!P0 IMAD.IADD R10, R10, 0x1, -R7 ;  /* 0x000000010a0a8824 */ /* 0x000fe200078e0a07 */
[----:B------:R-:W-:Y:S01]  /*d990*/  IABS R16, R9 ;  /* 0x0000000900107213 */ /* 0x000fe20000000000 */
[----:B------:R-:W-:Y:S01]  /*d9a0*/  VIADD R12, R0, 0xfd ;  /* 0x000000fd000c7836 */ /* 0x000fe20000000000 */
[----:B------:R-:W-:Y:S01]  /*d9b0*/  ISETP.GE.AND P0, PT, R14, RZ, PT ;  /* 0x000000ff0e00720c */ /* 0x000fe20003f06270 */
[----:B------:R-:W-:Y:S01]  /*d9c0*/  IMAD.MOV.U32 R3, RZ, RZ, R17 ;  /* 0x000000ffff037224 */ /* 0x000fe200078e0011 */
[----:B------:R-:W-:Y:S01]  /*d9d0*/  IABS R14, R0 ;  /* 0x00000000000e7213 */ /* 0x000fe20000000000 */
[----:B------:R-:W-:Y:S01]  /*d9e0*/  @!P4 IMAD.IADD R5, R5, 0x1, -R7 ;  /* 0x000000010505c824 */ /* 0x000fe200078e0a07 */
[----:B------:R-:W-:Y:S01]  /*d9f0*/  IABS R15, R12 ;  /* 0x0000000c000f7213 */ /* 0x000fe20000000000 */
[----:B0-----:R-:W-:Y:S01]  /*da00*/  IMAD.MOV.U32 R2, RZ, RZ, R10 ;  /* 0x000000ffff027224 */ /* 0x001fe200078e000a */
[----:B------:R-:W-:Y:S01]  /*da10*/  @!P5 IADD3 R3, PT, PT, -R3, RZ, RZ ;  /* 0x000000ff0303d210 */ /* 0x000fe20007ffe1ff */
[----:B------:R-:W-:Y:S01]  /*da20*/  IMAD.HI.U32 R18, R6, R16, RZ ;  /* 0x0000001006127227 */ /* 0x000fe200078e00ff */
[----:B------:R-:W-:-:S03]  /*da30*/  ISETP.GE.AND P4, PT, R4, RZ, PT ;  /* 0x000000ff0400720c */ /* 0x000fc60003f86270 */
[----:B------:R-:W-:Y:S01]  /*da40*/  @!P3 IMAD.MOV R2, RZ, RZ, -R2 ;  /* 0x000000ffff02b224 */ /* 0x000fe200078e0a02 */
[C---:B------:R-:W-:Y:S01]  /*da50*/  ISETP.GT.U32.AND P3, PT, R7.reuse, R5, PT ;  /* 0x000000050700720c */ /* 0x040fe20003f64070 */
[----:B------:R-:W-:Y:S02]  /*da60*/  IMAD.MOV R18, RZ, RZ, -R18 ;  /* 0x000000ffff127224 */ /* 0x000fe400078e0a12 */
[----:B------:R-:W-:Y:S01]  /*da70*/  IMAD.HI.U32 R10, R6, R15, RZ ;  /* 0x0000000f060a7227 */ /* 0x000fe200078e00ff */
[----:B------:R0:W-:Y:S03]  /*da80*/  STL [R1+0x608], R2 ;  /* 0x0006080201007387 */ /* 0x0001e60000100800 */
[----:B------:R-:W-:Y:S01]  /*da90*/  @!P6 IMAD.IADD R8, R8, 0x1, -R7 ;  /* 0x000000010808e824 */ /* 0x000fe200078e0a07 */
[----:B------:R-:W-:Y:S01]  /*daa0*/  STL [R1+0x60c], R3 ;  /* 0x00060c0301007387 */ /* 0x000fe20000100800 */
[----:B------:R-:W-:-:S02]  /*dab0*/  IMAD R16, R7, R18, R16 ;  /* 0x0000001207107224 */ /* 0x000fc400078e0210 */
[----:B------:R-:W-:Y:S01]  /*dac0*/  IMAD.MOV R10, RZ, RZ, -R10 ;  /* 0x000000ffff0a7224 */ /* 0x000fe200078e0a0a */
[----:B------:R-:W-:Y:S01]  /*dad0*/  ISETP.GT.U32.AND P6, PT, R7, R8, PT ;  /* 0x000000080700720c */ /* 0x000fe20003fc4070 */
[----:B------:R-:W-:Y:S01]  /*dae0*/  @!P3 IMAD.IADD R5, R5, 0x1, -R7 ;  /* 0x000000010505b824 */ /* 0x000fe200078e0a07 */
[C---:B------:R-:W-:Y:S01]  /*daf0*/  ISETP.GT.U32.AND P5, PT, R7.reuse, R16, PT ;  /* 0x000000100700720c */ /* 0x040fe20003fa4070 */
[C---:B------:R-:W-:Y:S02]  /*db00*/  IMAD R15, R7.reuse, R10, R15 ;  /* 0x0000000a070f7224 */ /* 0x040fe400078e020f */
[----:B0-----:R-:W-:Y:S02]  /*db10*/  IMAD.MOV.U32 R2, RZ, RZ, R13 ;  /* 0x000000ffff027224 */ /* 0x001fe400078e000d */
[C---:B------:R-:W-:Y:S01]  /*db20*/  VIADD R13, R0.reuse, 0xff ;  /* 0x000000ff000d7836 */ /* 0x040fe20000000000 */
[----:B------:R-:W-:Y:S01]  /*db30*/  ISETP.GT.U32.AND P3, PT, R7, R15, PT ;  /* 0x0000000f0700720c */ /* 0x000fe20003f64070 */
[----:B------:R-:W-:-:S02]  /*db40*/  VIADD R11, R0, 0xfe ;  /* 0x000000fe000b7836 */ /* 0x000fc40000000000 */
[----:B------:R-:W-:Y:S01]  /*db50*/  @!P0 IMAD.MOV R2, RZ, RZ, -R2 ;  /* 0x000000ffff028224 */ /* 0x000fe200078e0a02 */
[----:B------:R-:W-:Y:S01]  /*db60*/  ISETP.GE.AND P0, PT, R9, RZ, PT ;  /* 0x000000ff0900720c */ /* 0x000fe20003f06270 */
[--C-:B------:R-:W-:Y:S01]  /*db70*/  @!P6 IMAD.IADD R8, R8, 0x1, -R7.reuse ;  /* 0x000000010808e824 */ /* 0x100fe200078e0a07 */
[----:B------:R-:W-:Y:S01]  /*db80*/  ISETP.GE.AND P6, PT, R12, RZ, PT ;  /* 0x000000ff0c00720c */ /* 0x000fe20003fc6270 */
[----:B------:R-:W-:Y:S01]  /*db90*/  @!P5 IMAD.IADD R16, R16, 0x1, -R7 ;  /* 0x000000011010d824 */ /* 0x000fe200078e0a07 */
[----:B------:R-:W-:Y:S01]  /*dba0*/  IABS R12, R13 ;  /* 0x0000000d000c7213 */ /* 0x000fe20000000000 */
[----:B------:R0:W-:Y:S01]  /*dbb0*/  STL [R1+0x618], R2 ;  /* 0x0006180201007387 */ /* 0x0001e20000100800 */
[----:B------:R-:W-:Y:S01]  /*dbc0*/  IABS R4, R11 ;  /* 0x0000000b00047213 */ /* 0x000fe20000000000 */
[----:B------:R-:W-:Y:S01]  /*dbd0*/  IMAD.HI.U32 R10, R6, R14, RZ ;  /* 0x0000000e060a7227 */ /* 0x000fe200078e00ff */
[----:B------:R-:W-:-:S03]  /*dbe0*/  ISETP.GE.AND P5, PT, R11, RZ, PT ;  /* 0x000000ff0b00720c */ /* 0x000fc60003fa6270 */
[----:B------:R-:W-:Y:S01]  /*dbf0*/  @!P3 IMAD.IADD R15, R15, 0x1, -R7 ;  /* 0x000000010f0fb824 */ /* 0x000fe200078e0a07 */
[----:B------:R-:W-:Y:S01]  /*dc00*/  ISETP.GT.U32.AND P3, PT, R7, R16, PT ;  /* 0x000000100700720c */ /* 0x000fe20003f64070 */
[----:B------:R-:W-:-:S04]  /*dc10*/  IMAD.HI.U32 R9, R6, R4, RZ ;  /* 0x0000000406097227 */ /* 0x000fc800078e00ff */
[----:B0-----:R-:W-:Y:S02]  /*dc20*/  IMAD.MOV.U32 R2, RZ, RZ, R5 ;  /* 0x000000ffff027224 */ /* 0x001fe400078e0005 */
[----:B------:R-:W-:-:S04]  /*dc30*/  IMAD.HI.U32 R5, R6, R12, RZ ;  /* 0x0000000c06057227 */ /* 0x000fc800078e00ff */
[----:B------:R-:W-:Y:S01]  /*dc40*/  @!P2 IMAD.MOV R2, RZ, RZ, -R2 ;  /* 0x000000ffff02a224 */ /* 0x000fe200078e0a02 */
[C---:B------:R-:W-:Y:S01]  /*dc50*/  ISETP.GT.U32.AND P2, PT, R7.reuse, R15, PT ;  /* 0x0000000f0700720c */ /* 0x040fe20003f44070 */
[----:B------:R-:W-:Y:S02]  /*dc60*/  IMAD.MOV R5, RZ, RZ, -R5 ;  /* 0x000000ffff057224 */ /* 0x000fe400078e0a05 */
[----:B------:R-:W-:Y:S01]  /*dc70*/  IMAD.MOV R9, RZ, RZ, -R9 ;  /* 0x000000ffff097224 */ /* 0x000fe200078e0a09 */
[----:B------:R0:W-:Y:S01]  /*dc80*/  STL [R1+0x610], R2 ;  /* 0x0006100201007387 */ /* 0x0001e20000100800 */
[----:B------:R-:W-:Y:S02]  /*dc90*/  IMAD.MOV R10, RZ, RZ, -R10 ;  /* 0x000000ffff0a7224 */ /* 0x000fe400078e0a0a */
[C---:B------:R-:W-:Y:S02]  /*dca0*/  IMAD R12, R7.reuse, R5, R12 ;  /* 0x00000005070c7224 */ /* 0x040fe400078e020c */
[----:B------:R-:W-:-:S02]  /*dcb0*/  IMAD R4, R7, R9, R4 ;  /* 0x0000000907047224 */ /* 0x000fc400078e0204 */
[C---:B------:R-:W-:Y:S02]  /*dcc0*/  IMAD R14, R7.reuse, R10, R14 ;  /* 0x0000000a070e7224 */ /* 0x040fe400078e020e */
[--C-:B------:R-:W-:Y:S01]  /*dcd0*/  @!P3 IMAD.IADD R16, R16, 0x1, -R7.reuse ;  /* 0x000000011010b824 */ /* 0x100fe200078e0a07 */
[----:B------:R-:W-:Y:S01]  /*dce0*/  ISETP.GT.U32.AND P3, PT, R7, R12, PT ;  /* 0x0000000c0700720c */ /* 0x000fe20003f64070 */
[----:B0-----:R-:W-:Y:S02]  /*dcf0*/  IMAD.MOV.U32 R2, RZ, RZ, R8 ;  /* 0x000000ffff027224 */ /* 0x001fe400078e0008 */
[----:B------:R-:W-:Y:S01]  /*dd00*/  @!P2 IMAD.IADD R15, R15, 0x1, -R7 ;  /* 0x000000010f0fa824 */ /* 0x000fe200078e0a07 */
[C---:B------:R-:W-:Y:S01]  /*dd10*/  ISETP.GT.U32.AND P2, PT, R7.reuse, R14, PT ;  /* 0x0000000e0700720c */ /* 0x040fe20003f44070 */
[----:B------:R-:W-:Y:S01]  /*dd20*/  @!P4 IMAD.MOV R2, RZ, RZ, -R2 ;  /* 0x000000ffff02c224 */ /* 0x000fe200078e0a02 */
[----:B------:R-:W-:Y:S01]  /*dd30*/  ISETP.GT.U32.AND P4, PT, R7, R4, PT ;  /* 0x000000040700720c */ /* 0x000fe20003f84070 */
[----:B------:R-:W-:-:S02]  /*dd40*/  VIADD R5, R0, 0x101 ;  /* 0x0000010100057836 */ /* 0x000fc40000000000 */
[C---:B------:R-:W-:Y:S01]  /*dd50*/  VIADD R11, R0.reuse, 0x1ff ;  /* 0x000001ff000b7836 */ /* 0x040fe20000000000 */
[----:B------:R0:W-:Y:S01]  /*dd60*/  STL [R1+0x614], R2 ;  /* 0x0006140201007387 */ /* 0x0001e20000100800 */
[----:B------:R-:W-:Y:S01]  /*dd70*/  VIADD R10, R0, 0x102 ;  /* 0x00000102000a7836 */ /* 0x000fe20000000000 */
[----:B------:R-:W-:Y:S01]  /*dd80*/  IABS R8, R5 ;  /* 0x0000000500087213 */ /* 0x000fe20000000000 */
[----:B------:R-:W-:Y:S01]  /*dd90*/  @!P3 IMAD.IADD R12, R12, 0x1, -R7 ;  /* 0x000000010c0cb824 */ /* 0x000fe200078e0a07 */
[----:B------:R-:W-:-:S03]  /*dda0*/  IABS R9, R11 ;  /* 0x0000000b00097213 */ /* 0x000fc60000000000 */
[--C-:B------:R-:W-:Y:S01]  /*ddb0*/  @!P2 IMAD.IADD R14, R14, 0x1, -R7.reuse ;  /* 0x000000010e0ea824 */ /* 0x100fe200078e0a07 */
[----:B------:R-:W-:Y:S01]  /*ddc0*/  ISETP.GT.U32.AND P2, PT, R7, R12, PT ;  /* 0x0000000c0700720c */ /* 0x000fe20003f44070 */
[----:B------:R-:W-:Y:S01]  /*ddd0*/  @!P4 IMAD.IADD R4, R4, 0x1, -R7 ;  /* 0x000000010404c824 */ /* 0x000fe200078e0a07 */
[----:B------:R-:W-:Y:S01]  /*dde0*/  ISETP.GE.AND P4, PT, R13, RZ, PT ;  /* 0x000000ff0d00720c */ /* 0x000fe20003f86270 */
[----:B0-----:R-:W-:Y:S01]  /*ddf0*/  IMAD.MOV.U32 R2, RZ, RZ, R16 ;  /* 0x000000ffff027224 */ /* 0x001fe200078e0010 */
[----:B------:R-:W-:Y:S01]  /*de00*/  IABS R13, R10 ;  /* 0x0000000a000d7213 */ /* 0x000fe20000000000 */
[----:B------:R-:W-:Y:S01]  /*de10*/  IMAD.HI.U32 R18, R6, R8, RZ ;  /* 0x0000000806127227 */ /* 0x000fe200078e00ff */
[----:B------:R-:W-:-:S03]  /*de20*/  ISETP.GT.U32.AND P3, PT, R7, R4, PT ;  /* 0x000000040700720c */ /* 0x000fc60003f64070 */
[----:B------:R-:W-:-:S04]  /*de30*/  IMAD.HI.U32 R17, R6, R9, RZ ;  /* 0x0000000906117227 */ /* 0x000fc800078e00ff */
[----:B------:R-:W-:Y:S01]  /*de40*/  @!P0 IMAD.MOV R2, RZ, RZ, -R2 ;  /* 0x000000ffff028224 */ /* 0x000fe200078e0a02 */
[C---:B------:R-:W-:Y:S01]  /*de50*/  ISETP.GT.U32.AND P0, PT, R7.reuse, R14, PT ;  /* 0x0000000e0700720c */ /* 0x040fe20003f04070 */
[----:B------:R-:W-:Y:S02]  /*de60*/  IMAD.MOV R18, RZ, RZ, -R18 ;  /* 0x000000ffff127224 */ /* 0x000fe400078e0a12 */
[----:B------:R-:W-:Y:S01]  /*de70*/  IMAD.MOV R17, RZ, RZ, -R17 ;  /* 0x000000ffff117224 */ /* 0x000fe200078e0a11 */
[----:B------:R0:W-:Y:S01]  /*de80*/  STL [R1+0x604], R2 ;  /* 0x0006040201007387 */ /* 0x0001e20000100800 */
[C---:B------:R-:W-:Y:S02]  /*de90*/  IMAD R8, R7.reuse, R18, R8 ;  /* 0x0000001207087224 */ /* 0x040fe400078e0208 */
[C---:B------:R-:W-:Y:S01]  /*dea0*/  IMAD R9, R7.reuse, R17, R9 ;  /* 0x0000001107097224 */ /* 0x040fe200078e0209 */
[----:B------:R-:W-:Y:S01]  /*deb0*/  IABS R17, R20 ;  /* 0x0000001400117213 */ /* 0x000fe20000000000 */
[--C-:B------:R-:W-:Y:S01]  /*dec0*/  @!P2 IMAD.IADD R12, R12, 0x1, -R7.reuse ;  /* 0x000000010c0ca824 */ /* 0x100fe200078e0a07 */
[----:B------:R-:W-:Y:S01]  /*ded0*/  ISETP.GT.U32.AND P2, PT, R7, R8, PT ;  /* 0x000000080700720c */ /* 0x000fe20003f44070 */
[----:B------:R-:W-:Y:S01]  /*dee0*/  @!P3 IMAD.IADD R4, R4, 0x1, -R7 ;  /* 0x000000010404b824 */ /* 0x000fe200078e0a07 */
[----:B------:R-:W-:Y:S01]  /*def0*/  ISETP.GE.AND P3, PT, R11, RZ, PT ;  /* 0x000000ff0b00720c */ /* 0x000fe20003f66270 */
[----:B------:R-:W-:-:S04]  /*df00*/  IMAD.HI.U32 R16, R6, R13, RZ ;  /* 0x0000000d06107227 */ /* 0x000fc800078e00ff */
[----:B0-----:R-:W-:Y:S02]  /*df10*/  IMAD.MOV.U32 R2, RZ, RZ, R15 ;  /* 0x000000ffff027224 */ /* 0x001fe400078e000f */
[----:B------:R-:W-:-:S04]  /*df20*/  IMAD.HI.U32 R15, R6, R17, RZ ;  /* 0x00000011060f7227 */ /* 0x000fc800078e00ff */
[----:B------:R-:W-:Y:S01]  /*df30*/  @!P6 IMAD.MOV R2, RZ, RZ, -R2 ;  /* 0x000000ffff02e224 */ /* 0x000fe200078e0a02 */
[C---:B------:R-:W-:Y:S01]  /*df40*/  ISETP.GT.U32.AND P6, PT, R7.reuse, R9, PT ;  /* 0x000000090700720c */ /* 0x040fe20003fc4070 */
[----:B------:R-:W-:Y:S02]  /*df50*/  @!P2 IMAD.IADD R8, R8, 0x1, -R7 ;  /* 0x000000010808a824 */ /* 0x000fe400078e0a07 */
[----:B------:R-:W-:Y:S01]  /*df60*/  IMAD.MOV R11, RZ, RZ, -R15 ;  /* 0x000000ffff0b7224 */ /* 0x000fe200078e0a0f */
[----:B------:R0:W-:Y:S01]  /*df70*/  STL [R1+0x600], R2 ;  /* 0x0006000201007387 */ /* 0x0001e20000100800 */
[----:B------:R-:W-:Y:S01]  /*df80*/  IMAD.MOV R16, RZ, RZ, -R16 ;  /* 0x000000ffff107224 */ /* 0x000fe200078e0a10 */
[----:B------:R-:W-:Y:S01]  /*df90*/  ISETP.GT.U32.AND P2, PT, R7, R8, PT ;  /* 0x000000080700720c */ /* 0x000fe20003f44070 */
[----:B------:R-:W-:Y:S01]  /*dfa0*/  @!P0 IMAD.IADD R14, R14, 0x1, -R7 ;  /* 0x000000010e0e8824 */ /* 0x000fe200078e0a07 */
[----:B------:R-:W-:Y:S01]  /*dfb0*/  ISETP.GE.AND P0, PT, R5, RZ, PT ;  /* 0x000000ff0500720c */ /* 0x000fe20003f06270 */
[----:B------:R-:W-:-:S02]  /*dfc0*/  VIADD R15, R0, 0x104 ;  /* 0x00000104000f7836 */ /* 0x000fc40000000000 */
[----:B------:R-:W-:Y:S02]  /*dfd0*/  IMAD R5, R7, R16, R13 ;  /* 0x0000001007057224 */ /* 0x000fe400078e020d */
[----:B------:R-:W-:Y:S01]  /*dfe0*/  @!P6 IMAD.IADD R9, R9, 0x1, -R7 ;  /* 0x000000010909e824 */ /* 0x000fe200078e0a07 */
[----:B------:R-:W-:Y:S01]  /*dff0*/  IABS R16, R15 ;  /* 0x0000000f00107213 */ /* 0x000fe20000000000 */
[----:B0-----:R-:W-:Y:S02]  /*e000*/  IMAD.MOV.U32 R2, RZ, RZ, R4 ;  /* 0x000000ffff027224 */ /* 0x001fe400078e0004 */
[C---:B------:R-:W-:Y:S01]  /*e010*/  IMAD R4, R7.reuse, R11, R17 ;  /* 0x0000000b07047224 */ /* 0x040fe200078e0211 */
[----:B------:R-:W-:Y:S01]  /*e020*/  ISETP.GT.U32.AND P6, PT, R7, R9, PT ;  /* 0x000000090700720c */ /* 0x000fe20003fc4070 */
        /* <DEDUP_REMOVED lines=8> */
[----:B------:R-:W-:Y:S01]  /*e0b0*/  @!P6 IMAD.IADD R9, R9, 0x1, -R7 ;  /* 0x000000010909e824 */ /* 0x000fe200078e0a07 */
[----:B------:R-:W-:Y:S01]  /*e0c0*/  ISETP.GT.U32.AND P6, PT, R7, R4, PT ;  /* 0x000000040700720c */ /* 0x000fe20003fc4070 */
[----:B------:R-:W-:Y:S02]  /*e0d0*/  VIADD R13, R0, 0x105 ;  /* 0x00000105000d7836 */ /* 0x000fe40000000000 */
[----:B0-----:R-:W-:-:S02]  /*e0e0*/  IMAD.MOV.U32 R2, RZ, RZ, R14 ;  /* 0x000000ffff027224 */ /* 0x001fc400078e000e */
[C---:B------:R-:W-:Y:S01]  /*e0f0*/  VIADD R11, R0.reuse, 0x106 ;  /* 0x00000106000b7836 */ /* 0x040fe20000000000 */
[----:B------:R-:W-:Y:S01]  /*e100*/  IABS R19, R13 ;  /* 0x0000000d00137213 */ /* 0x000fe20000000000 */
[----:B------:R-:W-:Y:S01]  /*e110*/  @!P5 IMAD.MOV R2, RZ, RZ, -R2 ;  /* 0x000000ffff02d224 */ /* 0x000fe200078e0a02 */
[----:B------:R-:W-:Y:S01]  /*e120*/  ISETP.GT.U32.AND P5, PT, R7, R5, PT ;  /* 0x000000050700720c */ /* 0x000fe20003fa4070 */
[----:B------:R-:W-:Y:S01]  /*e130*/  VIADD R17, R0, 0x107 ;  /* 0x0000010700117836 */ /* 0x000fe20000000000 */
[----:B------:R-:W-:Y:S01]  /*e140*/  IABS R14, R11 ;  /* 0x0000000b000e7213 */ /* 0x000fe20000000000 */
[----:B------:R-:W-:Y:S01]  /*e150*/  IMAD.MOV.U32 R3, RZ, RZ, R12 ;  /* 0x000000ffff037224 */ /* 0x000fe200078e000c */
[----:B------:R0:W-:Y:S01]  /*e160*/  STL [R1+0xf0], R2 ;  /* 0x0000f00201007387 */ /* 0x0001e20000100800 */
[----:B------:R-:W-:Y:S01]  /*e170*/  @!P6 IMAD.IADD R4, R4, 0x1, -R7 ;  /* 0x000000010404e824 */ /* 0x000fe200078e0a07 */
[----:B------:R-:W-:Y:S01]  /*e180*/  IABS R16, R17 ;  /* 0x0000001100107213 */ /* 0x000fe20000000000 */
[----:B------:R-:W-:Y:S01]  /*e190*/  @!P4 IMAD.MOV R3, RZ, RZ, -R3 ;  /* 0x000000ffff03c224 */ /* 0x000fe200078e0a03 */
[----:B------:R-:W-:Y:S01]  /*e1a0*/  ISETP.GE.AND P6, PT, R20, RZ, PT ;  /* 0x000000ff1400720c */ /* 0x000fe20003fc6270 */
[----:B------:R-:W-:-:S03]  /*e1b0*/  IMAD.HI.U32 R18, R6, R19, RZ ;  /* 0x0000001306127227 */ /* 0x000fc600078e00ff */
[----:B------:R-:W-:Y:S01]  /*e1c0*/  STL [R1+0x5f4], R3 ;  /* 0x0005f40301007387 */ /* 0x000fe20000100800 */
[----:B------:R-:W-:Y:S01]  /*e1d0*/  @!P5 IMAD.IADD R5, R5, 0x1, -R7 ;  /* 0x000000010505d824 */ /* 0x000fe200078e0a07 */
[C---:B------:R-:W-:Y:S01]  /*e1e0*/  ISETP.GT.U32.AND P5, PT, R7.reuse, R10, PT ;  /* 0x0000000a0700720c */ /* 0x040fe20003fa4070 */
[----:B0-----:R-:W-:Y:S02]  /*e1f0*/  IMAD.MOV.U32 R2, RZ, RZ, R9 ;  /* 0x000000ffff027224 */ /* 0x001fe400078e0009 */
[----:B------:R-:W-:Y:S01]  /*e200*/  IMAD.HI.U32 R21, R6, R14, RZ ;  /* 0x0000000e06157227 */ /* 0x000fe200078e00ff */
[----:B------:R-:W-:-:S03]  /*e210*/  ISETP.GT.U32.AND P4, PT, R7, R5, PT ;  /* 0x000000050700720c */ /* 0x000fc60003f84070 */
[----:B------:R-:W-:Y:S02]  /*e220*/  @!P3 IMAD.MOV R2, RZ, RZ, -R2 ;  /* 0x000000ffff02b224 */ /* 0x000fe400078e0a02 */
[----:B------:R-:W-:Y:S02]  /*e230*/  IMAD.MOV R18, RZ, RZ, -R18 ;  /* 0x000000ffff127224 */ /* 0x000fe400078e0a12 */
[----:B------:R-:W-:Y:S01]  /*e240*/  IMAD.MOV R21, RZ, RZ, -R21 ;  /* 0x000000ffff157224 */ /* 0x000fe200078e0a15 */
[----:B------:R0:W-:Y:S01]  /*e250*/  STL [R1+0x1f88], R2 ;  /* 0x001f880201007387 */ /* 0x0001e20000100800 */
[----:B------:R-:W-:Y:S01]  /*e260*/  @!P5 IMAD.IADD R10, R10, 0x1, -R7 ;  /* 0x000000010a0ad824 */ /* 0x000fe200078e0a07 */
[----:B------:R-:W-:Y:S01]  /*e270*/  ISETP.GT.U32.AND P5, PT, R7, R4, PT ;  /* 0x000000040700720c */ /* 0x000fe20003fa4070 */
[----:B------:R-:W-:-:S03]  /*e280*/  IMAD.HI.U32 R12, R6, R16, RZ ;  /* 0x00000010060c7227 */ /* 0x000fc600078e00ff */
[C---:B------:R-:W-:Y:S01]  /*e290*/  ISETP.GT.U32.AND P3, PT, R7.reuse, R10, PT ;  /* 0x0000000a0700720c */ /* 0x040fe20003f64070 */
[C---:B------:R-:W-:Y:S02]  /*e2a0*/  IMAD R19, R7.reuse, R18, R19 ;  /* 0x0000001207137224 */ /* 0x040fe400078e0213 */
[C---:B------:R-:W-:Y:S02]  /*e2b0*/  IMAD R21, R7.reuse, R21, R14 ;  /* 0x0000001507157224 */ /* 0x040fe400078e020e */
[----:B0-----:R-:W-:Y:S02]  /*e2c0*/  IMAD.MOV.U32 R2, RZ, RZ, R8 ;  /* 0x000000ffff027224 */ /* 0x001fe400078e0008 */
[----:B------:R-:W-:Y:S02]  /*e2d0*/  IMAD.MOV R12, RZ, RZ, -R12 ;  /* 0x000000ffff0c7224 */ /* 0x000fe400078e0a0c */
[----:B------:R-:W-:Y:S02]  /*e2e0*/  VIADD R18, R0, 0x108 ;  /* 0x0000010800127836 */ /* 0x000fe40000000000 */
[----:B------:R-:W-:Y:S01]  /*e2f0*/  @!P0 IMAD.MOV R2, RZ, RZ, -R2 ;  /* 0x000000ffff028224 */ /* 0x000fe200078e0a02 */
[C---:B------:R-:W-:Y:S01]  /*e300*/  ISETP.GT.U32.AND P0, PT, R7.reuse, R19, PT ;  /* 0x000000130700720c */ /* 0x040fe20003f04070 */
[----:B------:R-:W-:Y:S01]  /*e310*/  IMAD R12, R7, R12, R16 ;  /* 0x0000000c070c7224 */ /* 0x000fe200078e0210 */
[----:B------:R-:W-:Y:S01]  /*e320*/  IABS R14, R18 ;  /* 0x00000012000e7213 */ /* 0x000fe20000000000 */
[--C-:B------:R-:W-:Y:S01]  /*e330*/  @!P4 IMAD.IADD R5, R5, 0x1, -R7.reuse ;  /* 0x000000010505c824 */ /* 0x100fe200078e0a07 */
[C---:B------:R-:W-:Y:S01]  /*e340*/  ISETP.GT.U32.AND P4, PT, R7.reuse, R21, PT ;  /* 0x000000150700720c */ /* 0x040fe20003f84070 */
[--C-:B------:R-:W-:Y:S01]  /*e350*/  @!P5 IMAD.IADD R4, R4, 0x1, -R7.reuse ;  /* 0x000000010404d824 */ /* 0x100fe200078e0a07 */
[----:B------:R-:W-:Y:S01]  /*e360*/  ISETP.GT.U32.AND P5, PT, R7, R12, PT ;  /* 0x0000000c0700720c */ /* 0x000fe20003fa4070 */
[----:B------:R0:W-:Y:S01]  /*e370*/  STL [R1+0x5f0], R2 ;  /* 0x0005f00201007387 */ /* 0x0001e20000100800 */
[----:B------:R-:W-:Y:S01]  /*e380*/  @!P3 IMAD.IADD R10, R10, 0x1, -R7 ;  /* 0x000000010a0ab824 */ /* 0x000fe200078e0a07 */
[----:B------:R-:W-:Y:S01]  /*e390*/  ISETP.GE.AND P3, PT, R15, RZ, PT ;  /* 0x000000ff0f00720c */ /* 0x000fe20003f66270 */
[----:B------:R-:W-:-:S02]  /*e3a0*/  VIADD R20, R0, 0x109 ;  /* 0x0000010900147836 */ /* 0x000fc40000000000 */
[----:B------:R-:W-:-:S03]  /*e3b0*/  IMAD.HI.U32 R9, R6, R14, RZ ;  /* 0x0000000e06097227 */ /* 0x000fc600078e00ff */
[----:B------:R-:W-:Y:S01]  /*e3c0*/  IABS R8, R20 ;  /* 0x0000001400087213 */ /* 0x000fe20000000000 */
[----:B------:R-:W-:Y:S02]  /*e3d0*/  IMAD.MOV R9, RZ, RZ, -R9 ;  /* 0x000000ffff097224 */ /* 0x000fe400078e0a09 */
[----:B0-----:R-:W-:Y:S02]  /*e3e0*/  IMAD.MOV.U32 R2, RZ, RZ, R5 ;  /* 0x000000ffff027224 */ /* 0x001fe400078e0005 */
[--C-:B------:R-:W-:Y:S01]  /*e3f0*/  @!P0 IMAD.IADD R19, R19, 0x1, -R7.reuse ;  /* 0x0000000113138824 */ /* 0x100fe200078e0a07 */
[----:B------:R-:W-:Y:S01]  /*e400*/  ISETP.GE.AND P0, PT, R13, RZ, PT ;  /* 0x000000ff0d00720c */ /* 0x000fe20003f06270 */
[----:B------:R-:W-:Y:S02]  /*e410*/  @!P2 IMAD.MOV R2, RZ, RZ, -R2 ;  /* 0x000000ffff02a224 */ /* 0x000fe400078e0a02 */
[--C-:B------:R-:W-:Y:S01]  /*e420*/  @!P4 IMAD.IADD R21, R21, 0x1, -R7.reuse ;  /* 0x000000011515c824 */ /* 0x100fe200078e0a07 */
[C---:B------:R-:W-:Y:S01]  /*e430*/  ISETP.GT.U32.AND P4, PT, R7.reuse, R19, PT ;  /* 0x000000130700720c */ /* 0x040fe20003f84070 */
[C---:B------:R-:W-:Y:S01]  /*e440*/  IMAD R9, R7.reuse, R9, R14 ;  /* 0x0000000907097224 */ /* 0x040fe200078e020e */
[----:B------:R0:W-:Y:S01]  /*e450*/  STL [R1+0x5dc], R2 ;  /* 0x0005dc0201007387 */ /* 0x0001e20000100800 */
[----:B------:R-:W-:Y:S01]  /*e460*/  @!P5 IMAD.IADD R12, R12, 0x1, -R7 ;  /* 0x000000010c0cd824 */ /* 0x000fe200078e0a07 */
[----:B------:R-:W-:Y:S01]  /*e470*/  ISETP.GT.U32.AND P5, PT, R7, R21, PT ;  /* 0x000000150700720c */ /* 0x000fe20003fa4070 */
[----:B------:R-:W-:-:S03]  /*e480*/  IMAD.HI.U32 R16, R6, R8, RZ ;  /* 0x0000000806107227 */ /* 0x000fc600078e00ff */
[C---:B------:R-:W-:Y:S01]  /*e490*/  ISETP.GT.U32.AND P2, PT, R7.reuse, R12, PT ;  /* 0x0000000c0700720c */ /* 0x040fe20003f44070 */
[----:B------:R-:W-:Y:S02]  /*e4a0*/  VIADD R15, R0, 0x10a ;  /* 0x0000010a000f7836 */ /* 0x000fe40000000000 */
[----:B------:R-:W-:Y:S02]  /*e4b0*/  IMAD.MOV R16, RZ, RZ, -R16 ;  /* 0x000000ffff107224 */ /* 0x000fe400078e0a10 */
[----:B0-----:R-:W-:Y:S01]  /*e4c0*/  IMAD.MOV.U32 R2, RZ, RZ, R10 ;  /* 0x000000ffff027224 */ /* 0x001fe200078e000a */
[----:B------:R-:W-:Y:S01]  /*e4d0*/  IABS R13, R15 ;  /* 0x0000000f000d7213 */ /* 0x000fe20000000000 */
[----:B------:R-:W-:Y:S02]  /*e4e0*/  IMAD.MOV.U32 R3, RZ, RZ, R4 ;  /* 0x000000ffff037224 */ /* 0x000fe400078e0004 */
[----:B------:R-:W-:Y:S01]  /*e4f0*/  @!P3 IMAD.MOV R2, RZ, RZ, -R2 ;  /* 0x000000ffff02b224 */ /* 0x000fe200078e0a02 */
[C---:B------:R-:W-:Y:S01]  /*e500*/  ISETP.GT.U32.AND P3, PT, R7.reuse, R9, PT ;  /* 0x000000090700720c */ /* 0x040fe20003f64070 */
[----:B------:R-:W-:-:S02]  /*e510*/  IMAD R8, R7, R16, R8 ;  /* 0x0000001007087224 */ /* 0x000fc400078e0208 */
[----:B------:R-:W-:Y:S01]  /*e520*/  @!P6 IMAD.MOV R3, RZ, RZ, -R3 ;  /* 0x000000ffff03e224 */ /* 0x000fe200078e0a03 */
[----:B------:R-:W-:Y:S01]  /*e530*/  ISETP.GE.AND P6, PT, R11, RZ, PT ;  /* 0x000000ff0b00720c */ /* 0x000fe20003fc6270 */
[--C-:B------:R-:W-:Y:S01]  /*e540*/  @!P4 IMAD.IADD R19, R19, 0x1, -R7.reuse ;  /* 0x000000011313c824 */ /* 0x100fe200078e0a07 */
[----:B------:R-:W-:Y:S01]  /*e550*/  ISETP.GE.AND P4, PT, R17, RZ, PT ;  /* 0x000000ff1100720c */ /* 0x000fe20003f86270 */
[----:B------:R-:W-:Y:S01]  /*e560*/  VIADD R10, R0, 0x10b ;  /* 0x0000010b000a7836 */ /* 0x000fe20000000000 */
[----:B------:R-:W-:Y:S01]  /*e570*/  STL [R1+0x5e4], R3 ;  /* 0x0005e40301007387 */ /* 0x000fe20000100800 */
[----:B------:R-:W-:Y:S01]  /*e580*/  @!P5 IMAD.IADD R21, R21, 0x1, -R7 ;  /* 0x000000011515d824 */ /* 0x000fe200078e0a07 */
[----:B------:R-:W-:Y:S01]  /*e590*/  ISETP.GT.U32.AND P5, PT, R7, R8, PT ;  /* 0x000000080700720c */ /* 0x000fe20003fa4070 */
[----:B------:R-:W-:Y:S01]  /*e5a0*/  IMAD.HI.U32 R4, R6, R13, RZ ;  /* 0x0000000d06047227 */ /* 0x000fe200078e00ff */
[----:B------:R0:W-:Y:S01]  /*e5b0*/  STL [R1+0x5e0], R2 ;  /* 0x0005e00201007387 */ /* 0x0001e20000100800 */
[----:B------:R-:W-:-:S02]  /*e5c0*/  IABS R16, R10 ;  /* 0x0000000a00107213 */ /* 0x000fc40000000000 */
[--C-:B------:R-:W-:Y:S01]  /*e5d0*/  @!P3 IMAD.IADD R9, R9, 0x1, -R7.reuse ;  /* 0x000000010909b824 */ /* 0x100fe200078e0a07 */
[----:B------:R-:W-:Y:S01]  /*e5e0*/  ISETP.GE.AND P3, PT, R20, RZ, PT ;  /* 0x000000ff1400720c */ /* 0x000fe20003f66270 */
[----:B------:R-:W-:Y:S02]  /*e5f0*/  IMAD.MOV R4, RZ, RZ, -R4 ;  /* 0x000000ffff047224 */ /* 0x000fe400078e0a04 */
[----:B------:R-:W-:Y:S01]  /*e600*/  @!P2 IMAD.IADD R12, R12, 0x1, -R7 ;  /* 0x000000010c0ca824 */ /* 0x000fe200078e0a07 */
[----:B------:R-:W-:Y:S01]  /*e610*/  ISETP.GE.AND P2, PT, R18, RZ, PT ;  /* 0x000000ff1200720c */ /* 0x000fe20003f46270 */
[----:B------:R-:W-:Y:S02]  /*e620*/  IMAD R4, R7, R4, R13 ;  /* 0x0000000407047224 */ /* 0x000fe400078e020d */
[----:B0-----:R-:W-:Y:S01]  /*e630*/  IMAD.MOV.U32 R2, RZ, RZ, R19 ;  /* 0x000000ffff027224 */ /* 0x001fe200078e0013 */
[----:B------:R-:W-:Y:S01]  /*e640*/  @!P5 IADD3 R8, PT, PT, R8, -R7, RZ ;  /* 0x800000070808d210 */ /* 0x000fe20007ffe0ff */
[----:B------:R-:W-:-:S03]  /*e650*/  IMAD.HI.U32 R13, R6, R16, RZ ;  /* 0x00000010060d7227 */ /* 0x000fc600078e00ff */
[C---:B------:R-:W-:Y:S01]  /*e660*/  ISETP.GT.U32.AND P5, PT, R7.reuse, R8, PT ;  /* 0x000000080700720c */ /* 0x040fe20003fa4070 */
[----:B------:R-:W-:Y:S01]  /*e670*/  @!P0 IMAD.MOV R2, RZ, RZ, -R2 ;  /* 0x000000ffff028224 */ /* 0x000fe200078e0a02 */
[C---:B------:R-:W-:Y:S01]  /*e680*/  ISETP.GT.U32.AND P0, PT, R7.reuse, R9, PT ;  /* 0x000000090700720c */ /* 0x040fe20003f04070 */
[----:B------:R-:W-:Y:S02]  /*e690*/  IMAD.MOV R13, RZ, RZ, -R13 ;  /* 0x000000ffff0d7224 */ /* 0x000fe400078e0a0d */
[----:B------:R-:W-:Y:S01]  /*e6a0*/  IMAD.MOV.U32 R3, RZ, RZ, R21 ;  /* 0x000000ffff037224 */ /* 0x000fe200078e0015 */
[----:B------:R0:W-:Y:S01]  /*e6b0*/  STL [R1+0x5d8], R2 ;  /* 0x0005d80201007387 */ /* 0x0001e20000100800 */
[----:B------:R-:W-:Y:S02]  /*e6c0*/  IMAD R16, R7, R13, R16 ;  /* 0x0000000d07107224 */ /* 0x000fe400078e0210 */
[----:B------:R-:W-:Y:S02]  /*e6d0*/  VIADD R5, R0, 0x10c ;  /* 0x0000010c00057836 */ /* 0x000fe40000000000 */
[----:B------:R-:W-:Y:S01]  /*e6e0*/  @!P6 IMAD.MOV R3, RZ, RZ, -R3 ;  /* 0x000000ffff03e224 */ /* 0x000fe200078e0a03 */
[----:B------:R-:W-:Y:S01]  /*e6f0*/  ISETP.GE.AND P6, PT, R15, RZ, PT ;  /* 0x000000ff0f00720c */ /* 0x000fe20003fc6270 */
[--C-:B------:R-:W-:Y:S01]  /*e700*/  @!P5 IMAD.IADD R8, R8, 0x1, -R7.reuse ;  /* 0x000000010808d824 */ /* 0x100fe200078e0a07 */
[----:B------:R-:W-:Y:S01]  /*e710*/  IABS R11, R5 ;  /* 0x00000005000b7213 */ /* 0x000fe20000000000 */
[----:B------:R-:W-:Y:S01]  /*e720*/  @!P0 IMAD.IADD R9, R9, 0x1, -R7 ;  /* 0x0000000109098824 */ /* 0x000fe200078e0a07 */
[C---:B------:R-:W-:Y:S01]  /*e730*/  ISETP.GT.U32.AND P0, PT, R7.reuse, R16, PT ;  /* 0x000000100700720c */ /* 0x040fe20003f04070 */
[----:B0-----:R-:W-:Y:S01]  /*e740*/  IMAD.MOV.U32 R2, RZ, RZ, R12 ;  /* 0x000000ffff027224 */ /* 0x001fe200078e000c */
[----:B------:R-:W-:Y:S01]  /*e750*/  STL [R1+0x5d4], R3 ;  /* 0x0005d40301007387 */ /* 0x000fe20000100800 */
[----:B------:R-:W-:Y:S01]  /*e760*/  VIADD R12, R0, 0x10d ;  /* 0x0000010d000c7836 */ /* 0x000fe20000000000 */
[----:B------:R-:W-:Y:S01]  /*e770*/  ISETP.GE.AND P5, PT, R10, RZ, PT ;  /* 0x000000ff0a00720c */ /* 0x000fe20003fa6270 */
[----:B------:R-:W-:Y:S01]  /*e780*/  @!P4 IMAD.MOV R2, RZ, RZ, -R2 ;  /* 0x000000ffff02c224 */ /* 0x000fe200078e0a02 */
[----:B------:R-:W-:Y:S01]  /*e790*/  ISETP.GT.U32.AND P4, PT, R7, R4, PT ;  /* 0x000000040700720c */ /* 0x000fe20003f84070 */
[----:B------:R-:W-:Y:S01]  /*e7a0*/  IMAD.HI.U32 R13, R6, R11, RZ ;  /* 0x0000000b060d7227 */ /* 0x000fe200078e00ff */
[----:B------:R-:W-:-:S02]  /*e7b0*/  IABS R10, R12 ;  /* 0x0000000c000a7213 */ /* 0x000fc40000000000 */
[----:B------:R0:W-:Y:S01]  /*e7c0*/  STL [R1+0x5d0], R2 ;  /* 0x0005d00201007387 */ /* 0x0001e20000100800 */
[----:B------:R-:W-:Y:S02]  /*e7d0*/  VIADD R14, R0, 0x10e ;  /* 0x0000010e000e7836 */ /* 0x000fe40000000000 */
[----:B------:R-:W-:Y:S02]  /*e7e0*/  @!P0 IMAD.IADD R16, R16, 0x1, -R7 ;  /* 0x0000000110108824 */ /* 0x000fe400078e0a07 */
[----:B------:R-:W-:-:S03]  /*e7f0*/  IMAD.MOV R15, RZ, RZ, -R13 ;  /* 0x000000ffff0f7224 */ /* 0x000fc600078e0a0d */
[C---:B------:R-:W-:Y:S01]  /*e800*/  ISETP.GT.U32.AND P0, PT, R7.reuse, R16, PT ;  /* 0x000000100700720c */ /* 0x040fe20003f04070 */
[----:B------:R-:W-:Y:S02]  /*e810*/  @!P4 IMAD.IADD R4, R4, 0x1, -R7 ;  /* 0x000000010404c824 */ /* 0x000fe400078e0a07 */
[----:B0-----:R-:W-:Y:S01]  /*e820*/  IMAD.MOV.U32 R2, RZ, RZ, R9 ;  /* 0x000000ffff027224 */ /* 0x001fe200078e0009 */
[----:B------:R-:W-:Y:S01]  /*e830*/  IABS R9, R14 ;  /* 0x0000000e00097213 */ /* 0x000fe20000000000 */
[C---:B------:R-:W-:Y:S01]  /*e840*/  IMAD R11, R7.reuse, R15, R11 ;  /* 0x0000000f070b7224 */ /* 0x040fe200078e020b */
[----:B------:R-:W-:Y:S01]  /*e850*/  ISETP.GT.U32.AND P4, PT, R7, R4, PT ;  /* 0x000000040700720c */ /* 0x000fe20003f84070 */
[----:B------:R-:W-:Y:S01]  /*e860*/  @!P2 IMAD.MOV R2, RZ, RZ, -R2 ;  /* 0x000000ffff02a224 */ /* 0x000fe200078e0a02 */
[----:B------:R-:W-:Y:S01]  /*e870*/  ISETP.GE.AND P2, PT, R5, RZ, PT ;  /* 0x000000ff0500720c */ /* 0x000fe20003f46270 */
[----:B------:R-:W-:Y:S02]  /*e880*/  IMAD.MOV.U32 R5, RZ, RZ, R10 ;  /* 0x000000ffff057224 */ /* 0x000fe400078e000a */
[----:B------:R-:W-:Y:S01]  /*e890*/  IMAD.MOV.U32 R13, RZ, RZ, R9 ;  /* 0x000000ffff0d7224 */ /* 0x000fe200078e0009 */
[----:B------:R0:W-:Y:S01]  /*e8a0*/  STL [R1+0x590], R2 ;  /* 0x0005900201007387 */ /* 0x0001e20000100800 */
[----:B------:R-:W-:-:S04]  /*e8b0*/  IMAD.HI.U32 R15, R6, R5, RZ ;  /* 0x00000005060f7227 */ /* 0x000fc800078e00ff */
[----:B------:R-:W-:Y:S02]  /*e8c0*/  IMAD.MOV R15, RZ, RZ, -R15 ;  /* 0x000000ffff0f7224 */ /* 0x000fe400078e0a0f */
[----:B------:R-:W-:-:S04]  /*e8d0*/  IMAD.HI.U32 R10, R6, R13, RZ ;  /* 0x0000000d060a7227 */ /* 0x000fc800078e00ff */
[----:B0-----:R-:W-:Y:S02]  /*e8e0*/  IMAD.MOV.U32 R2, RZ, RZ, R8 ;  /* 0x000000ffff027224 */ /* 0x001fe400078e0008 */
[C---:B------:R-:W-:Y:S02]  /*e8f0*/  IMAD R5, R7.reuse, R15, R5 ;  /* 0x0000000f07057224 */ /* 0x040fe400078e0205 */
[----:B------:R-:W-:Y:S01]  /*e900*/  @!P3 IMAD.MOV R2, RZ, RZ, -R2 ;  /* 0x000000ffff02b224 */ /* 0x000fe200078e0a02 */
[C---:B------:R-:W-:Y:S01]  /*e910*/  ISETP.GT.U32.AND P3, PT, R7.reuse, R11, PT ;  /* 0x0000000b0700720c */ /* 0x040fe20003f64070 */
[----:B------:R-:W-:Y:S02]  /*e920*/  IMAD.MOV R10, RZ, RZ, -R10 ;  /* 0x000000ffff0a7224 */ /* 0x000fe400078e0a0a */
[--C-:B------:R-:W-:Y:S01]  /*e930*/  @!P4 IMAD.IADD R4, R4, 0x1, -R7.reuse ;  /* 0x000000010404c824 */ /* 0x100fe200078e0a07 */
[----:B------:R0:W-:Y:S01]  /*e940*/  STL [R1+0x594], R2 ;  /* 0x0005940201007387 */ /* 0x0001e20000100800 */
[----:B------:R-:W-:Y:S01]  /*e950*/  @!P0 IMAD.IADD R16, R16, 0x1, -R7 ;  /* 0x0000000110108824 */ /* 0x000fe200078e0a07 */
[C---:B------:R-:W-:Y:S01]  /*e960*/  ISETP.GT.U32.AND P0, PT, R7.reuse, R5, PT ;  /* 0x000000050700720c */ /* 0x040fe20003f04070 */
[----:B------:R-:W-:Y:S01]  /*e970*/  IMAD R13, R7, R10, R13 ;  /* 0x0000000a070d7224 */ /* 0x000fe200078e020d */
[----:B------:R-:W-:Y:S01]  /*e980*/  ISETP.GE.AND P4, PT, R12, RZ, PT ;  /* 0x000000ff0c00720c */ /* 0x000fe20003f86270 */
[----:B------:R-:W-:-:S02]  /*e990*/  IMAD.MOV.U32 R3, RZ, RZ, R4 ;  /* 0x000000ffff037224 */ /* 0x000fc400078e0004 */
[C---:B------:R-:W-:Y:S02]  /*e9a0*/  VIADD R8, R0.reuse, 0x10f ;  /* 0x0000010f00087836 */ /* 0x040fe40000000000 */
[----:B------:R-:W-:Y:S01]  /*e9b0*/  @!P6 IMAD.MOV R3, RZ, RZ, -R3 ;  /* 0x000000ffff03e224 */ /* 0x000fe200078e0a03 */
[----:B------:R-:W-:Y:S01]  /*e9c0*/  ISETP.GT.U32.AND P6, PT, R7, R13, PT ;  /* 0x0000000d0700720c */ /* 0x000fe20003fc4070 */
[--C-:B------:R-:W-:Y:S01]  /*e9d0*/  @!P3 IMAD.IADD R11, R11, 0x1, -R7.reuse ;  /* 0x000000010b0bb824 */ /* 0x100fe200078e0a07 */
[----:B------:R-:W-:Y:S01]  /*e9e0*/  IABS R9, R8 ;  /* 0x0000000800097213 */ /* 0x000fe20000000000 */
[----:B------:R-:W-:Y:S01]  /*e9f0*/  VIADD R10, R0, 0x110 ;  /* 0x00000110000a7836 */ /* 0x000fe20000000000 */
[----:B------:R-:W-:Y:S01]  /*ea00*/  STL [R1+0x5ac], R3 ;  /* 0x0005ac0301007387 */ /* 0x000fe20000100800 */
[----:B------:R-:W-:Y:S01]  /*ea10*/  @!P0 IMAD.IADD R5, R5, 0x1, -R7 ;  /* 0x0000000105058824 */ /* 0x000fe200078e0a07 */
[----:B------:R-:W-:Y:S01]  /*ea20*/  ISETP.GT.U32.AND P3, PT, R7, R11, PT ;  /* 0x0000000b0700720c */ /* 0x000fe20003f64070 */
[----:B------:R-:W-:Y:S01]  /*ea30*/  IMAD.HI.U32 R4, R6, R9, RZ ;  /* 0x0000000906047227 */ /* 0x000fe200078e00ff */
[----:B------:R-:W-:-:S02]  /*ea40*/  IABS R15, R10 ;  /* 0x0000000a000f7213 */ /* 0x000fc40000000000 */
[----:B------:R-:W-:Y:S01]  /*ea50*/  ISETP.GT.U32.AND P0, PT, R7, R5, PT ;  /* 0x000000050700720c */ /* 0x000fe20003f04070 */
[----:B0-----:R-:W-:Y:S02]  /*ea60*/  IMAD.MOV.U32 R2, RZ, RZ, R16 ;  /* 0x000000ffff027224 */ /* 0x001fe400078e0010 */
[----:B------:R-:W-:Y:S02]  /*ea70*/  IMAD.MOV R4, RZ, RZ, -R4 ;  /* 0x000000ffff047224 */ /* 0x000fe400078e0a04 */
[----:B------:R-:W-:Y:S01]  /*ea80*/  @!P5 IMAD.MOV R2, RZ, RZ, -R2 ;  /* 0x000000ffff02d224 */ /* 0x000fe200078e0a02 */
[----:B------:R-:W-:Y:S01]  /*ea90*/  ISETP.GE.AND P5, PT, R14, RZ, PT ;  /* 0x000000ff0e00720c */ /* 0x000fe20003fa6270 */
[----:B------:R-:W-:Y:S02]  /*eaa0*/  @!P6 IMAD.IADD R13, R13, 0x1, -R7 ;  /* 0x000000010d0de824 */ /* 0x000fe400078e0a07 */
[----:B------:R-:W-:Y:S01]  /*eab0*/  IMAD.MOV.U32 R14, RZ, RZ, R15 ;  /* 0x000000ffff0e7224 */ /* 0x000fe200078e000f */
[----:B------:R0:W-:Y:S01]  /*eac0*/  STL [R1+0x5cc], R2 ;  /* 0x0005cc0201007387 */ /* 0x0001e20000100800 */
[C---:B------:R-:W-:Y:S01]  /*ead0*/  IMAD R9, R7.reuse, R4, R9 ;  /* 0x0000000407097224 */ /* 0x040fe200078e0209 */
[----:B------:R-:W-:Y:S01]  /*eae0*/  ISETP.GT.U32.AND P6, PT, R7, R13, PT ;  /* 0x0000000d0700720c */ /* 0x000fe20003fc4070 */
[----:B------:R-:W-:-:S04]  /*eaf0*/  IMAD.HI.U32 R15, R6, R14, RZ ;  /* 0x0000000e060f7227 */ /* 0x000fc800078e00ff */
[----:B------:R-:W-:Y:S01]  /*eb00*/  @!P3 IMAD.IADD R11, R11, 0x1, -R7 ;  /* 0x000000010b0bb824 */ /* 0x000fe200078e0a07 */
[----:B------:R-:W-:Y:S01]  /*eb10*/  ISETP.GT.U32.AND P3, PT, R7, R9, PT ;  /* 0x000000090700720c */ /* 0x000fe20003f64070 */
[----:B------:R-:W-:Y:S02]  /*eb20*/  IMAD.MOV R15, RZ, RZ, -R15 ;  /* 0x000000ffff0f7224 */ /* 0x000fe400078e0a0f */
[--C-:B------:R-:W-:Y:S01]  /*eb30*/  @!P0 IMAD.IADD R5, R5, 0x1, -R7.reuse ;  /* 0x0000000105058824 */ /* 0x100fe200078e0a07 */
[----:B------:R-:W-:Y:S01]  /*eb40*/  ISETP.GE.AND P0, PT, R10, RZ, PT ;  /* 0x000000ff0a00720c */ /* 0x000fe20003f06270 */
[----:B------:R-:W-:Y:S02]  /*eb50*/  VIADD R12, R0, 0x111 ;  /* 0x00000111000c7836 */ /* 0x000fe40000000000 */
[----:B------:R-:W-:Y:S02]  /*eb60*/  IMAD R10, R7, R15, R14 ;  /* 0x0000000f070a7224 */ /* 0x000fe400078e020e */
[----:B------:R-:W-:Y:S01]  /*eb70*/  @!P6 IMAD.IADD R13, R13, 0x1, -R7 ;  /* 0x000000010d0de824 */ /* 0x000fe200078e0a07 */
[----:B------:R-:W-:Y:S01]  /*eb80*/  IABS R16, R12 ;  /* 0x0000000c00107213 */ /* 0x000fe20000000000 */
[----:B0-----:R-:W-:Y:S01]  /*eb90*/  IMAD.MOV.U32 R2, RZ, RZ, R11 ;  /* 0x000000ffff027224 */ /* 0x001fe200078e000b */
[----:B------:R-:W-:Y:S01]  /*eba0*/  ISETP.GT.U32.AND P6, PT, R7, R10, PT ;  /* 0x0000000a0700720c */ /* 0x000fe20003fc4070 */
[----:B------:R-:W-:-:S02]  /*ebb0*/  @!P3 IMAD.IADD R9, R9, 0x1, -R7 ;  /* 0x000000010909b824 */ /* 0x000fc400078e0a07 */
[----:B------:R-:W-:Y:S02]  /*ebc0*/  IMAD.MOV.U32 R4, RZ, RZ, R16 ;  /* 0x000000ffff047224 */ /* 0x000fe400078e0010 */
[----:B------:R-:W-:Y:S01]  /*ebd0*/  @!P2 IMAD.MOV R2, RZ, RZ, -R2 ;  /* 0x000000ffff02a224 */ /* 0x000fe200078e0a02 */
[----:B------:R-:W-:Y:S01]  /*ebe0*/  ISETP.GE.AND P2, PT, R8, RZ, PT ;  /* 0x000000ff0800720c */ /* 0x000fe20003f46270 */
[----:B------:R-:W-:Y:S01]  /*ebf0*/  IMAD.HI.U32 R11, R6, R4, RZ ;  /* 0x00000004060b7227 */ /* 0x000fe200078e00ff */
[----:B------:R-:W-:Y:S02]  /*ec00*/  ISETP.GT.U32.AND P3, PT, R7, R9, PT ;  /* 0x000000090700720c */ /* 0x000fe40003f64070 */
[----:B------:R0:W-:Y:S01]  /*ec10*/  STL [R1+0x5b8], R2 ;  /* 0x0005b80201007387 */ /* 0x0001e20000100800 */
[----:B------:R-:W-:Y:S02]  /*ec20*/  VIADD R8, R0, 0x112 ;  /* 0x0000011200087836 */ /* 0x000fe40000000000 */
[----:B------:R-:W-:-:S02]  /*ec30*/  IMAD.MOV R11, RZ, RZ, -R11 ;  /* 0x000000ffff0b7224 */ /* 0x000fc400078e0a0b */
[----:B------:R-:W-:Y:S01]  /*ec40*/  @!P6 IMAD.IADD R10, R10, 0x1, -R7 ;  /* 0x000000010a0ae824 */ /* 0x000fe200078e0a07 */
[----:B------:R-:W-:Y:S01]  /*ec50*/  IABS R14, R8 ;  /* 0x00000008000e7213 */ /* 0x000fe20000000000 */
[----:B------:R-:W-:Y:S02]  /*ec60*/  IMAD.MOV.U32 R3, RZ, RZ, R5 ;  /* 0x000000ffff037224 */ /* 0x000fe400078e0005 */
[C---:B------:R-:W-:Y:S01]  /*ec70*/  IMAD R4, R7.reuse, R11, R4 ;  /* 0x0000000b07047224 */ /* 0x040fe200078e0204 */
[----:B------:R-:W-:Y:S01]  /*ec80*/  ISETP.GT.U32.AND P6, PT, R7, R10, PT ;  /* 0x0000000a0700720c */ /* 0x000fe20003fc4070 */
[----:B0-----:R-:W-:Y:S02]  /*ec90*/  IMAD.MOV.U32 R2, RZ, RZ, R13 ;  /* 0x000000ffff027224 */ /* 0x001fe400078e000d */
[----:B------:R-:W-:Y:S02]  /*eca0*/  VIADD R11, R0, 0x113 ;  /* 0x00000113000b7836 */ /* 0x000fe40000000000 */
[----:B------:R-:W-:Y:S01]  /*ecb0*/  @!P4 IMAD.MOV R3, RZ, RZ, -R3 ;  /* 0x000000ffff03c224 */ /* 0x000fe200078e0a03 */
[----:B------:R-:W-:Y:S01]  /*ecc0*/  ISETP.GE.AND P4, PT, R12, RZ, PT ;  /* 0x000000ff0c00720c */ /* 0x000fe20003f86270 */
[----:B------:R-:W-:Y:S01]  /*ecd0*/  IMAD.MOV.U32 R5, RZ, RZ, R14 ;  /* 0x000000ffff057224 */ /* 0x000fe200078e000e */
[----:B------:R-:W-:Y:S01]  /*ece0*/  IABS R17, R11 ;  /* 0x0000000b00117213 */ /* 0x000fe20000000000 */
[----:B------:R-:W-:Y:S01]  /*ecf0*/  @!P5 IMAD.MOV R2, RZ, RZ, -R2 ;  /* 0x000000ffff02d224 */ /* 0x000fe200078e0a02 */
[----:B------:R-:W-:Y:S01]  /*ed00*/  STL [R1+0x5bc], R3 ;  /* 0x0005bc0301007387 */ /* 0x000fe20000100800 */
[----:B------:R-:W-:Y:S01]  /*ed10*/  @!P3 IMAD.IADD R9, R9, 0x1, -R7 ;  /* 0x000000010909b824 */ /* 0x000fe200078e0a07 */
[----:B------:R-:W-:Y:S01]  /*ed20*/  ISETP.GT.U32.AND P5, PT, R7, R4, PT ;  /* 0x000000040700720c */ /* 0x000fe20003fa4070 */
[----:B------:R-:W-:Y:S01]  /*ed30*/  IMAD.HI.U32 R12, R6, R5, RZ ;  /* 0x00000005060c7227 */ /* 0x000fe200078e00ff */
[----:B------:R0:W-:Y:S01]  /*ed40*/  STL [R1+0x5c0], R2 ;  /* 0x0005c00201007387 */ /* 0x0001e20000100800 */
[----:B------:R-:W-:-:S02]  /*ed50*/  ISETP.GE.AND P3, PT, R8, RZ, PT ;  /* 0x000000ff0800720c */ /* 0x000fc40003f66270 */
[----:B------:R-:W-:-:S04]  /*ed60*/  IMAD.HI.U32 R8, R6, R17, RZ ;  /* 0x0000001106087227 */ /* 0x000fc800078e00ff */
[----:B------:R-:W-:Y:S02]  /*ed70*/  IMAD.MOV R12, RZ, RZ, -R12 ;  /* 0x000000ffff0c7224 */ /* 0x000fe400078e0a0c */
[----:B------:R-:W-:Y:S02]  /*ed80*/  IMAD.MOV R8, RZ, RZ, -R8 ;  /* 0x000000ffff087224 */ /* 0x000fe400078e0a08 */
[----:B0-----:R-:W-:Y:S02]  /*ed90*/  IMAD.MOV.U32 R2, RZ, RZ, R9 ;  /* 0x000000ffff027224 */ /* 0x001fe400078e0009 */
[----:B------:R-:W-:Y:S02]  /*eda0*/  VIADD R9, R0, 0x114 ;  /* 0x0000011400097836 */ /* 0x000fe40000000000 */
[----:B------:R-:W-:Y:S01]  /*edb0*/  @!P2 IMAD.MOV R2, RZ, RZ, -R2 ;  /* 0x000000ffff02a224 */ /* 0x000fe200078e0a02 */
[----:B------:R-:W-:Y:S01]  /*edc0*/  ISETP.GE.AND P2, PT, R11, RZ, PT ;  /* 0x000000ff0b00720c */ /* 0x000fe20003f46270 */
[C---:B------:R-:W-:Y:S01]  /*edd0*/  IMAD R5, R7.reuse, R12, R5 ;  /* 0x0000000c07057224 */ /* 0x040fe200078e0205 */
[----:B------:R-:W-:Y:S01]  /*ede0*/  IABS R13, R9 ;  /* 0x00000009000d7213 */ /* 0x000fe20000000000 */
[----:B------:R-:W-:Y:S01]  /*edf0*/  @!P6 IMAD.IADD R10, R10, 0x1, -R7 ;  /* 0x000000010a0ae824 */ /* 0x000fe200078e0a07 */
[----:B------:R0:W-:Y:S01]  /*ee00*/  STL [R1+0x5c8], R2 ;  /* 0x0005c80201007387 */ /* 0x0001e20000100800 */
[C---:B------:R-:W-:Y:S01]  /*ee10*/  IMAD R17, R7.reuse, R8, R17 ;  /* 0x0000000807117224 */ /* 0x040fe200078e0211 */
[----:B------:R-:W-:Y:S01]  /*ee20*/  ISETP.GT.U32.AND P6, PT, R7, R5, PT ;  /* 0x000000050700720c */ /* 0x000fe20003fc4070 */
[----:B------:R-:W-:-:S02]  /*ee30*/  @!P5 IMAD.IADD R4, R4, 0x1, -R7 ;  /* 0x000000010404d824 */ /* 0x000fc400078e0a07 */
[----:B------:R-:W-:-:S03]  /*ee40*/  IMAD.HI.U32 R14, R6, R13, RZ ;  /* 0x0000000d060e7227 */ /* 0x000fc600078e00ff */
[C---:B------:R-:W-:Y:S01]  /*ee50*/  ISETP.GT.U32.AND P5, PT, R7.reuse, R4, PT ;  /* 0x000000040700720c */ /* 0x040fe20003fa4070 */
[----:B------:R-:W-:Y:S02]  /*ee60*/  IMAD.MOV R14, RZ, RZ, -R14 ;  /* 0x000000ffff0e7224 */ /* 0x000fe400078e0a0e */
[----:B0-----:R-:W-:Y:S02]  /*ee70*/  IMAD.MOV.U32 R2, RZ, RZ, R10 ;  /* 0x000000ffff027224 */ /* 0x001fe400078e000a */
[C---:B------:R-:W-:Y:S02]  /*ee80*/  IMAD R13, R7.reuse, R14, R13 ;  /* 0x0000000e070d7224 */ /* 0x040fe400078e020d */
[----:B------:R-:W-:Y:S01]  /*ee90*/  @!P0 IMAD.MOV R2, RZ, RZ, -R2 ;  /* 0x000000ffff028224 */ /* 0x000fe200078e0a02 */
[----:B------:R-:W-:Y:S01]  /*eea0*/  ISETP.GT.U32.AND P0, PT, R7, R17, PT ;  /* 0x000000110700720c */ /* 0x000fe20003f04070 */
[----:B------:R-:W-:Y:S01]  /*eeb0*/  @!P6 IMAD.IADD R5, R5, 0x1, -R7 ;  /* 0x000000010505e824 */ /* 0x000fe200078e0a07 */
[----:B------:R-:W-:Y:S01]  /*eec0*/  ISETP.GT.U32.AND P6, PT, R7, R13, PT ;  /* 0x0000000d0700720c */ /* 0x000fe20003fc4070 */
[C---:B------:R-:W-:Y:S01]  /*eed0*/  VIADD R8, R0.reuse, 0x116 ;  /* 0x0000011600087836 */ /* 0x040fe20000000000 */
[----:B------:R0:W-:Y:S01]  /*eee0*/  STL [R1+0x5c4], R2 ;  /* 0x0005c40201007387 */ /* 0x0001e20000100800 */
[----:B------:R-:W-:-:S02]  /*eef0*/  VIADD R12, R0, 0x115 ;  /* 0x00000115000c7836 */ /* 0x000fc40000000000 */
[--C-:B------:R-:W-:Y:S01]  /*ef00*/  @!P5 IMAD.IADD R4, R4, 0x1, -R7.reuse ;  /* 0x000000010404d824 */ /* 0x100fe200078e0a07 */
[----:B------:R-:W-:Y:S01]  /*ef10*/  IABS R10, R8 ;  /* 0x00000008000a7213 */ /* 0x000fe20000000000 */
[----:B------:R-:W-:Y:S01]  /*ef20*/  VIADD R15, R0, 0x117 ;  /* 0x00000117000f7836 */ /* 0x000fe20000000000 */
[----:B------:R-:W-:Y:S02]  /*ef30*/  IABS R11, R12 ;  /* 0x0000000c000b7213 */ /* 0x000fe40000000000 */
[----:B------:R-:W-:Y:S01]  /*ef40*/  ISETP.GE.AND P5, PT, R9, RZ, PT ;  /* 0x000000ff0900720c */ /* 0x000fe20003fa6270 */
[----:B------:R-:W-:Y:S01]  /*ef50*/  @!P0 IMAD.IADD R17, R17, 0x1, -R7 ;  /* 0x0000000111118824 */ /* 0x000fe200078e0a07 */
[----:B------:R-:W-:Y:S01]  /*ef60*/  ISETP.GT.U32.AND P0, PT, R7, R5, PT ;  /* 0x000000050700720c */ /* 0x000fe20003f04070 */
[----:B0-----:R-:W-:Y:S01]  /*ef70*/  IMAD.MOV.U32 R2, RZ, RZ, R4 ;  /* 0x000000ffff027224 */ /* 0x001fe200078e0004 */
[----:B------:R-:W-:Y:S01]  /*ef80*/  IABS R9, R15 ;  /* 0x0000000f00097213 */ /* 0x000fe20000000000 */
[----:B------:R-:W-:-:S04]  /*ef90*/  IMAD.HI.U32 R14, R6, R10, RZ ;  /* 0x0000000a060e7227 */ /* 0x000fc800078e00ff */
[----:B------:R-:W-:Y:S01]  /*efa0*/  @!P6 IMAD.IADD R13, R13, 0x1, -R7 ;  /* 0x000000010d0de824 */ /* 0x000fe200078e0a07 */
[C---:B------:R-:W-:Y:S01]  /*efb0*/  ISETP.GT.U32.AND P6, PT, R7.reuse, R17, PT ;  /* 0x000000110700720c */ /* 0x040fe20003fc4070 */
[----:B------:R-:W-:Y:S02]  /*efc0*/  @!P4 IMAD.MOV R2, RZ, RZ, -R2 ;  /* 0x000000ffff02c224 */ /* 0x000fe400078e0a02 */
[C---:B------:R-:W-:Y:S01]  /*efd0*/  IMAD.HI.U32 R16, R6.reuse, R11, RZ ;  /* 0x0000000b06107227 */ /* 0x040fe200078e00ff */
[----:B------:R-:W-:Y:S02]  /*efe0*/  ISETP.GT.U32.AND P4, PT, R7, R13, PT ;  /* 0x0000000d0700720c */ /* 0x000fe40003f84070 */
[----:B------:R0:W-:Y:S01]  /*eff0*/  STL [R1+0x5b4], R2 ;  /* 0x0005b40201007387 */ /* 0x0001e20000100800 */
[----:B------:R-:W-:Y:S02]  /*f000*/  IMAD.MOV R14, RZ, RZ, -R14 ;  /* 0x000000ffff0e7224 */ /* 0x000fe400078e0a0e */
[----:B------:R-:W-:-:S04]  /*f010*/  IMAD.HI.U32 R18, R6, R9, RZ ;  /* 0x0000000906127227 */ /* 0x000fc800078e00ff */
[----:B------:R-:W-:Y:S02]  /*f020*/  @!P0 IMAD.IADD R5, R5, 0x1, -R7 ;  /* 0x0000000105058824 */ /* 0x000fe400078e0a07 */
[----:B------:R-:W-:Y:S02]  /*f030*/  IMAD.MOV R16, RZ, RZ, -R16 ;  /* 0x000000ffff107224 */ /* 0x000fe400078e0a10 */
[C---:B------:R-:W-:Y:S02]  /*f040*/  IMAD R10, R7.reuse, R14, R10 ;  /* 0x0000000e070a7224 */ /* 0x040fe400078e020a */
[----:B------:R-:W-:Y:S02]  /*f050*/  IMAD.MOV R18, RZ, RZ, -R18 ;  /* 0x000000ffff127224 */ /* 0x000fe400078e0a12 */
[----:B0-----:R-:W-:Y:S02]  /*f060*/  IMAD.MOV.U32 R2, RZ, RZ, R5 ;  /* 0x000000ffff027224 */ /* 0x001fe400078e0005 */
[----:B------:R-:W-:-:S02]  /*f070*/  IMAD R11, R7, R16, R11 ;  /* 0x00000010070b7224 */ /* 0x000fc400078e020b */
[C---:B------:R-:W-:Y:S02]  /*f080*/  IMAD R9, R7.reuse, R18, R9 ;  /* 0x0000001207097224 */ /* 0x040fe400078e0209 */
[----:B------:R-:W-:Y:S01]  /*f090*/  @!P3 IMAD.MOV R2, RZ, RZ, -R2 ;  /* 0x000000ffff02b224 */ /* 0x000fe200078e0a02 */
[C---:B------:R-:W-:Y:S01]  /*f0a0*/  ISETP.GT.U32.AND P3, PT, R7.reuse, R10, PT ;  /* 0x0000000a0700720c */ /* 0x040fe20003f64070 */
[C---:B------:R-:W-:Y:S01]  /*f0b0*/  VIADD R16, R0.reuse, 0x118 ;  /* 0x0000011800107836 */ /* 0x040fe20000000000 */
[----:B------:R-:W-:Y:S01]  /*f0c0*/  ISETP.GT.U32.AND P0, PT, R7, R11, PT ;  /* 0x0000000b0700720c */ /* 0x000fe20003f04070 */
[--C-:B------:R-:W-:Y:S01]  /*f0d0*/  @!P6 IMAD.IADD R17, R17, 0x1, -R7.reuse ;  /* 0x000000011111e824 */ /* 0x100fe200078e0a07 */
[----:B------:R-:W-:Y:S01]  /*f0e0*/  ISETP.GT.U32.AND P6, PT, R7, R9, PT ;  /* 0x000000090700720c */ /* 0x000fe20003fc4070 */
[----:B------:R-:W-:Y:S01]  /*f0f0*/  VIADD R4, R0, 0x119 ;  /* 0x0000011900047836 */ /* 0x000fe20000000000 */
[----:B------:R-:W-:Y:S01]  /*f100*/  IABS R14, R16 ;  /* 0x00000010000e7213 */ /* 0x000fe20000000000 */
[----:B------:R0:W-:Y:S01]  /*f110*/  STL [R1+0x5b0], R2 ;  /* 0x0005b00201007387 */ /* 0x0001e20000100800 */
[----:B------:R-:W-:Y:S01]  /*f120*/  @!P4 IMAD.IADD R13, R13, 0x1, -R7 ;  /* 0x000000010d0dc824 */ /* 0x000fe200078e0a07 */
[----:B------:R-:W-:-:S02]  /*f130*/  ISETP.GE.AND P4, PT, R12, RZ, PT ;  /* 0x000000ff0c00720c */ /* 0x000fc40003f86270 */
[----:B------:R-:W-:Y:S01]  /*f140*/  IMAD.HI.U32 R18, R6, R14, RZ ;  /* 0x0000000e06127227 */ /* 0x000fe200078e00ff */
[----:B------:R-:W-:Y:S02]  /*f150*/  IABS R5, R4 ;  /* 0x0000000400057213 */ /* 0x000fe40000000000 */
[----:B------:R-:W-:Y:S01]  /*f160*/  IADD3 R12, PT, PT, R0, 0x11a, RZ ;  /* 0x0000011a000c7810 */ /* 0x000fe20007ffe0ff */
[----:B------:R-:W-:Y:S02]  /*f170*/  @!P3 IMAD.IADD R10, R10, 0x1, -R7 ;  /* 0x000000010a0ab824 */ /* 0x000fe400078e0a07 */
[----:B0-----:R-:W-:Y:S02]  /*f180*/  IMAD.MOV.U32 R2, RZ, RZ, R17 ;  /* 0x000000ffff027224 */ /* 0x001fe400078e0011 */
[----:B------:R-:W-:Y:S02]  /*f190*/  IMAD.MOV R18, RZ, RZ, -R18 ;  /* 0x000000ffff127224 */ /* 0x000fe400078e0a12 */
[----:B------:R-:W-:-:S02]  /*f1a0*/  @!P2 IMAD.MOV R2, RZ, RZ, -R2 ;  /* 0x000000ffff02a224 */ /* 0x000fc400078e0a02 */
[--C-:B------:R-:W-:Y:S01]  /*f1b0*/  @!P0 IMAD.IADD R11, R11, 0x1, -R7.reuse ;  /* 0x000000010b0b8824 */ /* 0x100fe200078e0a07 */
[----:B------:R-:W-:Y:S01]  /*f1c0*/  ISETP.GE.AND P0, PT, R8, RZ, PT ;  /* 0x000000ff0800720c */ /* 0x000fe20003f06270 */
[----:B------:R-:W-:Y:S01]  /*f1d0*/  @!P6 IMAD.IADD R9, R9, 0x1, -R7 ;  /* 0x000000010909e824 */ /* 0x000fe200078e0a07 */
[C---:B------:R-:W-:Y:S01]  /*f1e0*/  ISETP.GT.U32.AND P6, PT, R7.reuse, R10, PT ;  /* 0x0000000a0700720c */ /* 0x040fe20003fc4070 */
[C---:B------:R-:W-:Y:S01]  /*f1f0*/  IMAD R8, R7.reuse, R18, R14 ;  /* 0x0000001207087224 */ /* 0x040fe200078e020e */
[----:B------:R0:W-:Y:S01]  /*f200*/  STL [R1+0x5a4], R2 ;  /* 0x0005a40201007387 */ /* 0x0001e20000100800 */
[C---:B------:R-:W-:Y:S01]  /*f210*/  IMAD.HI.U32 R18, R6.reuse, R5, RZ ;  /* 0x0000000506127227 */ /* 0x040fe200078e00ff */
[----:B------:R-:W-:Y:S02]  /*f220*/  IABS R14, R12 ;  /* 0x0000000c000e7213 */ /* 0x000fe40000000000 */
[C---:B------:R-:W-:Y:S01]  /*f230*/  ISETP.GT.U32.AND P3, PT, R7.reuse, R11, PT ;  /* 0x0000000b0700720c */ /* 0x040fe20003f64070 */
[----:B------:R-:W-:Y:S01]  /*f240*/  IMAD.MOV R18, RZ, RZ, -R18 ;  /* 0x000000ffff127224 */ /* 0x000fe200078e0a12 */
[----:B------:R-:W-:Y:S01]  /*f250*/  ISETP.GT.U32.AND P2, PT, R7, R9, PT ;  /* 0x000000090700720c */ /* 0x000fe20003f44070 */
[----:B------:R-:W-:-:S04]  /*f260*/  IMAD.HI.U32 R17, R6, R14, RZ ;  /* 0x0000000e06117227 */ /* 0x000fc800078e00ff */
[----:B0-----:R-:W-:Y:S02]  /*f270*/  IMAD.MOV.U32 R2, RZ, RZ, R13 ;  /* 0x000000ffff027224 */ /* 0x001fe400078e000d */
[C---:B------:R-:W-:Y:S02]  /*f280*/  IMAD R5, R7.reuse, R18, R5 ;  /* 0x0000001207057224 */ /* 0x040fe400078e0205 */
[----:B------:R-:W-:Y:S01]  /*f290*/  @!P5 IMAD.MOV R2, RZ, RZ, -R2 ;  /* 0x000000ffff02d224 */ /* 0x000fe200078e0a02 */
[C---:B------:R-:W-:Y:S01]  /*f2a0*/  ISETP.GT.U32.AND P5, PT, R7.reuse, R8, PT ;  /* 0x000000080700720c */ /* 0x040fe20003fa4070 */
[----:B------:R-:W-:Y:S01]  /*f2b0*/  @!P6 IMAD.IADD R10, R10, 0x1, -R7 ;  /* 0x000000010a0ae824 */ /* 0x000fe200078e0a07 */
[----:B------:R-:W-:Y:S01]  /*f2c0*/  ISETP.GT.U32.AND P6, PT, R7, R5, PT ;  /* 0x000000050700720c */ /* 0x000fe20003fc4070 */
[----:B------:R-:W-:Y:S01]  /*f2d0*/  IMAD.MOV R17, RZ, RZ, -R17 ;  /* 0x000000ffff117224 */ /* 0x000fe200078e0a11 */
[----:B------:R0:W-:Y:S01]  /*f2e0*/  STL [R1+0x5a8], R2 ;  /* 0x0005a80201007387 */ /* 0x0001e20000100800 */
[----:B------:R-:W-:-:S02]  /*f2f0*/  VIADD R13, R0, 0x11b ;  /* 0x0000011b000d7836 */ /* 0x000fc40000000000 */
[----:B------:R-:W-:Y:S01]  /*f300*/  @!P3 IMAD.IADD R11, R11, 0x1, -R7 ;  /* 0x000000010b0bb824 */ /* 0x000fe200078e0a07 */
[----:B------:R-:W-:Y:S01]  /*f310*/  ISETP.GE.AND P3, PT, R15, RZ, PT ;  /* 0x000000ff0f00720c */ /* 0x000fe20003f66270 */
[----:B------:R-:W-:Y:S01]  /*f320*/  VIADD R15, R0, 0x11d ;  /* 0x0000011d000f7836 */ /* 0x000fe20000000000 */
[----:B------:R-:W-:Y:S01]  /*f330*/  IABS R22, R13 ;  /* 0x0000000d00167213 */ /* 0x000fe20000000000 */
[----:B------:R-:W-:Y:S02]  /*f340*/  IMAD.MOV.U32 R3, RZ, RZ, R11 ;  /* 0x000000ffff037224 */ /* 0x000fe400078e000b */
[--C-:B------:R-:W-:Y:S01]  /*f350*/  @!P5 IMAD.IADD R8, R8, 0x1, -R7.reuse ;  /* 0x000000010808d824 */ /* 0x100fe200078e0a07 */
[----:B------:R-:W-:Y:S01]  /*f360*/  ISETP.GE.AND P5, PT, R4, RZ, PT ;  /* 0x000000ff0400720c */ /* 0x000fe20003fa6270 */
[----:B------:R-:W-:Y:S01]  /*f370*/  IMAD R4, R7, R17, R14 ;  /* 0x0000001107047224 */ /* 0x000fe200078e020e */
[----:B------:R-:W-:Y:S01]  /*f380*/  IABS R18, R15 ;  /* 0x0000000f00127213 */ /* 0x000fe20000000000 */
[----:B------:R-:W-:-:S02]  /*f390*/  @!P6 IMAD.IADD R5, R5, 0x1, -R7 ;  /* 0x000000010505e824 */ /* 0x000fc400078e0a07 */
[C---:B------:R-:W-:Y:S01]  /*f3a0*/  VIADD R17, R0.reuse, 0x11f ;  /* 0x0000011f00117836 */ /* 0x040fe20000000000 */
[----:B------:R-:W-:Y:S01]  /*f3b0*/  ISETP.GT.U32.AND P6, PT, R7, R4, PT ;  /* 0x000000040700720c */ /* 0x000fe20003fc4070 */
[----:B------:R-:W-:Y:S02]  /*f3c0*/  VIADD R14, R0, 0x11c ;  /* 0x0000011c000e7836 */ /* 0x000fe40000000000 */
[----:B------:R-:W-:Y:S01]  /*f3d0*/  IMAD.HI.U32 R23, R6, R22, RZ ;  /* 0x0000001606177227 */ /* 0x000fe200078e00ff */
[----:B------:R-:W-:Y:S02]  /*f3e0*/  IABS R20, R17 ;  /* 0x0000001100147213 */ /* 0x000fe40000000000 */
[----:B------:R-:W-:Y:S01]  /*f3f0*/  IABS R21, R14 ;  /* 0x0000000e00157213 */ /* 0x000fe20000000000 */
[----:B------:R-:W-:Y:S02]  /*f400*/  IMAD.MOV R23, RZ, RZ, -R23 ;  /* 0x000000ffff177224 */ /* 0x000fe400078e0a17 */
[----:B0-----:R-:W-:-:S02]  /*f410*/  IMAD.MOV.U32 R2, RZ, RZ, R10 ;  /* 0x000000ffff027224 */ /* 0x001fc400078e000a */
[----:B------:R-:W-:Y:S01]  /*f420*/  @!P4 IMAD.MOV R3, RZ, RZ, -R3 ;  /* 0x000000ffff03c224 */ /* 0x000fe200078e0a03 */
[C---:B------:R-:W-:Y:S01]  /*f430*/  ISETP.GT.U32.AND P4, PT, R7.reuse, R5, PT ;  /* 0x000000050700720c */ /* 0x040fe20003f84070 */
[C---:B------:R-:W-:Y:S02]  /*f440*/  IMAD R22, R7.reuse, R23, R22 ;  /* 0x0000001707167224 */ /* 0x040fe400078e0216 */
[--C-:B------:R-:W-:Y:S01]  /*f450*/  @!P6 IMAD.IADD R4, R4, 0x1, -R7.reuse ;  /* 0x000000010404e824 */ /* 0x100fe200078e0a07 */
[C---:B------:R-:W-:Y:S01]  /*f460*/  ISETP.GT.U32.AND P6, PT, R7.reuse, R8, PT ;  /* 0x000000080700720c */ /* 0x040fe20003fc4070 */
[----:B------:R-:W-:Y:S01]  /*f470*/  @!P0 IMAD.MOV R2, RZ, RZ, -R2 ;  /* 0x000000ffff028224 */ /* 0x000fe200078e0a02 */
[----:B------:R-:W-:Y:S01]  /*f480*/  STL [R1+0x5a0], R3 ;  /* 0x0005a00301007387 */ /* 0x000fe20000100800 */
[----:B------:R-:W-:Y:S01]  /*f490*/  IMAD.MOV.U32 R23, RZ, RZ, R20 ;  /* 0x000000ffff177224 */ /* 0x000fe200078e0014 */
[----:B------:R-:W-:Y:S01]  /*f4a0*/  ISETP.GT.U32.AND P0, PT, R7, R4, PT ;  /* 0x000000040700720c */ /* 0x000fe20003f04070 */
[----:B------:R-:W-:Y:S01]  /*f4b0*/  @!P2 IMAD.IADD R9, R9, 0x1, -R7 ;  /* 0x000000010909a824 */ /* 0x000fe200078e0a07 */
[----:B------:R0:W-:Y:S01]  /*f4c0*/  STL [R1+0x59c], R2 ;  /* 0x00059c0201007387 */ /* 0x0001e20000100800 */
[----:B------:R-:W-:Y:S01]  /*f4d0*/  IMAD.HI.U32 R20, R6, R21, RZ ;  /* 0x0000001506147227 */ /* 0x000fe200078e00ff */
[----:B------:R-:W-:-:S03]  /*f4e0*/  ISETP.GE.AND P2, PT, R16, RZ, PT ;  /* 0x000000ff1000720c */ /* 0x000fc60003f46270 */
        /* <DEDUP_REMOVED lines=8> */
[C---:B------:R-:W-:Y:S01]  /*f570*/  ISETP.GT.U32.AND P6, PT, R7.reuse, R20, PT ;  /* 0x000000140700720c */ /* 0x040fe20003fc4070 */
[----:B------:R-:W-:Y:S01]  /*f580*/  IMAD R11, R7, R11, R18 ;  /* 0x0000000b070b7224 */ /* 0x000fe200078e0212 */
[----:B------:R0:W-:Y:S01]  /*f590*/  STL [R1+0x598], R2 ;  /* 0x0005980201007387 */ /* 0x0001e20000100800 */
[----:B------:R-:W-:-:S02]  /*f5a0*/  @!P4 IMAD.IADD R5, R5, 0x1, -R7 ;  /* 0x000000010505c824 */ /* 0x000fc400078e0a07 */
[----:B------:R-:W-:Y:S01]  /*f5b0*/  VIADD R16, R0, 0x11e ;  /* 0x0000011e00107836 */ /* 0x000fe20000000000 */
[----:B------:R-:W-:Y:S01]  /*f5c0*/  ISETP.GT.U32.AND P4, PT, R7, R11, PT ;  /* 0x0000000b0700720c */ /* 0x000fe20003f84070 */
[--C-:B------:R-:W-:Y:S01]  /*f5d0*/  @!P0 IMAD.IADD R4, R4, 0x1, -R7.reuse ;  /* 0x0000000104048824 */ /* 0x100fe200078e0a07 */
[----:B------:R-:W-:Y:S01]  /*f5e0*/  ISETP.GE.AND P0, PT, R12, RZ, PT ;  /* 0x000000ff0c00720c */ /* 0x000fe20003f06270 */
[----:B------:R-:W-:Y:S01]  /*f5f0*/  @!P3 IMAD.IADD R22, R22, 0x1, -R7 ;  /* 0x000000011616b824 */ /* 0x000fe200078e0a07 */
[----:B------:R-:W-:Y:S01]  /*f600*/  IABS R19, R16 ;  /* 0x0000001000137213 */ /* 0x000fe20000000000 */
[----:B------:R-:W-:Y:S01]  /*f610*/  IMAD.HI.U32 R9, R6, R23, RZ ;  /* 0x0000001706097227 */ /* 0x000fe200078e00ff */
[----:B------:R-:W-:-:S03]  /*f620*/  ISETP.GE.AND P3, PT, R13, RZ, PT ;  /* 0x000000ff0d00720c */ /* 0x000fc60003f66270 */
[----:B0-----:R-:W-:Y:S02]  /*f630*/  IMAD.MOV.U32 R2, RZ, RZ, R8 ;  /* 0x000000ffff027224 */ /* 0x001fe400078e0008 */
[--C-:B------:R-:W-:Y:S01]  /*f640*/  @!P6 IMAD.IADD R20, R20, 0x1, -R7.reuse ;  /* 0x000000011414e824 */ /* 0x100fe200078e0a07 */
[C---:B------:R-:W-:Y:S01]  /*f650*/  ISETP.GT.U32.AND P6, PT, R7.reuse, R22, PT ;  /* 0x000000160700720c */ /* 0x040fe20003fc4070 */
[----:B------:R-:W-:Y:S02]  /*f660*/  @!P2 IMAD.MOV R2, RZ, RZ, -R2 ;  /* 0x000000ffff02a224 */ /* 0x000fe400078e0a02 */
[----:B------:R-:W-:Y:S01]  /*f670*/  IMAD.HI.U32 R10, R6, R19, RZ ;  /* 0x00000013060a7227 */ /* 0x000fe200078e00ff */
[----:B------:R-:W-:Y:S02]  /*f680*/  ISETP.GT.U32.AND P2, PT, R7, R20, PT ;  /* 0x000000140700720c */ /* 0x000fe40003f44070 */
[----:B------:R0:W-:Y:S01]  /*f690*/  STL [R1+0x58c], R2 ;  /* 0x00058c0201007387 */ /* 0x0001e20000100800 */
[----:B------:R-:W-:-:S02]  /*f6a0*/  @!P4 IMAD.IADD R11, R11, 0x1, -R7 ;  /* 0x000000010b0bc824 */ /* 0x000fc400078e0a07 */
[----:B------:R-:W-:Y:S02]  /*f6b0*/  IMAD.MOV.U32 R3, RZ, RZ, R5 ;  /* 0x000000ffff037224 */ /* 0x000fe400078e0005 */
[----:B------:R-:W-:Y:S01]  /*f6c0*/  IMAD.MOV R10, RZ, RZ, -R10 ;  /* 0x000000ffff0a7224 */ /* 0x000fe200078e0a0a */
[----:B------:R-:W-:Y:S01]  /*f6d0*/  ISETP.GT.U32.AND P4, PT, R7, R11, PT ;  /* 0x0000000b0700720c */ /* 0x000fe20003f84070 */
[----:B------:R-:W-:Y:S02]  /*f6e0*/  IMAD.MOV R9, RZ, RZ, -R9 ;  /* 0x000000ffff097224 */ /* 0x000fe400078e0a09 */
[----:B------:R-:W-:Y:S02]  /*f6f0*/  VIADD R12, R0, 0x120 ;  /* 0x00000120000c7836 */ /* 0x000fe40000000000 */
[----:B0-----:R-:W-:Y:S02]  /*f700*/  IMAD.MOV.U32 R2, RZ, RZ, R4 ;  /* 0x000000ffff027224 */ /* 0x001fe400078e0004 */
[----:B------:R-:W-:-:S02]  /*f710*/  @!P5 IMAD.MOV R3, RZ, RZ, -R3 ;  /* 0x000000ffff03d224 */ /* 0x000fc400078e0a03 */
[----:B------:R-:W-:Y:S01]  /*f720*/  @!P0 IMAD.MOV R2, RZ, RZ, -R2 ;  /* 0x000000ffff028224 */ /* 0x000fe200078e0a02 */
[----:B------:R-:W-:Y:S01]  /*f730*/  ISETP.GE.AND P0, PT, R14, RZ, PT ;  /* 0x000000ff0e00720c */ /* 0x000fe20003f06270 */
[C---:B------:R-:W-:Y:S01]  /*f740*/  IMAD R10, R7.reuse, R10, R19 ;  /* 0x0000000a070a7224 */ /* 0x040fe200078e0213 */
[----:B------:R-:W-:Y:S01]  /*f750*/  STL [R1+0x588], R3 ;  /* 0x0005880301007387 */ /* 0x000fe20000100800 */
[C---:B------:R-:W-:Y:S01]  /*f760*/  IMAD R23, R7.reuse, R9, R23 ;  /* 0x0000000907177224 */ /* 0x040fe200078e0217 */
[----:B------:R-:W-:Y:S01]  /*f770*/  IABS R9, R12 ;  /* 0x0000000c00097213 */ /* 0x000fe20000000000 */
[--C-:B------:R-:W-:Y:S01]  /*f780*/  @!P6 IMAD.IADD R22, R22, 0x1, -R7.reuse ;  /* 0x000000011616e824 */ /* 0x100fe200078e0a07 */
[----:B------:R0:W-:Y:S01]  /*f790*/  STL [R1+0x584], R2 ;  /* 0x0005840201007387 */ /* 0x0001e20000100800 */
[----:B------:R-:W-:Y:S01]  /*f7a0*/  @!P2 IMAD.IADD R20, R20, 0x1, -R7 ;  /* 0x000000011414a824 */ /* 0x000fe200078e0a07 */
[----:B------:R-:W-:Y:S01]  /*f7b0*/  ISETP.GT.U32.AND P5, PT, R7, R10, PT ;  /* 0x0000000a0700720c */ /* 0x000fe20003fa4070 */
[----:B------:R-:W-:Y:S01]  /*f7c0*/  IMAD.HI.U32 R4, R6, R9, RZ ;  /* 0x0000000906047227 */ /* 0x000fe200078e00ff */
[----:B------:R-:W-:-:S02]  /*f7d0*/  ISETP.GE.AND P2, PT, R15, RZ, PT ;  /* 0x000000ff0f00720c */ /* 0x000fc40003f46270 */
[----:B------:R-:W-:Y:S01]  /*f7e0*/  ISETP.GT.U32.AND P6, PT, R7, R23, PT ;  /* 0x000000170700720c */ /* 0x000fe20003fc4070 */
[----:B------:R-:W-:Y:S01]  /*f7f0*/  @!P4 IMAD.IADD R11, R11, 0x1, -R7 ;  /* 0x000000010b0bc824 */ /* 0x000fe200078e0a07 */
[----:B------:R-:W-:Y:S01]  /*f800*/  ISETP.GE.AND P4, PT, R16, RZ, PT ;  /* 0x000000ff1000720c */ /* 0x000fe20003f86270 */
[----:B------:R-:W-:Y:S02]  /*f810*/  IMAD.MOV R4, RZ, RZ, -R4 ;  /* 0x000000ffff047224 */ /* 0x000fe400078e0a04 */
[----:B0-----:R-:W-:Y:S02]  /*f820*/  IMAD.MOV.U32 R2, RZ, RZ, R22 ;  /* 0x000000ffff027224 */ /* 0x001fe400078e0016 */
[----:B------:R-:W-:Y:S02]  /*f830*/  IMAD R9, R7, R4, R9 ;  /* 0x0000000407097224 */ /* 0x000fe400078e0209 */
[----:B------:R-:W-:Y:S02]  /*f840*/  @!P3 IMAD.MOV R2, RZ, RZ, -R2 ;  /* 0x000000ffff02b224 */ /* 0x000fe400078e0a02 */
[--C-:B------:R-:W-:Y:S01]  /*f850*/  @!P5 IMAD.IADD R10, R10, 0x1, -R7.reuse ;  /* 0x000000010a0ad824 */ /* 0x100fe200078e0a07 */
[----:B------:R-:W-:Y:S01]  /*f860*/  ISETP.GE.AND P5, PT, R17, RZ, PT ;  /* 0x000000ff1100720c */ /* 0x000fe20003fa6270 */
[----:B------:R-:W-:Y:S01]  /*f870*/  @!P6 IMAD.IADD R23, R23, 0x1, -R7 ;  /* 0x000000011717e824 */ /* 0x000fe200078e0a07 */
[----:B------:R0:W-:Y:S01]  /*f880*/  STL [R1+0x580], R2 ;  /* 0x0005800201007387 */ /* 0x0001e20000100800 */
[C---:B------:R-:W-:Y:S01]  /*f890*/  VIADD R5, R0.reuse, 0x121 ;  /* 0x0000012100057836 */ /* 0x040fe20000000000 */
[C---:B------:R-:W-:Y:S01]  /*f8a0*/  ISETP.GT.U32.AND P6, PT, R7.reuse, R10, PT ;  /* 0x0000000a0700720c */ /* 0x040fe20003fc4070 */
[C---:B------:R-:W-:Y:S01]  /*f8b0*/  VIADD R8, R0.reuse, 0x122 ;  /* 0x0000012200087836 */ /* 0x040fe20000000000 */
[----:B------:R-:W-:Y:S01]  /*f8c0*/  ISETP.GT.U32.AND P3, PT, R7, R23, PT ;  /* 0x000000170700720c */ /* 0x000fe20003f64070 */
[----:B------:R-:W-:Y:S01]  /*f8d0*/  IMAD.MOV.U32 R3, RZ, RZ, R20 ;  /* 0x000000ffff037224 */ /* 0x000fe200078e0014 */
[----:B------:R-:W-:Y:S01]  /*f8e0*/  IABS R13, R5 ;  /* 0x00000005000d7213 */ /* 0x000fe20000000000 */
[----:B------:R-:W-:-:S02]  /*f8f0*/  VIADD R4, R0, 0x123 ;  /* 0x0000012300047836 */ /* 0x000fc40000000000 */
[----:B------:R-:W-:Y:S01]  /*f900*/  @!P0 IMAD.MOV R3, RZ, RZ, -R3 ;  /* 0x000000ffff038224 */ /* 0x000fe200078e0a03 */
[----:B------:R-:W-:Y:S01]  /*f910*/  ISETP.GE.AND P0, PT, R12, RZ, PT ;  /* 0x000000ff0c00720c */ /* 0x000fe20003f06270 */
[----:B0-----:R-:W-:Y:S01]  /*f920*/  IMAD.MOV.U32 R2, RZ, RZ, R11 ;  /* 0x000000ffff027224 */ /* 0x001fe200078e000b */
[----:B------:R-:W-:Y:S01]  /*f930*/  IABS R11, R8 ;  /* 0x00000008000b7213 */ /* 0x000fe20000000000 */
[----:B------:R-:W-:Y:S01]  /*f940*/  IMAD.HI.U32 R14, R6, R13, RZ ;  /* 0x0000000d060e7227 */ /* 0x000fe200078e00ff */
[----:B------:R-:W-:Y:S01]  /*f950*/  IABS R12, R4 ;  /* 0x00000004000c7213 */ /* 0x000fe20000000000 */
[----:B------:R0:W-:Y:S02]  /*f960*/  STL [R1+0x57c], R3 ;  /* 0x00057c0301007387 */ /* 0x0001e40000100800 */
[----:B------:R-:W-:Y:S01]  /*f970*/  @!P2 IMAD.MOV R2, RZ, RZ, -R2 ;  /* 0x000000ffff02a224 */ /* 0x000fe200078e0a02 */
[----:B------:R-:W-:Y:S01]  /*f980*/  ISETP.GT.U32.AND P2, PT, R7, R9, PT ;  /* 0x000000090700720c */ /* 0x000fe20003f44070 */
[----:B------:R-:W-:Y:S01]  /*f990*/  @!P6 IMAD.IADD R10, R10, 0x1, -R7 ;  /* 0x000000010a0ae824 */ /* 0x000fe200078e0a07 */
[----:B------:R-:W-:Y:S01]  /*f9a0*/  ISETP.GE.AND P6, PT, R5, RZ, PT ;  /* 0x000000ff0500720c */ /* 0x000fe20003fc6270 */
[----:B------:R-:W-:Y:S01]  /*f9b0*/  IMAD.HI.U32 R5, R6, R11, RZ ;  /* 0x0000000b06057227 */ /* 0x000fe200078e00ff */
[----:B------:R2:W-:Y:S03]  /*f9c0*/  STL [R1+0x578], R2 ;  /* 0x0005780201007387 */ /* 0x0005e60000100800 */
[----:B------:R-:W-:-:S02]  /*f9d0*/  IMAD.MOV R14, RZ, RZ, -R14 ;  /* 0x000000ffff0e7224 */ /* 0x000fc400078e0a0e */
[----:B------:R-:W-:Y:S01]  /*f9e0*/  @!P3 IMAD.IADD R23, R23, 0x1, -R7 ;  /* 0x000000011717b824 */ /* 0x000fe200078e0a07 */
[----:B------:R-:W-:Y:S01]  /*f9f0*/  ISETP.GE.AND P3, PT, R8, RZ, PT ;  /* 0x000000ff0800720c */ /* 0x000fe20003f66270 */
[----:B------:R-:W-:Y:S02]  /*fa00*/  IMAD.MOV R5, RZ, RZ, -R5 ;  /* 0x000000ffff057224 */ /* 0x000fe400078e0a05 */
[----:B------:R-:W-:Y:S02]  /*fa10*/  @!P2 IMAD.IADD R9, R9, 0x1, -R7 ;  /* 0x000000010909a824 */ /* 0x000fe400078e0a07 */
[----:B------:R-:W-:Y:S02]  /*fa20*/  IMAD.MOV.U32 R8, RZ, RZ, R12 ;  /* 0x000000ffff087224 */ /* 0x000fe400078e000c */
[C---:B------:R-:W-:Y:S01]  /*fa30*/  IMAD R13, R7.reuse, R14, R13 ;  /* 0x0000000e070d7224 */ /* 0x040fe200078e020d */
[----:B------:R-:W-:Y:S01]  /*fa40*/  ISETP.GT.U32.AND P2, PT, R7, R9, PT ;  /* 0x000000090700720c */ /* 0x000fe20003f44070 */
[----:B0-----:R-:W-:-:S02]  /*fa50*/  IMAD.MOV.U32 R3, RZ, RZ, R10 ;  /* 0x000000ffff037224 */ /* 0x001fc400078e000a */
[----:B--2---:R-:W-:Y:S02]  /*fa60*/  IMAD.MOV.U32 R2, RZ, RZ, R23 ;  /* 0x000000ffff027224 */ /* 0x004fe400078e0017 */
[----:B------:R-:W-:Y:S02]  /*fa70*/  IMAD R11, R7, R5, R11 ;  /* 0x00000005070b7224 */ /* 0x000fe400078e020b */
[----:B------:R-:W-:-:S04]  /*fa80*/  IMAD.HI.U32 R14, R6, R8, RZ ;  /* 0x00000008060e7227 */ /* 0x000fc800078e00ff */
[----:B------:R-:W-:Y:S01]  /*fa90*/  @!P4 IMAD.MOV R3, RZ, RZ, -R3 ;  /* 0x000000ffff03c224 */ /* 0x000fe200078e0a03 */
[----:B------:R-:W-:Y:S01]  /*faa0*/  ISETP.GT.U32.AND P4, PT, R7, R13, PT ;  /* 0x0000000d0700720c */ /* 0x000fe20003f84070 */
[----:B------:R-:W-:Y:S01]  /*fab0*/  @!P5 IMAD.MOV R2, RZ, RZ, -R2 ;  /* 0x000000ffff02d224 */ /* 0x000fe200078e0a02 */
[----:B------:R-:W-:Y:S01]  /*fac0*/  ISETP.GE.AND P5, PT, R4, RZ, PT ;  /* 0x000000ff0400720c */ /* 0x000fe20003fa6270 */
[--C-:B------:R-:W-:Y:S01]  /*fad0*/  @!P2 IMAD.IADD R9, R9, 0x1, -R7.reuse ;  /* 0x000000010909a824 */ /* 0x100fe200078e0a07 */
[C---:B------:R-:W-:Y:S01]  /*fae0*/  ISETP.GT.U32.AND P2, PT, R7.reuse, R11, PT ;  /* 0x0000000b0700720c */ /* 0x040fe20003f44070 */
[----:B------:R-:W-:Y:S01]  /*faf0*/  IMAD.MOV R14, RZ, RZ, -R14 ;  /* 0x000000ffff0e7224 */ /* 0x000fe200078e0a0e */
[----:B------:R-:W-:Y:S01]  /*fb00*/  STL [R1+0x560], R3 ;  /* 0x0005600301007387 */ /* 0x000fe20000100800 */
[C---:B------:R-:W-:Y:S02]  /*fb10*/  VIADD R12, R0.reuse, 0x124 ;  /* 0x00000124000c7836 */ /* 0x040fe40000000000 */
[----:B------:R-:W-:Y:S01]  /*fb20*/  IMAD R8, R7, R14, R8 ;  /* 0x0000000e07087224 */ /* 0x000fe200078e0208 */
[----:B------:R0:W-:Y:S01]  /*fb30*/  STL [R1+0x564], R2 ;  /* 0x0005640201007387 */ /* 0x0001e20000100800 */
[----:B------:R-:W-:Y:S01]  /*fb40*/  VIADD R5, R0, 0x126 ;  /* 0x0000012600057836 */ /* 0x000fe20000000000 */
[----:B------:R-:W-:Y:S01]  /*fb50*/  IABS R19, R12 ;  /* 0x0000000c00137213 */ /* 0x000fe20000000000 */
[----:B------:R-:W-:-:S02]  /*fb60*/  @!P4 IMAD.IADD R13, R13, 0x1, -R7 ;  /* 0x000000010d0dc824 */ /* 0x000fc400078e0a07 */
[----:B------:R-:W-:Y:S01]  /*fb70*/  VIADD R4, R0, 0x125 ;  /* 0x0000012500047836 */ /* 0x000fe20000000000 */
[----:B------:R-:W-:Y:S01]  /*fb80*/  IABS R10, R5 ;  /* 0x00000005000a7213 */ /* 0x000fe20000000000 */
[----:B------:R-:W-:Y:S01]  /*fb90*/  @!P2 IMAD.IADD R11, R11, 0x1, -R7 ;  /* 0x000000010b0ba824 */ /* 0x000fe200078e0a07 */
[C---:B------:R-:W-:Y:S01]  /*fba0*/  ISETP.GT.U32.AND P4, PT, R7.reuse, R13, PT ;  /* 0x0000000d0700720c */ /* 0x040fe20003f84070 */
[----:B------:R-:W-:Y:S01]  /*fbb0*/  IMAD.HI.U32 R14, R6, R19, RZ ;  /* 0x00000013060e7227 */ /* 0x000fe200078e00ff */
[----:B------:R-:W-:Y:S02]  /*fbc0*/  IABS R18, R4 ;  /* 0x0000000400127213 */ /* 0x000fe40000000000 */
[----:B------:R-:W-:Y:S01]  /*fbd0*/  ISETP.GT.U32.AND P2, PT, R7, R11, PT ;  /* 0x0000000b0700720c */ /* 0x000fe20003f44070 */
[----:B0-----:R-:W-:Y:S02]  /*fbe0*/  IMAD.MOV.U32 R2, RZ, RZ, R9 ;  /* 0x000000ffff027224 */ /* 0x001fe400078e0009 */
[----:B------:R-:W-:-:S02]  /*fbf0*/  IMAD.MOV R14, RZ, RZ, -R14 ;  /* 0x000000ffff0e7224 */ /* 0x000fc400078e0a0e */
[----:B------:R-:W-:Y:S01]  /*fc00*/  @!P0 IMAD.MOV R2, RZ, RZ, -R2 ;  /* 0x000000ffff028224 */ /* 0x000fe200078e0a02 */
[C---:B------:R-:W-:Y:S01]  /*fc10*/  ISETP.GT.U32.AND P0, PT, R7.reuse, R8, PT ;  /* 0x000000080700720c */ /* 0x040fe20003f04070 */
[----:B------:R-:W-:Y:S01]  /*fc20*/  IMAD R19, R7, R14, R19 ;  /* 0x0000000e07137224 */ /* 0x000fe200078e0213 */
[----:B------:R-:W-:Y:S01]  /*fc30*/  IADD3 R14, PT, PT, R0, 0x127, RZ ;  /* 0x00000127000e7810 */ /* 0x000fe20007ffe0ff */
[----:B------:R-:W-:Y:S01]  /*fc40*/  IMAD.MOV.U32 R9, RZ, RZ, R10 ;  /* 0x000000ffff097224 */ /* 0x000fe200078e000a */
[----:B------:R0:W-:Y:S01]  /*fc50*/  STL [R1+0x568], R2 ;  /* 0x0005680201007387 */ /* 0x0001e20000100800 */
[----:B------:R-:W-:-:S04]  /*fc60*/  IMAD.HI.U32 R10, R6, R18, RZ ;  /* 0x00000012060a7227 */ /* 0x000fc800078e00ff */
[--C-:B------:R-:W-:Y:S01]  /*fc70*/  @!P4 IMAD.IADD R13, R13, 0x1, -R7.reuse ;  /* 0x000000010d0dc824 */ /* 0x100fe200078e0a07 */
[----:B------:R-:W-:Y:S01]  /*fc80*/  ISETP.GE.AND P4, PT, R12, RZ, PT ;  /* 0x000000ff0c00720c */ /* 0x000fe20003f86270 */
[--C-:B------:R-:W-:Y:S01]  /*fc90*/  @!P2 IMAD.IADD R11, R11, 0x1, -R7.reuse ;  /* 0x000000010b0ba824 */ /* 0x100fe200078e0a07 */
[C---:B------:R-:W-:Y:S01]  /*fca0*/  ISETP.GT.U32.AND P2, PT, R7.reuse, R19, PT ;  /* 0x000000130700720c */ /* 0x040fe20003f44070 */
[----:B------:R-:W-:Y:S02]  /*fcb0*/  @!P0 IMAD.IADD R8, R8, 0x1, -R7 ;  /* 0x0000000108088824 */ /* 0x000fe400078e0a07 */
[----:B------:R-:W-:Y:S02]  /*fcc0*/  IMAD.MOV R10, RZ, RZ, -R10 ;  /* 0x000000ffff0a7224 */ /* 0x000fe400078e0a0a */
[----:B------:R-:W-:Y:S01]  /*fcd0*/  IMAD.MOV.U32 R3, RZ, RZ, R13 ;  /* 0x000000ffff037224 */ /* 0x000fe200078e000d */
[----:B------:R-:W-:Y:S01]  /*fce0*/  ISETP.GT.U32.AND P0, PT, R7, R8, PT ;  /* 0x000000080700720c */ /* 0x000fe20003f04070 */
[----:B0-----:R-:W-:-:S02]  /*fcf0*/  IMAD.MOV.U32 R2, RZ, RZ, R11 ;  /* 0x000000ffff027224 */ /* 0x001fc400078e000b */
[----:B------:R-:W-:-:S04]  /*fd00*/  IMAD.HI.U32 R15, R6, R9, RZ ;  /* 0x00000009060f7227 */ /* 0x000fc800078e00ff */
[C---:B------:R-:W-:Y:S01]  /*fd10*/  IMAD R18, R7.reuse, R10, R18 ;  /* 0x0000000a07127224 */ /* 0x040fe200078e0212 */
[----:B------:R-:W-:Y:S01]  /*fd20*/  IABS R10, R14 ;  /* 0x0000000e000a7213 */ /* 0x000fe20000000000 */
[----:B------:R-:W-:Y:S02]  /*fd30*/  @!P6 IMAD.MOV R3, RZ, RZ, -R3 ;  /* 0x000000ffff03e224 */ /* 0x000fe400078e0a03 */
[----:B------:R-:W-:Y:S01]  /*fd40*/  @!P3 IMAD.MOV R2, RZ, RZ, -R2 ;  /* 0x000000ffff02b224 */ /* 0x000fe200078e0a02 */
[C---:B------:R-:W-:Y:S01]  /*fd50*/  ISETP.GT.U32.AND P6, PT, R7.reuse, R18, PT ;  /* 0x000000120700720c */ /* 0x040fe20003fc4070 */
[----:B------:R-:W-:Y:S01]  /*fd60*/  IMAD.MOV R15, RZ, RZ, -R15 ;  /* 0x000000ffff0f7224 */ /* 0x000fe200078e0a0f */
[----:B------:R-:W-:Y:S01]  /*fd70*/  STL [R1+0x56c], R3 ;  /* 0x00056c0301007387 */ /* 0x000fe20000100800 */
[----:B------:R-:W-:Y:S01]  /*fd80*/  VIADD R12, R0, 0x128 ;  /* 0x00000128000c7836 */ /* 0x000fe20000000000 */
[----:B------:R-:W-:Y:S01]  /*fd90*/  ISETP.GE.AND P3, PT, R4, RZ, PT ;  /* 0x000000ff0400720c */ /* 0x000fe20003f66270 */
[----:B------:R-:W-:Y:S01]  /*fda0*/  @!P0 IMAD.IADD R8, R8, 0x1, -R7 ;  /* 0x0000000108088824 */ /* 0x000fe200078e0a07 */
[----:B------:R0:W-:Y:S01]  /*fdb0*/  STL [R1+0x574], R2 ;  /* 0x0005740201007387 */ /* 0x0001e20000100800 */
[----:B------:R-:W-:Y:S01]  /*fdc0*/  IMAD R9, R7, R15, R9 ;  /* 0x0000000f07097224 */ /* 0x000fe200078e0209 */
[----:B------:R-:W-:Y:S01]  /*fdd0*/  IABS R15, R12 ;  /* 0x0000000c000f7213 */ /* 0x000fe20000000000 */
[----:B------:R-:W-:Y:S01]  /*fde0*/  @!P2 IMAD.IADD R19, R19, 0x1, -R7 ;  /* 0x000000011313a824 */ /* 0x000fe200078e0a07 */
[----:B------:R-:W-:Y:S01]  /*fdf0*/  ISETP.GE.AND P2, PT, R5, RZ, PT ;  /* 0x000000ff0500720c */ /* 0x000fe20003f46270 */
[----:B------:R-:W-:Y:S01]  /*fe00*/  IMAD.HI.U32 R11, R6, R10, RZ ;  /* 0x0000000a060b7227 */ /* 0x000fe200078e00ff */
[----:B------:R-:W-:-:S03]  /*fe10*/  ISETP.GT.U32.AND P0, PT, R7, R9, PT ;  /* 0x000000090700720c */ /* 0x000fc60003f04070 */
[----:B------:R-:W-:-:S04]  /*fe20*/  IMAD.HI.U32 R4, R6, R15, RZ ;  /* 0x0000000f06047227 */ /* 0x000fc800078e00ff */
[----:B0-----:R-:W-:Y:S02]  /*fe30*/  IMAD.MOV.U32 R2, RZ, RZ, R8 ;  /* 0x000000ffff027224 */ /* 0x001fe400078e0008 */
[----:B------:R-:W-:Y:S02]  /*fe40*/  IMAD.MOV R8, RZ, RZ, -R4 ;  /* 0x000000ffff087224 */ /* 0x000fe400078e0a04 */
[----:B------:R-:W-:Y:S01]  /*fe50*/  @!P5 IMAD.MOV R2, RZ, RZ, -R2 ;  /* 0x000000ffff02d224 */ /* 0x000fe200078e0a02 */
[----:B------:R-:W-:Y:S01]  /*fe60*/  ISETP.GT.U32.AND P5, PT, R7, R19, PT ;  /* 0x000000130700720c */ /* 0x000fe20003fa4070 */
[----:B------:R-:W-:Y:S02]  /*fe70*/  IMAD.MOV R11, RZ, RZ, -R11 ;  /* 0x000000ffff0b7224 */ /* 0x000fe400078e0a0b */
[----:B------:R-:W-:Y:S01]  /*fe80*/  VIADD R4, R0, 0x129 ;  /* 0x0000012900047836 */ /* 0x000fe20000000000 */
[----:B------:R0:W-:Y:S01]  /*fe90*/  STL [R1+0x570], R2 ;  /* 0x0005700201007387 */ /* 0x0001e20000100800 */
[----:B------:R-:W-:-:S02]  /*fea0*/  @!P6 IMAD.IADD R18, R18, 0x1, -R7 ;  /* 0x000000011212e824 */ /* 0x000fc400078e0a07 */
[----:B------:R-:W-:Y:S01]  /*feb0*/  IMAD R5, R7, R11, R10 ;  /* 0x0000000b07057224 */ /* 0x000fe200078e020a */
[----:B------:R-:W-:Y:S01]  /*fec0*/  IABS R16, R4 ;  /* 0x0000000400107213 */ /* 0x000fe20000000000 */
[----:B------:R-:W-:Y:S01]  /*fed0*/  @!P0 IMAD.IADD R9, R9, 0x1, -R7 ;  /* 0x0000000109098824 */ /* 0x000fe200078e0a07 */
[C---:B------:R-:W-:Y:S01]  /*fee0*/  ISETP.GT.U32.AND P6, PT, R7.reuse, R18, PT ;  /* 0x000000120700720c */ /* 0x040fe20003fc4070 */
[----:B------:R-:W-:Y:S02]  /*fef0*/  IMAD R15, R7, R8, R15 ;  /* 0x00000008070f7224 */ /* 0x000fe400078e020f */
[----:B------:R-:W-:Y:S01]  /*ff00*/  @!P5 IMAD.IADD R19, R19, 0x1, -R7 ;  /* 0x000000011313d824 */ /* 0x000fe200078e0a07 */
[C---:B------:R-:W-:Y:S01]  /*ff10*/  ISETP.GT.U32.AND P5, PT, R7.reuse, R5, PT ;  /* 0x000000050700720c */ /* 0x040fe20003fa4070 */
[----:B------:R-:W-:Y:S01]  /*ff20*/  IMAD.HI.U32 R20, R6, R16, RZ ;  /* 0x0000001006147227 */ /* 0x000fe200078e00ff */
[----:B------:R-:W-:-:S03]  /*ff30*/  ISETP.GT.U32.AND P0, PT, R7, R9, PT ;  /* 0x000000090700720c */ /* 0x000fc60003f04070 */
[----:B------:R-:W-:Y:S02]  /*ff40*/  IMAD.MOV R20, RZ, RZ, -R20 ;  /* 0x000000ffff147224 */ /* 0x000fe400078e0a14 */
[----:B------:R-:W-:Y:S02]  /*ff50*/  VIADD R8, R0, 0x12a ;  /* 0x0000012a00087836 */ /* 0x000fe40000000000 */
[--C-:B------:R-:W-:Y:S01]  /*ff60*/  @!P6 IMAD.IADD R18, R18, 0x1, -R7.reuse ;  /* 0x000000011212e824 */ /* 0x100fe200078e0a07 */
[C---:B------:R-:W-:Y:S01]  /*ff70*/  ISETP.GT.U32.AND P6, PT, R7.reuse, R15, PT ;  /* 0x0000000f0700720c */ /* 0x040fe20003fc4070 */
[----:B------:R-:W-:Y:S01]  /*ff80*/  IMAD R16, R7, R20, R16 ;  /* 0x0000001407107224 */ /* 0x000fe200078e0210 */
[----:B------:R-:W-:Y:S01]  /*ff90*/  IABS R13, R8 ;  /* 0x00000008000d7213 */ /* 0x000fe20000000000 */
[----:B------:R-:W-:Y:S02]  /*ffa0*/  VIADD R17, R0, 0x12b ;  /* 0x0000012b00117836 */ /* 0x000fe40000000000 */
[----:B------:R-:W-:Y:S01]  /*ffb0*/  @!P5 IMAD.IADD R5, R5, 0x1, -R7 ;  /* 0x000000010505d824 */ /* 0x000fe200078e0a07 */
[----:B------:R-:W-:Y:S01]  /*ffc0*/  ISETP.GT.U32.AND P5, PT, R7, R16, PT ;  /* 0x000000100700720c */ /* 0x000fe20003fa4070 */
[----:B------:R-:W-:Y:S01]  /*ffd0*/  IMAD.MOV.U32 R3, RZ, RZ, R19 ;  /* 0x000000ffff037224 */ /* 0x000fe200078e0013 */
[----:B------:R-:W-:Y:S01]  /*ffe0*/  IABS R10, R17 ;  /* 0x00000011000a7213 */ /* 0x000fe20000000000 */
[----:B0-----:R-:W-:-:S02]  /*fff0*/  IMAD.MOV.U32 R2, RZ, RZ, R18 ;  /* 0x000000ffff027224 */ /* 0x001fc400078e0012 */
[----:B------:R-:W-:Y:S02]  /*10000*/  VIADD R11, R0, 0x12c ;  /* 0x0000012c000b7836 */ /* 0x000fe40000000000 */
[----:B------:R-:W-:-:S03]  /*10010*/  IMAD.HI.U32 R21, R6, R13, RZ ;  /* 0x0000000d06157227 */ /* 0x000fc600078e00ff */
[----:B------:R-:W-:Y:S01]  /*10020*/  IABS R20, R11 ;  /* 0x0000000b00147213 */ /* 0x000fe20000000000 */
[----:B------:R-:W-:Y:S01]  /*10030*/  @!P4 IMAD.MOV R3, RZ, RZ, -R3 ;  /* 0x000000ffff03c224 */ /* 0x000fe200078e0a03 */
[----:B------:R-:W-:Y:S01]  /*10040*/  ISETP.GT.U32.AND P4, PT, R7, R5, PT ;  /* 0x000000050700720c */ /* 0x000fe20003f84070 */
[----:B------:R-:W-:Y:S01]  /*10050*/  @!P0 IMAD.IADD R9, R9, 0x1, -R7 ;  /* 0x0000000109098824 */ /* 0x000fe200078e0a07 */
[----:B------:R-:W-:Y:S01]  /*10060*/  ISETP.GE.AND P0, PT, R14, RZ, PT ;  /* 0x000000ff0e00720c */ /* 0x000fe20003f06270 */
[----:B------:R-:W-:Y:S01]  /*10070*/  @!P3 IMAD.MOV R2, RZ, RZ, -R2 ;  /* 0x000000ffff02b224 */ /* 0x000fe200078e0a02 */
[----:B------:R-:W-:Y:S01]  /*10080*/  STL [R1+0x55c], R3 ;  /* 0x00055c0301007387 */ /* 0x000fe20000100800 */
[----:B------:R-:W-:-:S03]  /*10090*/  IMAD.HI.U32 R14, R6, R10, RZ ;  /* 0x0000000a060e7227 */ /* 0x000fc600078e00ff */
[----:B------:R0:W-:Y:S01]  /*100a0*/  STL [R1+0x558], R2 ;  /* 0x0005580201007387 */ /* 0x0001e20000100800 */
[----:B------:R-:W-:Y:S02]  /*100b0*/  IMAD.MOV R21, RZ, RZ, -R21 ;  /* 0x000000ffff157224 */ /* 0x000fe400078e0a15 */
[----:B------:R-:W-:Y:S01]  /*100c0*/  @!P6 IMAD.IADD R15, R15, 0x1, -R7 ;  /* 0x000000010f0fe824 */ /* 0x000fe200078e0a07 */
[----:B------:R-:W-:Y:S01]  /*100d0*/  ISETP.GE.AND P6, PT, R12, RZ, PT ;  /* 0x000000ff0c00720c */ /* 0x000fe20003fc6270 */
[----:B------:R-:W-:Y:S02]  /*100e0*/  IMAD.MOV R14, RZ, RZ, -R14 ;  /* 0x000000ffff0e7224 */ /* 0x000fe400078e0a0e */
[C---:B------:R-:W-:Y:S02]  /*100f0*/  IMAD R12, R7.reuse, R21, R13 ;  /* 0x00000015070c7224 */ /* 0x040fe400078e020d */
[----:B------:R-:W-:Y:S01]  /*10100*/  @!P5 IMAD.IADD R16, R16, 0x1, -R7 ;  /* 0x000000011010d824 */ /* 0x000fe200078e0a07 */
[----:B------:R-:W-:Y:S01]  /*10110*/  ISETP.GT.U32.AND P5, PT, R7, R15, PT ;  /* 0x0000000f0700720c */ /* 0x000fe20003fa4070 */
[----:B0-----:R-:W-:-:S02]  /*10120*/  IMAD.MOV.U32 R2, RZ, RZ, R9 ;  /* 0x000000ffff027224 */ /* 0x001fc400078e0009 */
[----:B------:R-:W-:Y:S01]  /*10130*/  IMAD.HI.U32 R19, R6, R20, RZ ;  /* 0x0000001406137227 */ /* 0x000fe200078e00ff */
[----:B------:R-:W-:-:S03]  /*10140*/  ISETP.GT.U32.AND P3, PT, R7, R16, PT ;  /* 0x000000100700720c */ /* 0x000fc60003f64070 */
[C---:B------:R-:W-:Y:S02]  /*10150*/  IMAD R10, R7.reuse, R14, R10 ;  /* 0x0000000e070a7224 */ /* 0x040fe400078e020a */
[----:B------:R-:W-:Y:S01]  /*10160*/  @!P2 IMAD.MOV R2, RZ, RZ, -R2 ;  /* 0x000000ffff02a224 */ /* 0x000fe200078e0a02 */
[----:B------:R-:W-:Y:S01]  /*10170*/  ISETP.GT.U32.AND P2, PT, R7, R12, PT ;  /* 0x0000000c0700720c */ /* 0x000fe20003f44070 */
        /* <DEDUP_REMOVED lines=8> */
[--C-:B------:R-:W-:Y:S01]  /*10200*/  @!P3 IMAD.IADD R16, R16, 0x1, -R7.reuse ;  /* 0x000000011010b824 */ /* 0x100fe200078e0a07 */
[----:B------:R-:W-:Y:S01]  /*10210*/  IABS R21, R13 ;  /* 0x0000000d00157213 */ /* 0x000fe20000000000 */
[----:B------:R-:W-:Y:S01]  /*10220*/  @!P2 IMAD.IADD R12, R12, 0x1, -R7 ;  /* 0x000000010c0ca824 */ /* 0x000fe200078e0a07 */
[----:B------:R-:W-:Y:S01]  /*10230*/  ISETP.GE.AND P3, PT, R4, RZ, PT ;  /* 0x000000ff0400720c */ /* 0x000fe20003f66270 */
[----:B------:R-:W-:Y:S01]  /*10240*/  VIADD R14, R0, 0x12e ;  /* 0x0000012e000e7836 */ /* 0x000fe20000000000 */
[----:B------:R-:W-:Y:S01]  /*10250*/  ISETP.GE.AND P2, PT, R8, RZ, PT ;  /* 0x000000ff0800720c */ /* 0x000fe20003f46270 */
[----:B0-----:R-:W-:Y:S02]  /*10260*/  IMAD.MOV.U32 R2, RZ, RZ, R5 ;  /* 0x000000ffff027224 */ /* 0x001fe400078e0005 */
[----:B------:R-:W-:Y:S01]  /*10270*/  IMAD.HI.U32 R20, R6, R21, RZ ;  /* 0x0000001506147227 */ /* 0x000fe200078e00ff */
[----:B------:R-:W-:-:S03]  /*10280*/  IABS R18, R14 ;  /* 0x0000000e00127213 */ /* 0x000fc60000000000 */
[--C-:B------:R-:W-:Y:S01]  /*10290*/  @!P4 IMAD.IADD R10, R10, 0x1, -R7.reuse ;  /* 0x000000010a0ac824 */ /* 0x100fe200078e0a07 */
[----:B------:R-:W-:Y:S01]  /*102a0*/  ISETP.GT.U32.AND P4, PT, R7, R12, PT ;  /* 0x0000000c0700720c */ /* 0x000fe20003f84070 */
[----:B------:R-:W-:Y:S02]  /*102b0*/  @!P0 IMAD.MOV R2, RZ, RZ, -R2 ;  /* 0x000000ffff028224 */ /* 0x000fe400078e0a02 */
[----:B------:R-:W-:Y:S02]  /*102c0*/  IMAD.MOV R20, RZ, RZ, -R20 ;  /* 0x000000ffff147224 */ /* 0x000fe400078e0a14 */
[----:B------:R-:W-:Y:S01]  /*102d0*/  @!P5 IMAD.IADD R9, R9, 0x1, -R7 ;  /* 0x000000010909d824 */ /* 0x000fe200078e0a07 */
[----:B------:R0:W-:Y:S01]  /*102e0*/  STL [R1+0x550], R2 ;  /* 0x0005500201007387 */ /* 0x0001e20000100800 */
[----:B------:R-:W-:Y:S01]  /*102f0*/  IMAD.MOV.U32 R3, RZ, RZ, R15 ;  /* 0x000000ffff037224 */ /* 0x000fe200078e000f */
[C---:B------:R-:W-:Y:S01]  /*10300*/  ISETP.GT.U32.AND P5, PT, R7.reuse, R10, PT ;  /* 0x0000000a0700720c */ /* 0x040fe20003fa4070 */
[C---:B------:R-:W-:Y:S01]  /*10310*/  IMAD R8, R7.reuse, R20, R21 ;  /* 0x0000001407087224 */ /* 0x040fe200078e0215 */
[----:B------:R-:W-:Y:S01]  /*10320*/  ISETP.GT.U32.AND P0, PT, R7, R9, PT ;  /* 0x000000090700720c */ /* 0x000fe20003f04070 */
[----:B------:R-:W-:-:S02]  /*10330*/  VIADD R4, R0, 0x12f ;  /* 0x0000012f00047836 */ /* 0x000fc40000000000 */
[----:B------:R-:W-:-:S03]  /*10340*/  IMAD.HI.U32 R19, R6, R18, RZ ;  /* 0x0000001206137227 */ /* 0x000fc600078e00ff */
[----:B------:R-:W-:Y:S01]  /*10350*/  IABS R20, R4 ;  /* 0x0000000400147213 */ /* 0x000fe20000000000 */
[----:B0-----:R-:W-:Y:S02]  /*10360*/  IMAD.MOV.U32 R2, RZ, RZ, R16 ;  /* 0x000000ffff027224 */ /* 0x001fe400078e0010 */
        /* <DEDUP_REMOVED lines=10> */
[----:B------:R-:W-:-:S04]  /*10410*/  IMAD.HI.U32 R11, R6, R20, RZ ;  /* 0x00000014060b7227 */ /* 0x000fc800078e00ff */
[--C-:B------:R-:W-:Y:S01]  /*10420*/  @!P5 IMAD.IADD R10, R10, 0x1, -R7.reuse ;  /* 0x000000010a0ad824 */ /* 0x100fe200078e0a07 */
[----:B------:R-:W-:Y:S01]  /*10430*/  ISETP.GT.U32.AND P5, PT, R7, R5, PT ;  /* 0x000000050700720c */ /* 0x000fe20003fa4070 */
[----:B------:R-:W-:Y:S01]  /*10440*/  @!P0 IMAD.IADD R9, R9, 0x1, -R7 ;  /* 0x0000000109098824 */ /* 0x000fe200078e0a07 */
[----:B------:R-:W-:Y:S01]  /*10450*/  ISETP.GE.AND P0, PT, R13, RZ, PT ;  /* 0x000000ff0d00720c */ /* 0x000fe20003f06270 */
[----:B------:R-:W-:Y:S02]  /*10460*/  IMAD.MOV R11, RZ, RZ, -R11 ;  /* 0x000000ffff0b7224 */ /* 0x000fe400078e0a0b */
[----:B0-----:R-:W-:Y:S02]  /*10470*/  IMAD.MOV.U32 R2, RZ, RZ, R12 ;  /* 0x000000ffff027224 */ /* 0x001fe400078e000c */
[----:B------:R-:W-:Y:S01]  /*10480*/  @!P3 IMAD.IADD R8, R8, 0x1, -R7 ;  /* 0x000000010808b824 */ /* 0x000fe200078e0a07 */
[----:B------:R-:W-:Y:S01]  /*10490*/  ISETP.GE.AND P3, PT, R14, RZ, PT ;  /* 0x000000ff0e00720c */ /* 0x000fe20003f66270 */
[----:B------:R-:W-:-:S02]  /*104a0*/  @!P2 IMAD.MOV R2, RZ, RZ, -R2 ;  /* 0x000000ffff02a224 */ /* 0x000fc400078e0a02 */
[C---:B------:R-:W-:Y:S01]  /*104b0*/  IMAD R11, R7.reuse, R11, R20 ;  /* 0x0000000b070b7224 */ /* 0x040fe200078e0214 */
[----:B------:R-:W-:Y:S01]  /*104c0*/  ISETP.GT.U32.AND P2, PT, R7, R8, PT ;  /* 0x000000080700720c */ /* 0x000fe20003f44070 */
[C---:B------:R-:W-:Y:S01]  /*104d0*/  VIADD R15, R0.reuse, 0x130 ;  /* 0x00000130000f7836 */ /* 0x040fe20000000000 */
[----:B------:R0:W-:Y:S01]  /*104e0*/  STL [R1+0x4f8], R2 ;  /* 0x0004f80201007387 */ /* 0x0001e20000100800 */
[----:B------:R-:W-:Y:S02]  /*104f0*/  VIADD R13, R0, 0x131 ;  /* 0x00000131000d7836 */ /* 0x000fe40000000000 */
[----:B------:R-:W-:Y:S01]  /*10500*/  @!P5 IMAD.IADD R5, R5, 0x1, -R7 ;  /* 0x000000010505d824 */ /* 0x000fe200078e0a07 */
[----:B------:R-:W-:Y:S01]  /*10510*/  IABS R16, R15 ;  /* 0x0000000f00107213 */ /* 0x000fe20000000000 */
[----:B------:R-:W-:Y:S01]  /*10520*/  IMAD.MOV.U32 R3, RZ, RZ, R10 ;  /* 0x000000ffff037224 */ /* 0x000fe200078e000a */
[----:B------:R-:W-:Y:S02]  /*10530*/  IABS R12, R13 ;  /* 0x0000000d000c7213 */ /* 0x000fe40000000000 */
[----:B------:R-:W-:Y:S01]  /*10540*/  ISETP.GT.U32.AND P5, PT, R7, R5, PT ;  /* 0x000000050700720c */ /* 0x000fe20003fa4070 */
[----:B------:R-:W-:-:S04]  /*10550*/  IMAD.HI.U32 R14, R6, R16, RZ ;  /* 0x00000010060e7227 */ /* 0x000fc800078e00ff */
[----:B0-----:R-:W-:Y:S02]  /*10560*/  IMAD.MOV.U32 R2, RZ, RZ, R9 ;  /* 0x000000ffff027224 */ /* 0x001fe400078e0009 */
[----:B------:R-:W-:Y:S01]  /*10570*/  @!P6 IMAD.MOV R3, RZ, RZ, -R3 ;  /* 0x000000ffff03e224 */ /* 0x000fe200078e0a03 */
[----:B------:R-:W-:Y:S01]  /*10580*/  ISETP.GE.AND P6, PT, R4, RZ, PT ;  /* 0x000000ff0400720c */ /* 0x000fe20003fc6270 */
[----:B------:R-:W-:Y:S01]  /*10590*/  @!P4 IMAD.MOV R2, RZ, RZ, -R2 ;  /* 0x000000ffff02c224 */ /* 0x000fe200078e0a02 */
[----:B------:R-:W-:Y:S01]  /*105a0*/  ISETP.GT.U32.AND P4, PT, R7, R11, PT ;  /* 0x0000000b0700720c */ /* 0x000fe20003f84070 */
[----:B------:R-:W-:Y:S01]  /*105b0*/  IMAD.MOV R14, RZ, RZ, -R14 ;  /* 0x000000ffff0e7224 */ /* 0x000fe200078e0a0e */
[----:B------:R-:W-:Y:S01]  /*105c0*/  STL [R1+0x4fc], R3 ;  /* 0x0004fc0301007387 */ /* 0x000fe20000100800 */
[----:B------:R-:W-:Y:S02]  /*105d0*/  VIADD R4, R0, 0x133 ;  /* 0x0000013300047836 */ /* 0x000fe40000000000 */
[----:B------:R-:W-:Y:S01]  /*105e0*/  @!P2 IMAD.IADD R8, R8, 0x1, -R7 ;  /* 0x000000010808a824 */ /* 0x000fe200078e0a07 */
[----:B------:R0:W-:Y:S01]  /*105f0*/  STL [R1+0x500], R2 ;  /* 0x0005000201007387 */ /* 0x0001e20000100800 */
[----:B------:R-:W-:-:S02]  /*10600*/  IMAD.MOV.U32 R10, RZ, RZ, R12 ;  /* 0x000000ffff0a7224 */ /* 0x000fc400078e000c */
[----:B------:R-:W-:Y:S02]  /*10610*/  IMAD R16, R7, R14, R16 ;  /* 0x0000000e07107224 */ /* 0x000fe400078e0210 */
[----:B------:R-:W-:-:S03]  /*10620*/  IMAD.HI.U32 R12, R6, R10, RZ ;  /* 0x0000000a060c7227 */ /* 0x000fc600078e00ff */
[----:B------:R-:W-:Y:S01]  /*10630*/  ISETP.GT.U32.AND P2, PT, R7, R16, PT ;  /* 0x000000100700720c */ /* 0x000fe20003f44070 */
[--C-:B------:R-:W-:Y:S02]  /*10640*/  @!P4 IMAD.IADD R11, R11, 0x1, -R7.reuse ;  /* 0x000000010b0bc824 */ /* 0x100fe400078e0a07 */
[----:B0-----:R-:W-:Y:S01]  /*10650*/  IMAD.MOV.U32 R2, RZ, RZ, R8 ;  /* 0x000000ffff027224 */ /* 0x001fe200078e0008 */
[----:B------:R-:W-:Y:S01]  /*10660*/  IABS R8, R4 ;  /* 0x0000000400087213 */ /* 0x000fe20000000000 */
[----:B------:R-:W-:Y:S01]  /*10670*/  @!P5 IMAD.IADD R5, R5, 0x1, -R7 ;  /* 0x000000010505d824 */ /* 0x000fe200078e0a07 */
[----:B------:R-:W-:Y:S01]  /*10680*/  ISETP.GT.U32.AND P4, PT, R7, R11, PT ;  /* 0x0000000b0700720c */ /* 0x000fe20003f84070 */
[----:B------:R-:W-:Y:S01]  /*10690*/  @!P0 IMAD.MOV R2, RZ, RZ, -R2 ;  /* 0x000000ffff028224 */ /* 0x000fe200078e0a02 */
[----:B------:R-:W-:Y:S01]  /*106a0*/  ISETP.GE.AND P0, PT, R13, RZ, PT ;  /* 0x000000ff0d00720c */ /* 0x000fe20003f06270 */
[----:B------:R-:W-:Y:S01]  /*106b0*/  IMAD.MOV R12, RZ, RZ, -R12 ;  /* 0x000000ffff0c7224 */ /* 0x000fe200078e0a0c */
[----:B------:R-:W-:Y:S01]  /*106c0*/  ISETP.GE.AND P5, PT, R15, RZ, PT ;  /* 0x000000ff0f00720c */ /* 0x000fe20003fa6270 */
[----:B------:R-:W-:Y:S01]  /*106d0*/  IMAD.MOV.U32 R13, RZ, RZ, R8 ;  /* 0x000000ffff0d7224 */ /* 0x000fe200078e0008 */
[----:B------:R0:W-:Y:S01]  /*106e0*/  STL [R1+0x518], R2 ;  /* 0x0005180201007387 */ /* 0x0001e20000100800 */
[----:B------:R-:W-:-:S02]  /*106f0*/  IMAD R15, R7, R12, R10 ;  /* 0x0000000c070f7224 */ /* 0x000fc400078e020a */
[----:B------:R-:W-:-:S04]  /*10700*/  IMAD.HI.U32 R8, R6, R13, RZ ;  /* 0x0000000d06087227 */ /* 0x000fc800078e00ff */
[----:B------:R-:W-:Y:S01]  /*10710*/  VIADD R9, R0, 0x132 ;  /* 0x0000013200097836 */ /* 0x000fe20000000000 */
[----:B------:R-:W-:Y:S01]  /*10720*/  IADD3 R8, PT, PT, -R8, RZ, RZ ;  /* 0x000000ff08087210 */ /* 0x000fe20007ffe1ff */
[----:B------:R-:W-:Y:S02]  /*10730*/  @!P4 IMAD.IADD R11, R11, 0x1, -R7 ;  /* 0x000000010b0bc824 */ /* 0x000fe400078e0a07 */
[----:B0-----:R-:W-:Y:S01]  /*10740*/  IMAD.MOV.U32 R2, RZ, RZ, R5 ;  /* 0x000000ffff027224 */ /* 0x001fe200078e0005 */
[----:B------:R-:W-:Y:S01]  /*10750*/  IABS R14, R9 ;  /* 0x00000009000e7213 */ /* 0x000fe20000000000 */
[----:B------:R-:W-:Y:S01]  /*10760*/  @!P2 IMAD.IADD R16, R16, 0x1, -R7 ;  /* 0x000000011010a824 */ /* 0x000fe200078e0a07 */
[----:B------:R-:W-:Y:S01]  /*10770*/  ISETP.GE.AND P4, PT, R9, RZ, PT ;  /* 0x000000ff0900720c */ /* 0x000fe20003f86270 */
[----:B------:R-:W-:Y:S01]  /*10780*/  @!P3 IMAD.MOV R2, RZ, RZ, -R2 ;  /* 0x000000ffff02b224 */ /* 0x000fe200078e0a02 */
[C---:B------:R-:W-:Y:S01]  /*10790*/  ISETP.GT.U32.AND P3, PT, R7.reuse, R15, PT ;  /* 0x0000000f0700720c */ /* 0x040fe20003f64070 */
[C---:B------:R-:W-:Y:S01]  /*107a0*/  IMAD R13, R7.reuse, R8, R13 ;  /* 0x00000008070d7224 */ /* 0x040fe200078e020d */
[----:B------:R-:W-:Y:S01]  /*107b0*/  ISETP.GT.U32.AND P2, PT, R7, R16, PT ;  /* 0x000000100700720c */ /* 0x000fe20003f44070 */
[----:B------:R-:W-:Y:S01]  /*107c0*/  IMAD.MOV.U32 R3, RZ, RZ, R11 ;  /* 0x000000ffff037224 */ /* 0x000fe200078e000b */
[----:B------:R0:W-:Y:S01]  /*107d0*/  STL [R1+0x524], R2 ;  /* 0x0005240201007387 */ /* 0x0001e20000100800 */
[----:B------:R-:W-:-:S04]  /*107e0*/  IMAD.HI.U32 R10, R6, R14, RZ ;  /* 0x0000000e060a7227 */ /* 0x000fc800078e00ff */
[C---:B------:R-:W-:Y:S02]  /*107f0*/  VIADD R5, R0.reuse, 0x134 ;  /* 0x0000013400057836 */ /* 0x040fe40000000000 */
[----:B------:R-:W-:Y:S01]  /*10800*/  @!P6 IMAD.MOV R3, RZ, RZ, -R3 ;  /* 0x000000ffff03e224 */ /* 0x000fe200078e0a03 */
[----:B------:R-:W-:Y:S01]  /*10810*/  ISETP.GT.U32.AND P6, PT, R7, R13, PT ;  /* 0x0000000d0700720c */ /* 0x000fe20003fc4070 */
[----:B------:R-:W-:Y:S01]  /*10820*/  IMAD.MOV R10, RZ, RZ, -R10 ;  /* 0x000000ffff0a7224 */ /* 0x000fe200078e0a0a */
[----:B------:R-:W-:Y:S01]  /*10830*/  IABS R9, R5 ;  /* 0x0000000500097213 */ /* 0x000fe20000000000 */
[----:B------:R-:W-:Y:S01]  /*10840*/  @!P3 IMAD.IADD R15, R15, 0x1, -R7 ;  /* 0x000000010f0fb824 */ /* 0x000fe200078e0a07 */
[----:B------:R2:W-:Y:S01]  /*10850*/  STL [R1+0x540], R3 ;  /* 0x0005400301007387 */ /* 0x0005e20000100800 */
[C---:B------:R-:W-:Y:S02]  /*10860*/  IMAD R14, R7.reuse, R10, R14 ;  /* 0x0000000a070e7224 */ /* 0x040fe400078e020e */
[----:B------:R-:W-:Y:S01]  /*10870*/  VIADD R8, R0, 0x135 ;  /* 0x0000013500087836 */ /* 0x000fe20000000000 */
[----:B------:R-:W-:Y:S01]  /*10880*/  ISETP.GT.U32.AND P3, PT, R7, R15, PT ;  /* 0x0000000f0700720c */ /* 0x000fe20003f64070 */
[----:B------:R-:W-:-:S03]  /*10890*/  IMAD.HI.U32 R11, R6, R9, RZ ;  /* 0x00000009060b7227 */ /* 0x000fc600078e00ff */
[----:B------:R-:W-:Y:S01]  /*108a0*/  IABS R10, R8 ;  /* 0x00000008000a7213 */ /* 0x000fe20000000000 */
[----:B------:R-:W-:Y:S01]  /*108b0*/  @!P2 IMAD.IADD R16, R16, 0x1, -R7 ;  /* 0x000000011010a824 */ /* 0x000fe200078e0a07 */
[----:B------:R-:W-:Y:S01]  /*108c0*/  ISETP.GT.U32.AND P2, PT, R7, R14, PT ;  /* 0x0000000e0700720c */ /* 0x000fe20003f44070 */
[----:B------:R-:W-:Y:S02]  /*108d0*/  IMAD.MOV R11, RZ, RZ, -R11 ;  /* 0x000000ffff0b7224 */ /* 0x000fe400078e0a0b */
[----:B------:R-:W-:Y:S02]  /*108e0*/  @!P6 IMAD.IADD R13, R13, 0x1, -R7 ;  /* 0x000000010d0de824 */ /* 0x000fe400078e0a07 */
[C---:B------:R-:W-:Y:S02]  /*108f0*/  IMAD R9, R7.reuse, R11, R9 ;  /* 0x0000000b07097224 */ /* 0x040fe400078e0209 */
[----:B------:R-:W-:Y:S01]  /*10900*/  IMAD.HI.U32 R11, R6, R10, RZ ;  /* 0x0000000a060b7227 */ /* 0x000fe200078e00ff */
[----:B------:R-:W-:-:S03]  /*10910*/  ISETP.GT.U32.AND P6, PT, R7, R13, PT ;  /* 0x0000000d0700720c */ /* 0x000fc60003fc4070 */
[----:B------:R-:W-:Y:S01]  /*10920*/  @!P3 IMAD.IADD R15, R15, 0x1, -R7 ;  /* 0x000000010f0fb824 */ /* 0x000fe200078e0a07 */
[C---:B------:R-:W-:Y:S01]  /*10930*/  ISETP.GT.U32.AND P3, PT, R7.reuse, R9, PT ;  /* 0x000000090700720c */ /* 0x040fe20003f64070 */
[----:B------:R-:W-:Y:S02]  /*10940*/  IMAD.MOV R11, RZ, RZ, -R11 ;  /* 0x000000ffff0b7224 */ /* 0x000fe400078e0a0b */
[----:B------:R-:W-:Y:S02]  /*10950*/  @!P2 IMAD.IADD R14, R14, 0x1, -R7 ;  /* 0x000000010e0ea824 */ /* 0x000fe400078e0a07 */
[----:B0-----:R-:W-:Y:S02]  /*10960*/  IMAD.MOV.U32 R2, RZ, RZ, R16 ;  /* 0x000000ffff027224 */ /* 0x001fe400078e0010 */
[C---:B------:R-:W-:Y:S01]  /*10970*/  IMAD R10, R7.reuse, R11, R10 ;  /* 0x0000000b070a7224 */ /* 0x040fe200078e020a */
[----:B------:R-:W-:Y:S01]  /*10980*/  ISETP.GT.U32.AND P2, PT, R7, R14, PT ;  /* 0x0000000e0700720c */ /* 0x000fe20003f44070 */
[----:B------:R-:W-:-:S02]  /*10990*/  VIADD R12, R0, 0x136 ;  /* 0x00000136000c7836 */ /* 0x000fc40000000000 */
[----:B------:R-:W-:Y:S01]  /*109a0*/  @!P5 IMAD.MOV R2, RZ, RZ, -R2 ;  /* 0x000000ffff02d224 */ /* 0x000fe200078e0a02 */
[----:B------:R-:W-:Y:S01]  /*109b0*/  ISETP.GE.AND P5, PT, R4, RZ, PT ;  /* 0x000000ff0400720c */ /* 0x000fe20003fa6270 */
[--C-:B------:R-:W-:Y:S01]  /*109c0*/  @!P6 IMAD.IADD R13, R13, 0x1, -R7.reuse ;  /* 0x000000010d0de824 */ /* 0x100fe200078e0a07 */
[----:B------:R-:W-:Y:S01]  /*109d0*/  ISETP.GT.U32.AND P6, PT, R7, R10, PT ;  /* 0x0000000a0700720c */ /* 0x000fe20003fc4070 */
[--C-:B------:R-:W-:Y:S01]  /*109e0*/  @!P3 IMAD.IADD R9, R9, 0x1, -R7.reuse ;  /* 0x000000010909b824 */ /* 0x100fe200078e0a07 */
[----:B------:R-:W-:Y:S01]  /*109f0*/  IABS R4, R12 ;  /* 0x0000000c00047213 */ /* 0x000fe20000000000 */
[----:B------:R0:W-:Y:S01]  /*10a00*/  STL [R1+0x528], R2 ;  /* 0x0005280201007387 */ /* 0x0001e20000100800 */
[----:B------:R-:W-:Y:S02]  /*10a10*/  VIADD R11, R0, 0x138 ;  /* 0x00000138000b7836 */ /* 0x000fe40000000000 */
[----:B------:R-:W-:Y:S01]  /*10a20*/  ISETP.GT.U32.AND P3, PT, R7, R9, PT ;  /* 0x000000090700720c */ /* 0x000fe20003f64070 */
[----:B------:R-:W-:Y:S01]  /*10a30*/  @!P2 IMAD.IADD R14, R14, 0x1, -R7 ;  /* 0x000000010e0ea824 */ /* 0x000fe200078e0a07 */
[----:B------:R-:W-:Y:S01]  /*10a40*/  ISETP.GE.AND P2, PT, R8, RZ, PT ;  /* 0x000000ff0800720c */ /* 0x000fe20003f46270 */
[----:B------:R-:W-:Y:S01]  /*10a50*/  VIADD R8, R0, 0x137 ;  /* 0x0000013700087836 */ /* 0x000fe20000000000 */
[----:B------:R-:W-:Y:S01]  /*10a60*/  IABS R17, R11 ;  /* 0x0000000b00117213 */ /* 0x000fe20000000000 */
[----:B--2---:R-:W-:-:S02]  /*10a70*/  IMAD.MOV.U32 R3, RZ, RZ, R14 ;  /* 0x000000ffff037224 */ /* 0x004fc400078e000e */
[----:B0-----:R-:W-:Y:S02]  /*10a80*/  IMAD.MOV.U32 R2, RZ, RZ, R15 ;  /* 0x000000ffff027224 */ /* 0x001fe400078e000f */
[----:B------:R-:W-:-:S04]  /*10a90*/  IMAD.HI.U32 R15, R6, R4, RZ ;  /* 0x00000004060f7227 */ /* 0x000fc800078e00ff */
[----:B------:R-:W-:Y:S01]  /*10aa0*/  @!P0 IMAD.MOV R2, RZ, RZ, -R2 ;  /* 0x000000ffff028224 */ /* 0x000fe200078e0a02 */
[----:B------:R-:W-:Y:S01]  /*10ab0*/  ISETP.GE.AND P0, PT, R5, RZ, PT ;  /* 0x000000ff0500720c */ /* 0x000fe20003f06270 */
[----:B------:R-:W-:Y:S02]  /*10ac0*/  IMAD.MOV R5, RZ, RZ, -R15 ;  /* 0x000000ffff057224 */ /* 0x000fe400078e0a0f */
[----:B------:R-:W-:Y:S01]  /*10ad0*/  @!P6 IMAD.IADD R10, R10, 0x1, -R7 ;  /* 0x000000010a0ae824 */ /* 0x000fe200078e0a07 */
[----:B------:R0:W-:Y:S01]  /*10ae0*/  STL [R1+0x53c], R2 ;  /* 0x00053c0201007387 */ /* 0x0001e20000100800 */
[C---:B------:R-:W-:Y:S01]  /*10af0*/  IMAD R4, R7.reuse, R5, R4 ;  /* 0x0000000507047224 */ /* 0x040fe200078e0204 */
[----:B------:R-:W-:Y:S01]  /*10b00*/  IABS R5, R8 ;  /* 0x0000000800057213 */ /* 0x000fe20000000000 */
[----:B------:R-:W-:Y:S01]  /*10b10*/  @!P4 IMAD.MOV R3, RZ, RZ, -R3 ;  /* 0x000000ffff03c224 */ /* 0x000fe200078e0a03 */
[----:B------:R-:W-:Y:S01]  /*10b20*/  ISETP.GT.U32.AND P6, PT, R7, R10, PT ;  /* 0x0000000a0700720c */ /* 0x000fe20003fc4070 */
[----:B------:R-:W-:Y:S01]  /*10b30*/  @!P3 IMAD.IADD R9, R9, 0x1, -R7 ;  /* 0x000000010909b824 */ /* 0x000fe200078e0a07 */
[----:B------:R-:W-:Y:S01]  /*10b40*/  ISETP.GE.AND P4, PT, R12, RZ, PT ;  /* 0x000000ff0c00720c */ /* 0x000fe20003f86270 */
[----:B------:R-:W-:Y:S01]  /*10b50*/  IMAD.HI.U32 R12, R6, R5, RZ ;  /* 0x00000005060c7227 */ /* 0x000fe200078e00ff */
[----:B------:R-:W-:Y:S01]  /*10b60*/  STL [R1+0x52c], R3 ;  /* 0x00052c0301007387 */ /* 0x000fe20000100800 */
[----:B------:R-:W-:-:S02]  /*10b70*/  ISETP.GE.AND P3, PT, R8, RZ, PT ;  /* 0x000000ff0800720c */ /* 0x000fc40003f66270 */
[----:B0-----:R-:W-:Y:S02]  /*10b80*/  IMAD.MOV.U32 R2, RZ, RZ, R13 ;  /* 0x000000ffff027224 */ /* 0x001fe400078e000d */
[----:B------:R-:W-:-:S04]  /*10b90*/  IMAD.HI.U32 R8, R6, R17, RZ ;  /* 0x0000001106087227 */ /* 0x000fc800078e00ff */
[----:B------:R-:W-:Y:S01]  /*10ba0*/  @!P5 IMAD.MOV R2, RZ, RZ, -R2 ;  /* 0x000000ffff02d224 */ /* 0x000fe200078e0a02 */
[C---:B------:R-:W-:Y:S01]  /*10bb0*/  ISETP.GT.U32.AND P5, PT, R7.reuse, R4, PT ;  /* 0x000000040700720c */ /* 0x040fe20003fa4070 */
[----:B------:R-:W-:Y:S02]  /*10bc0*/  IMAD.MOV R12, RZ, RZ, -R12 ;  /* 0x000000ffff0c7224 */ /* 0x000fe400078e0a0c */
[----:B------:R-:W-:Y:S01]  /*10bd0*/  IMAD.MOV R8, RZ, RZ, -R8 ;  /* 0x000000ffff087224 */ /* 0x000fe200078e0a08 */
[----:B------:R0:W-:Y:S01]  /*10be0*/  STL [R1+0x530], R2 ;  /* 0x0005300201007387 */ /* 0x0001e20000100800 */
[C---:B------:R-:W-:Y:S02]  /*10bf0*/  IMAD R5, R7.reuse, R12, R5 ;  /* 0x0000000c07057224 */ /* 0x040fe400078e0205 */
[----:B------:R-:W-:Y:S02]  /*10c00*/  @!P6 IMAD.IADD R10, R10, 0x1, -R7 ;  /* 0x000000010a0ae824 */ /* 0x000fe400078e0a07 */
[C---:B------:R-:W-:Y:S01]  /*10c10*/  IMAD R17, R7.reuse, R8, R17 ;  /* 0x0000000807117224 */ /* 0x040fe200078e0211 */
[----:B------:R-:W-:Y:S01]  /*10c20*/  ISETP.GT.U32.AND P6, PT, R7, R5, PT ;  /* 0x000000050700720c */ /* 0x000fe20003fc4070 */
[----:B------:R-:W-:-:S02]  /*10c30*/  VIADD R8, R0, 0x13b ;  /* 0x0000013b00087836 */ /* 0x000fc40000000000 */
[----:B------:R-:W-:Y:S02]  /*10c40*/  @!P5 IMAD.IADD R4, R4, 0x1, -R7 ;  /* 0x000000010404d824 */ /* 0x000fe400078e0a07 */
[----:B0-----:R-:W-:Y:S02]  /*10c50*/  IMAD.MOV.U32 R2, RZ, RZ, R9 ;  /* 0x000000ffff027224 */ /* 0x001fe400078e0009 */
[C---:B------:R-:W-:Y:S01]  /*10c60*/  VIADD R9, R0.reuse, 0x139 ;  /* 0x0000013900097836 */ /* 0x040fe20000000000 */
[----:B------:R-:W-:Y:S01]  /*10c70*/  ISETP.GT.U32.AND P5, PT, R7, R4, PT ;  /* 0x000000040700720c */ /* 0x000fe20003fa4070 */
[----:B------:R-:W-:Y:S01]  /*10c80*/  @!P0 IMAD.MOV R2, RZ, RZ, -R2 ;  /* 0x000000ffff028224 */ /* 0x000fe200078e0a02 */
[----:B------:R-:W-:Y:S01]  /*10c90*/  ISETP.GE.AND P0, PT, R11, RZ, PT ;  /* 0x000000ff0b00720c */ /* 0x000fe20003f06270 */
[C---:B------:R-:W-:Y:S01]  /*10ca0*/  VIADD R12, R0.reuse, 0x13a ;  /* 0x0000013a000c7836 */ /* 0x040fe20000000000 */
[----:B------:R-:W-:Y:S01]  /*10cb0*/  IABS R13, R9 ;  /* 0x00000009000d7213 */ /* 0x000fe20000000000 */
[----:B------:R-:W-:Y:S01]  /*10cc0*/  @!P6 IMAD.IADD R5, R5, 0x1, -R7 ;  /* 0x000000010505e824 */ /* 0x000fe200078e0a07 */
[----:B------:R0:W-:Y:S01]  /*10cd0*/  STL [R1+0x538], R2 ;  /* 0x0005380201007387 */ /* 0x0001e20000100800 */
[----:B------:R-:W-:Y:S01]  /*10ce0*/  VIADD R15, R0, 0x13c ;  /* 0x0000013c000f7836 */ /* 0x000fe20000000000 */
[----:B------:R-:W-:Y:S01]  /*10cf0*/  IABS R11, R12 ;  /* 0x0000000c000b7213 */ /* 0x000fe20000000000 */
[----:B------:R-:W-:-:S04]  /*10d00*/  IMAD.HI.U32 R14, R6, R13, RZ ;  /* 0x0000000d060e7227 */ /* 0x000fc800078e00ff */
[----:B------:R-:W-:Y:S02]  /*10d10*/  IMAD.MOV R14, RZ, RZ, -R14 ;  /* 0x000000ffff0e7224 */ /* 0x000fe400078e0a0e */
[----:B------:R-:W-:Y:S01]  /*10d20*/  @!P5 IMAD.IADD R4, R4, 0x1, -R7 ;  /* 0x000000010404d824 */ /* 0x000fe200078e0a07 */
[----:B------:R-:W-:Y:S01]  /*10d30*/  ISETP.GE.AND P5, PT, R9, RZ, PT ;  /* 0x000000ff0900720c */ /* 0x000fe20003fa6270 */
[----:B0-----:R-:W-:Y:S01]  /*10d40*/  IMAD.MOV.U32 R2, RZ, RZ, R10 ;  /* 0x000000ffff027224 */ /* 0x001fe200078e000a */
[----:B------:R-:W-:Y:S01]  /*10d50*/  IABS R10, R8 ;  /* 0x00000008000a7213 */ /* 0x000fe20000000000 */
[C---:B------:R-:W-:Y:S01]  /*10d60*/  IMAD R13, R7.reuse, R14, R13 ;  /* 0x0000000e070d7224 */ /* 0x040fe200078e020d */
[----:B------:R-:W-:Y:S01]  /*10d70*/  IABS R9, R15 ;  /* 0x0000000f00097213 */ /* 0x000fe20000000000 */
[----:B------:R-:W-:Y:S01]  /*10d80*/  @!P2 IMAD.MOV R2, RZ, RZ, -R2 ;  /* 0x000000ffff02a224 */ /* 0x000fe200078e0a02 */
[C---:B------:R-:W-:Y:S01]  /*10d90*/  ISETP.GT.U32.AND P2, PT, R7.reuse, R17, PT ;  /* 0x000000110700720c */ /* 0x040fe20003f44070 */
[----:B------:R-:W-:Y:S01]  /*10da0*/  IMAD.HI.U32 R14, R6, R10, RZ ;  /* 0x0000000a060e7227 */ /* 0x000fe200078e00ff */
[----:B------:R-:W-:-:S02]  /*10db0*/  ISETP.GT.U32.AND P6, PT, R7, R13, PT ;  /* 0x0000000d0700720c */ /* 0x000fc40003fc4070 */
[----:B------:R0:W-:Y:S01]  /*10dc0*/  STL [R1+0x534], R2 ;  /* 0x0005340201007387 */ /* 0x0001e20000100800 */
[----:B------:R-:W-:-:S04]  /*10dd0*/  IMAD.HI.U32 R16, R6, R11, RZ ;  /* 0x0000000b06107227 */ /* 0x000fc800078e00ff */
[----:B------:R-:W-:Y:S02]  /*10de0*/  IMAD.MOV R14, RZ, RZ, -R14 ;  /* 0x000000ffff0e7224 */ /* 0x000fe400078e0a0e */
[----:B------:R-:W-:-:S04]  /*10df0*/  IMAD.HI.U32 R18, R6, R9, RZ ;  /* 0x0000000906127227 */ /* 0x000fc800078e00ff */
[--C-:B------:R-:W-:Y:S01]  /*10e00*/  @!P2 IMAD.IADD R17, R17, 0x1, -R7.reuse ;  /* 0x000000011111a824 */ /* 0x100fe200078e0a07 */
[----:B------:R-:W-:Y:S01]  /*10e10*/  ISETP.GT.U32.AND P2, PT, R7, R5, PT ;  /* 0x000000050700720c */ /* 0x000fe20003f44070 */
[----:B0-----:R-:W-:Y:S02]  /*10e20*/  IMAD.MOV.U32 R2, RZ, RZ, R4 ;  /* 0x000000ffff027224 */ /* 0x001fe400078e0004 */
[----:B------:R-:W-:Y:S01]  /*10e30*/  @!P6 IMAD.IADD R13, R13, 0x1, -R7 ;  /* 0x000000010d0de824 */ /* 0x000fe200078e0a07 */
[C---:B------:R-:W-:Y:S01]  /*10e40*/  ISETP.GT.U32.AND P6, PT, R7.reuse, R17, PT ;  /* 0x000000110700720c */ /* 0x040fe20003fc4070 */
[----:B------:R-:W-:Y:S02]  /*10e50*/  @!P4 IMAD.MOV R2, RZ, RZ, -R2 ;  /* 0x000000ffff02c224 */ /* 0x000fe400078e0a02 */
[----:B------:R-:W-:Y:S01]  /*10e60*/  IMAD.MOV R16, RZ, RZ, -R16 ;  /* 0x000000ffff107224 */ /* 0x000fe200078e0a10 */
[C---:B------:R-:W-:Y:S01]  /*10e70*/  ISETP.GT.U32.AND P4, PT, R7.reuse, R13, PT ;  /* 0x0000000d0700720c */ /* 0x040fe20003f84070 */
[----:B------:R-:W-:Y:S01]  /*10e80*/  IMAD R10, R7, R14, R10 ;  /* 0x0000000e070a7224 */ /* 0x000fe200078e020a */
[----:B------:R0:W-:Y:S01]  /*10e90*/  STL [R1+0x520], R2 ;  /* 0x0005200201007387 */ /* 0x0001e20000100800 */
[----:B------:R-:W-:-:S02]  /*10ea0*/  IMAD.MOV R18, RZ, RZ, -R18 ;  /* 0x000000ffff127224 */ /* 0x000fc400078e0a12 */
[----:B------:R-:W-:Y:S02]  /*10eb0*/  @!P2 IMAD.IADD R5, R5, 0x1, -R7 ;  /* 0x000000010505a824 */ /* 0x000fe400078e0a07 */
[C---:B------:R-:W-:Y:S02]  /*10ec0*/  IMAD R11, R7.reuse, R16, R11 ;  /* 0x00000010070b7224 */ /* 0x040fe400078e020b */
[C---:B------:R-:W-:Y:S02]  /*10ed0*/  IMAD R9, R7.reuse, R18, R9 ;  /* 0x0000001207097224 */ /* 0x040fe400078e0209 */
[C---:B------:R-:W-:Y:S01]  /*10ee0*/  VIADD R16, R0.reuse, 0x13d ;  /* 0x0000013d00107836 */ /* 0x040fe20000000000 */
[----:B------:R-:W-:Y:S01]  /*10ef0*/  ISETP.GT.U32.AND P2, PT, R7, R11, PT ;  /* 0x0000000b0700720c */ /* 0x000fe20003f44070 */
[----:B0-----:R-:W-:Y:S02]  /*10f00*/  IMAD.MOV.U32 R2, RZ, RZ, R5 ;  /* 0x000000ffff027224 */ /* 0x001fe400078e0005 */
[--C-:B------:R-:W-:Y:S01]  /*10f10*/  @!P6 IMAD.IADD R17, R17, 0x1, -R7.reuse ;  /* 0x000000011111e824 */ /* 0x100fe200078e0a07 */
[C---:B------:R-:W-:Y:S01]  /*10f20*/  ISETP.GT.U32.AND P6, PT, R7.reuse, R9, PT ;  /* 0x000000090700720c */ /* 0x040fe20003fc4070 */
[----:B------:R-:W-:Y:S01]  /*10f30*/  @!P3 IMAD.MOV R2, RZ, RZ, -R2 ;  /* 0x000000ffff02b224 */ /* 0x000fe200078e0a02 */
[----:B------:R-:W-:Y:S01]  /*10f40*/  ISETP.GT.U32.AND P3, PT, R7, R10, PT ;  /* 0x0000000a0700720c */ /* 0x000fe20003f64070 */
[----:B------:R-:W-:Y:S01]  /*10f50*/  VIADD R4, R0, 0x13e ;  /* 0x0000013e00047836 */ /* 0x000fe20000000000 */
[----:B------:R-:W-:Y:S01]  /*10f60*/  IABS R14, R16 ;  /* 0x00000010000e7213 */ /* 0x000fe20000000000 */
[----:B------:R-:W-:Y:S01]  /*10f70*/  @!P4 IMAD.IADD R13, R13, 0x1, -R7 ;  /* 0x000000010d0dc824 */ /* 0x000fe200078e0a07 */
[----:B------:R0:W-:Y:S01]  /*10f80*/  STL [R1+0x51c], R2 ;  /* 0x00051c0201007387 */ /* 0x0001e20000100800 */
[----:B------:R-:W-:Y:S01]  /*10f90*/  ISETP.GE.AND P4, PT, R12, RZ, PT ;  /* 0x000000ff0c00720c */ /* 0x000fe20003f86270 */
[----:B------:R-:W-:Y:S01]  /*10fa0*/  VIADD R12, R0, 0x13f ;  /* 0x0000013f000c7836 */ /* 0x000fe20000000000 */
[----:B------:R-:W-:Y:S01]  /*10fb0*/  IABS R5, R4 ;  /* 0x0000000400057213 */ /* 0x000fe20000000000 */
[----:B------:R-:W-:-:S04]  /*10fc0*/  IMAD.HI.U32 R18, R6, R14, RZ ;  /* 0x0000000e06127227 */ /* 0x000fc800078e00ff */
[----:B------:R-:W-:Y:S02]  /*10fd0*/  IMAD.MOV R18, RZ, RZ, -R18 ;  /* 0x000000ffff127224 */ /* 0x000fe400078e0a12 */
[----:B0-----:R-:W-:Y:S02]  /*10fe0*/  IMAD.MOV.U32 R2, RZ, RZ, R17 ;  /* 0x000000ffff027224 */ /* 0x001fe400078e0011 */
[--C-:B------:R-:W-:Y:S02]  /*10ff0*/  @!P3 IMAD.IADD R10, R10, 0x1, -R7.reuse ;  /* 0x000000010a0ab824 */ /* 0x100fe400078e0a07 */
[----:B------:R-:W-:Y:S02]  /*11000*/  @!P0 IMAD.MOV R2, RZ, RZ, -R2 ;  /* 0x000000ffff028224 */ /* 0x000fe400078e0a02 */
[--C-:B------:R-:W-:Y:S01]  /*11010*/  @!P2 IMAD.IADD R11, R11, 0x1, -R7.reuse ;  /* 0x000000010b0ba824 */ /* 0x100fe200078e0a07 */
[----:B------:R-:W-:Y:S01]  /*11020*/  ISETP.GE.AND P2, PT, R8, RZ, PT ;  /* 0x000000ff0800720c */ /* 0x000fe20003f46270 */
[----:B------:R-:W-:Y:S01]  /*11030*/  @!P6 IMAD.IADD R9, R9, 0x1, -R7 ;  /* 0x000000010909e824 */ /* 0x000fe200078e0a07 */
[C---:B------:R-:W-:Y:S01]  /*11040*/  ISETP.GT.U32.AND P6, PT, R7.reuse, R10, PT ;  /* 0x0000000a0700720c */ /* 0x040fe20003fc4070 */
[----:B------:R-:W-:Y:S01]  /*11050*/  IMAD R8, R7, R18, R14 ;  /* 0x0000001207087224 */ /* 0x000fe200078e020e */
[----:B------:R0:W-:Y:S01]  /*11060*/  STL [R1+0x510], R2 ;  /* 0x0005100201007387 */ /* 0x0001e20000100800 */
[----:B------:R-:W-:Y:S01]  /*11070*/  IMAD.HI.U32 R18, R6, R5, RZ ;  /* 0x0000000506127227 */ /* 0x000fe200078e00ff */
[----:B------:R-:W-:-:S02]  /*11080*/  IABS R14, R12 ;  /* 0x0000000c000e7213 */ /* 0x000fc40000000000 */
        /* <DEDUP_REMOVED lines=21> */
[----:B------:R-:W-:Y:S01]  /*111e0*/  @!P4 IADD3 R3, PT, PT, -R3, RZ, RZ ;  /* 0x000000ff0303c210 */ /* 0x000fe20007ffe1ff */
[----:B------:R-:W-:Y:S01]  /*111f0*/  @!P6 IMAD.IADD R5, R5, 0x1, -R7 ;  /* 0x000000010505e824 */ /* 0x000fe200078e0a07 */
[----:B------:R-:W-:Y:S01]  /*11200*/  IABS R18, R15 ;  /* 0x0000000f00127213 */ /* 0x000fe20000000000 */
[C---:B------:R-:W-:Y:S01]  /*11210*/  VIADD R17, R0.reuse, 0x144 ;  /* 0x0000014400117836 */ /* 0x040fe20000000000 */
[----:B------:R-:W-:Y:S01]  /*11220*/  ISETP.GT.U32.AND P6, PT, R7, R4, PT ;  /* 0x000000040700720c */ /* 0x000fe20003fc4070 */
[----:B------:R-:W-:Y:S01]  /*11230*/  VIADD R14, R0, 0x141 ;  /* 0x00000141000e7836 */ /* 0x000fe20000000000 */
[----:B------:R-:W-:Y:S01]  /*11240*/  STL [R1+0x50c], R3 ;  /* 0x00050c0301007387 */ /* 0x000fe20000100800 */
[----:B------:R-:W-:Y:S01]  /*11250*/  IMAD.HI.U32 R23, R6, R22, RZ ;  /* 0x0000001606177227 */ /* 0x000fe200078e00ff */
[----:B------:R-:W-:-:S02]  /*11260*/  IABS R20, R17 ;  /* 0x0000001100147213 */ /* 0x000fc40000000000 */
[----:B------:R-:W-:Y:S01]  /*11270*/  IABS R21, R14 ;  /* 0x0000000e00157213 */ /* 0x000fe20000000000 */
[----:B------:R-:W-:Y:S01]  /*11280*/  IMAD.MOV R23, RZ, RZ, -R23 ;  /* 0x000000ffff177224 */ /* 0x000fe200078e0a17 */
[C---:B------:R-:W-:Y:S01]  /*11290*/  ISETP.GT.U32.AND P4, PT, R7.reuse, R5, PT ;  /* 0x000000050700720c */ /* 0x040fe20003f84070 */
[----:B0-----:R-:W-:Y:S02]  /*112a0*/  IMAD.MOV.U32 R2, RZ, RZ, R10 ;  /* 0x000000ffff027224 */ /* 0x001fe400078e000a */
[C---:B------:R-:W-:Y:S02]  /*112b0*/  IMAD R22, R7.reuse, R23, R22 ;  /* 0x0000001707167224 */ /* 0x040fe400078e0216 */
[--C-:B------:R-:W-:Y:S01]  /*112c0*/  @!P6 IMAD.IADD R4, R4, 0x1, -R7.reuse ;  /* 0x000000010404e824 */ /* 0x100fe200078e0a07 */
[C---:B------:R-:W-:Y:S01]  /*112d0*/  ISETP.GT.U32.AND P6, PT, R7.reuse, R8, PT ;  /* 0x000000080700720c */ /* 0x040fe20003fc4070 */
[----:B------:R-:W-:Y:S02]  /*112e0*/  @!P2 IMAD.MOV R2, RZ, RZ, -R2 ;  /* 0x000000ffff02a224 */ /* 0x000fe400078e0a02 */
        /* <DEDUP_REMOVED lines=27> */
[----:B------:R-:W-:Y:S01]  /*114a0*/  @!P6 IMAD.IADD R20, R20, 0x1, -R7 ;  /* 0x000000011414e824 */ /* 0x000fe200078e0a07 */
[C---:B------:R-:W-:Y:S01]  /*114b0*/  ISETP.GT.U32.AND P6, PT, R7.reuse, R22, PT ;  /* 0x000000160700720c */ /* 0x040fe20003fc4070 */
[----:B------:R-:W-:Y:S02]  /*114c0*/  @!P0 IMAD.MOV R2, RZ, RZ, -R2 ;  /* 0x000000ffff028224 */ /* 0x000fe400078e0a02 */
[----:B------:R-:W-:Y:S01]  /*114d0*/  IMAD.MOV R9, RZ, RZ, -R9 ;  /* 0x000000ffff097224 */ /* 0x000fe200078e0a09 */
[----:B------:R-:W-:Y:S01]  /*114e0*/  ISETP.GT.U32.AND P0, PT, R7, R20, PT ;  /* 0x000000140700720c */ /* 0x000fe20003f04070 */
[----:B------:R-:W-:Y:S01]  /*114f0*/  IMAD.HI.U32 R10, R6, R19, RZ ;  /* 0x00000013060a7227 */ /* 0x000fe200078e00ff */
[----:B------:R0:W-:Y:S03]  /*11500*/  STL [R1+0x4f4], R2 ;  /* 0x0004f40201007387 */ /* 0x0001e60000100800 */
[----:B------:R-:W-:-:S02]  /*11510*/  @!P4 IMAD.IADD R11, R11, 0x1, -R7 ;  /* 0x000000010b0bc824 */ /* 0x000fc400078e0a07 */
[----:B------:R-:W-:Y:S02]  /*11520*/  IMAD.MOV.U32 R3, RZ, RZ, R5 ;  /* 0x000000ffff037224 */ /* 0x000fe400078e0005 */
[C---:B------:R-:W-:Y:S01]  /*11530*/  IMAD R23, R7.reuse, R9, R23 ;  /* 0x0000000907177224 */ /* 0x040fe200078e0217 */
[----:B------:R-:W-:Y:S01]  /*11540*/  ISETP.GT.U32.AND P4, PT, R7, R11, PT ;  /* 0x0000000b0700720c */ /* 0x000fe20003f84070 */
[----:B------:R-:W-:Y:S02]  /*11550*/  IMAD.MOV R10, RZ, RZ, -R10 ;  /* 0x000000ffff0a7224 */ /* 0x000fe400078e0a0a */
[----:B0-----:R-:W-:Y:S02]  /*11560*/  IMAD.MOV.U32 R2, RZ, RZ, R4 ;  /* 0x000000ffff027224 */ /* 0x001fe400078e0004 */
[----:B------:R-:W-:Y:S02]  /*11570*/  VIADD R9, R0, 0x145 ;  /* 0x0000014500097836 */ /* 0x000fe40000000000 */
[----:B------:R-:W-:-:S02]  /*11580*/  @!P5 IMAD.MOV R3, RZ, RZ, -R3 ;  /* 0x000000ffff03d224 */ /* 0x000fc400078e0a03 */
[----:B------:R-:W-:Y:S01]  /*11590*/  @!P2 IMAD.MOV R2, RZ, RZ, -R2 ;  /* 0x000000ffff02a224 */ /* 0x000fe200078e0a02 */
[----:B------:R-:W-:Y:S01]  /*115a0*/  ISETP.GE.AND P2, PT, R14, RZ, PT ;  /* 0x000000ff0e00720c */ /* 0x000fe20003f46270 */
[C---:B------:R-:W-:Y:S01]  /*115b0*/  IMAD R19, R7.reuse, R10, R19 ;  /* 0x0000000a07137224 */ /* 0x040fe200078e0213 */
[----:B------:R-:W-:Y:S01]  /*115c0*/  IABS R10, R9 ;  /* 0x00000009000a7213 */ /* 0x000fe20000000000 */
[--C-:B------:R-:W-:Y:S01]  /*115d0*/  @!P6 IMAD.IADD R22, R22, 0x1, -R7.reuse ;  /* 0x000000011616e824 */ /* 0x100fe200078e0a07 */
[----:B------:R-:W-:Y:S01]  /*115e0*/  STL [R1+0x4f0], R3 ;  /* 0x0004f00301007387 */ /* 0x000fe20000100800 */
[----:B------:R-:W-:Y:S01]  /*115f0*/  @!P0 IMAD.IADD R20, R20, 0x1, -R7 ;  /* 0x0000000114148824 */ /* 0x000fe200078e0a07 */
[----:B------:R-:W-:Y:S01]  /*11600*/  ISETP.GT.U32.AND P6, PT, R7, R23, PT ;  /* 0x000000170700720c */ /* 0x000fe20003fc4070 */
[----:B------:R-:W-:Y:S01]  /*11610*/  IMAD.HI.U32 R4, R6, R10, RZ ;  /* 0x0000000a06047227 */ /* 0x000fe200078e00ff */
[----:B------:R0:W-:Y:S01]  /*11620*/  STL [R1+0x4ec], R2 ;  /* 0x0004ec0201007387 */ /* 0x0001e20000100800 */
[----:B------:R-:W-:-:S02]  /*11630*/  ISETP.GE.AND P0, PT, R15, RZ, PT ;  /* 0x000000ff0f00720c */ /* 0x000fc40003f06270 */
[----:B------:R-:W-:Y:S01]  /*11640*/  ISETP.GT.U32.AND P5, PT, R7, R19, PT ;  /* 0x000000130700720c */ /* 0x000fe20003fa4070 */
[----:B------:R-:W-:Y:S01]  /*11650*/  @!P4 IMAD.IADD R11, R11, 0x1, -R7 ;  /* 0x000000010b0bc824 */ /* 0x000fe200078e0a07 */
[----:B------:R-:W-:Y:S01]  /*11660*/  ISETP.GE.AND P4, PT, R16, RZ, PT ;  /* 0x000000ff1000720c */ /* 0x000fe20003f86270 */
[----:B------:R-:W-:Y:S02]  /*11670*/  IMAD.MOV R4, RZ, RZ, -R4 ;  /* 0x000000ffff047224 */ /* 0x000fe400078e0a04 */
[----:B------:R-:W-:Y:S02]  /*11680*/  VIADD R5, R0, 0x146 ;  /* 0x0000014600057836 */ /* 0x000fe40000000000 */
[----:B0-----:R-:W-:Y:S02]  /*11690*/  IMAD.MOV.U32 R2, RZ, RZ, R22 ;  /* 0x000000ffff027224 */ /* 0x001fe400078e0016 */
[----:B------:R-:W-:Y:S01]  /*116a0*/  IMAD R10, R7, R4, R10 ;  /* 0x00000004070a7224 */ /* 0x000fe200078e020a */
[----:B------:R-:W-:Y:S01]  /*116b0*/  IABS R12, R5 ;  /* 0x00000005000c7213 */ /* 0x000fe20000000000 */
[----:B------:R-:W-:-:S02]  /*116c0*/  @!P3 IMAD.MOV R2, RZ, RZ, -R2 ;  /* 0x000000ffff02b224 */ /* 0x000fc400078e0a02 */
[--C-:B------:R-:W-:Y:S02]  /*116d0*/  @!P6 IMAD.IADD R23, R23, 0x1, -R7.reuse ;  /* 0x000000011717e824 */ /* 0x100fe400078e0a07 */
[----:B------:R-:W-:Y:S01]  /*116e0*/  @!P5 IMAD.IADD R19, R19, 0x1, -R7 ;  /* 0x000000011313d824 */ /* 0x000fe200078e0a07 */
[----:B------:R0:W-:Y:S01]  /*116f0*/  STL [R1+0x4e8], R2 ;  /* 0x0004e80201007387 */ /* 0x0001e20000100800 */
[C---:B------:R-:W-:Y:S01]  /*11700*/  VIADD R8, R0.reuse, 0x147 ;  /* 0x0000014700087836 */ /* 0x040fe20000000000 */
[C---:B------:R-:W-:Y:S01]  /*11710*/  ISETP.GT.U32.AND P3, PT, R7.reuse, R23, PT ;  /* 0x000000170700720c */ /* 0x040fe20003f64070 */
[----:B------:R-:W-:Y:S01]  /*11720*/  IMAD.MOV.U32 R3, RZ, RZ, R20 ;  /* 0x000000ffff037224 */ /* 0x000fe200078e0014 */
[----:B------:R-:W-:Y:S01]  /*11730*/  ISETP.GT.U32.AND P6, PT, R7, R19, PT ;  /* 0x000000130700720c */ /* 0x000fe20003fc4070 */
[----:B------:R-:W-:Y:S01]  /*11740*/  VIADD R4, R0, 0x148 ;  /* 0x0000014800047836 */ /* 0x000fe20000000000 */
[----:B------:R-:W-:Y:S01]  /*11750*/  ISETP.GE.AND P5, PT, R17, RZ, PT ;  /* 0x000000ff1100720c */ /* 0x000fe20003fa6270 */
[----:B------:R-:W-:Y:S01]  /*11760*/  @!P2 IMAD.MOV R3, RZ, RZ, -R3 ;  /* 0x000000ffff03a224 */ /* 0x000fe200078e0a03 */
[----:B------:R-:W-:Y:S01]  /*11770*/  ISETP.GE.AND P2, PT, R9, RZ, PT ;  /* 0x000000ff0900720c */ /* 0x000fe20003f46270 */
[----:B------:R-:W-:-:S03]  /*11780*/  IMAD.HI.U32 R9, R6, R12, RZ ;  /* 0x0000000c06097227 */ /* 0x000fc600078e00ff */
[----:B------:R2:W-:Y:S01]  /*11790*/  STL [R1+0x4e4], R3 ;  /* 0x0004e40301007387 */ /* 0x0005e20000100800 */
[----:B0-----:R-:W-:Y:S01]  /*117a0*/  IMAD.MOV.U32 R2, RZ, RZ, R11 ;  /* 0x000000ffff027224 */ /* 0x001fe200078e000b */
[----:B------:R-:W-:Y:S01]  /*117b0*/  IABS R11, R8 ;  /* 0x00000008000b7213 */ /* 0x000fe20000000000 */
[----:B------:R-:W-:Y:S01]  /*117c0*/  @!P3 IMAD.IADD R23, R23, 0x1, -R7 ;  /* 0x000000011717b824 */ /* 0x000fe200078e0a07 */
[----:B------:R-:W-:Y:S01]  /*117d0*/  ISETP.GE.AND P3, PT, R8, RZ, PT ;  /* 0x000000ff0800720c */ /* 0x000fe20003f66270 */
[----:B------:R-:W-:Y:S01]  /*117e0*/  @!P0 IMAD.MOV R2, RZ, RZ, -R2 ;  /* 0x000000ffff028224 */ /* 0x000fe200078e0a02 */
[----:B------:R-:W-:Y:S01]  /*117f0*/  ISETP.GT.U32.AND P0, PT, R7, R10, PT ;  /* 0x0000000a0700720c */ /* 0x000fe20003f04070 */
[----:B------:R-:W-:-:S03]  /*11800*/  IMAD.HI.U32 R8, R6, R11, RZ ;  /* 0x0000000b06087227 */ /* 0x000fc600078e00ff */
[----:B------:R0:W-:Y:S01]  /*11810*/  STL [R1+0x4b8], R2 ;  /* 0x0004b80201007387 */ /* 0x0001e20000100800 */
[----:B------:R-:W-:Y:S01]  /*11820*/  @!P6 IMAD.IADD R19, R19, 0x1, -R7 ;  /* 0x000000011313e824 */ /* 0x000fe200078e0a07 */
[----:B------:R-:W-:Y:S01]  /*11830*/  ISETP.GE.AND P6, PT, R5, RZ, PT ;  /* 0x000000ff0500720c */ /* 0x000fe20003fc6270 */
[----:B------:R-:W-:Y:S01]  /*11840*/  IMAD.MOV R9, RZ, RZ, -R9 ;  /* 0x000000ffff097224 */ /* 0x000fe200078e0a09 */
[----:B------:R-:W-:Y:S01]  /*11850*/  IABS R5, R4 ;  /* 0x0000000400057213 */ /* 0x000fe20000000000 */
[----:B------:R-:W-:Y:S02]  /*11860*/  IMAD.MOV R8, RZ, RZ, -R8 ;  /* 0x000000ffff087224 */ /* 0x000fe400078e0a08 */
[----:B------:R-:W-:Y:S02]  /*11870*/  IMAD R12, R7, R9, R12 ;  /* 0x00000009070c7224 */ /* 0x000fe400078e020c */
[----:B------:R-:W-:Y:S02]  /*11880*/  @!P0 IMAD.IADD R10, R10, 0x1, -R7 ;  /* 0x000000010a0a8824 */ /* 0x000fe400078e0a07 */
[----:B--2---:R-:W-:-:S02]  /*11890*/  IMAD.MOV.U32 R3, RZ, RZ, R19 ;  /* 0x000000ffff037224 */ /* 0x004fc400078e0013 */
[----:B0-----:R-:W-:Y:S01]  /*118a0*/  IMAD.MOV.U32 R2, RZ, RZ, R23 ;  /* 0x000000ffff027224 */ /* 0x001fe200078e0017 */
[C---:B------:R-:W-:Y:S01]  /*118b0*/  ISETP.GT.U32.AND P0, PT, R7.reuse, R10, PT ;  /* 0x0000000a0700720c */ /* 0x040fe20003f04070 */
[----:B------:R-:W-:Y:S02]  /*118c0*/  IMAD R11, R7, R8, R11 ;  /* 0x00000008070b7224 */ /* 0x000fe400078e020b */
[----:B------:R-:W-:-:S04]  /*118d0*/  IMAD.HI.U32 R14, R6, R5, RZ ;  /* 0x00000005060e7227 */ /* 0x000fc800078e00ff */
[----:B------:R-:W-:Y:S01]  /*118e0*/  @!P4 IMAD.MOV R3, RZ, RZ, -R3 ;  /* 0x000000ffff03c224 */ /* 0x000fe200078e0a03 */
[C---:B------:R-:W-:Y:S01]  /*118f0*/  ISETP.GT.U32.AND P4, PT, R7.reuse, R12, PT ;  /* 0x0000000c0700720c */ /* 0x040fe20003f84070 */
[----:B------:R-:W-:Y:S01]  /*11900*/  @!P5 IMAD.MOV R2, RZ, RZ, -R2 ;  /* 0x000000ffff02d224 */ /* 0x000fe200078e0a02 */
[----:B------:R-:W-:Y:S01]  /*11910*/  ISETP.GE.AND P5, PT, R4, RZ, PT ;  /* 0x000000ff0400720c */ /* 0x000fe20003fa6270 */
[----:B------:R-:W-:Y:S01]  /*11920*/  IMAD.MOV R14, RZ, RZ, -R14 ;  /* 0x000000ffff0e7224 */ /* 0x000fe200078e0a0e */
[----:B------:R-:W-:Y:S01]  /*11930*/  STL [R1+0x4c4], R3 ;  /* 0x0004c40301007387 */ /* 0x000fe20000100800 */
[----:B------:R-:W-:Y:S01]  /*11940*/  @!P0 IMAD.IADD R10, R10, 0x1, -R7 ;  /* 0x000000010a0a8824 */ /* 0x000fe200078e0a07 */
[C---:B------:R-:W-:Y:S01]  /*11950*/  ISETP.GT.U32.AND P0, PT, R7.reuse, R11, PT ;  /* 0x0000000b0700720c */ /* 0x040fe20003f04070 */
[----:B------:R-:W-:Y:S01]  /*11960*/  IMAD R5, R7, R14, R5 ;  /* 0x0000000e07057224 */ /* 0x000fe200078e0205 */
[----:B------:R0:W-:Y:S01]  /*11970*/  STL [R1+0x4c8], R2 ;  /* 0x0004c80201007387 */ /* 0x0001e20000100800 */
[----:B------:R-:W-:-:S02]  /*11980*/  VIADD R9, R0, 0x149 ;  /* 0x0000014900097836 */ /* 0x000fc40000000000 */
[----:B------:R-:W-:Y:S02]  /*11990*/  VIADD R4, R0, 0x14a ;  /* 0x0000014a00047836 */ /* 0x000fe40000000000 */
[--C-:B------:R-:W-:Y:S01]  /*119a0*/  @!P4 IMAD.IADD R12, R12, 0x1, -R7.reuse ;  /* 0x000000010c0cc824 */ /* 0x100fe200078e0a07 */
[----:B------:R-:W-:Y:S01]  /*119b0*/  IABS R17, R9 ;  /* 0x0000000900117213 */ /* 0x000fe20000000000 */
[----:B------:R-:W-:Y:S01]  /*119c0*/  VIADD R8, R0, 0x14b ;  /* 0x0000014b00087836 */ /* 0x000fe20000000000 */
[----:B------:R-:W-:Y:S01]  /*119d0*/  IABS R21, R4 ;  /* 0x0000000400157213 */ /* 0x000fe20000000000 */
[----:B0-----:R-:W-:Y:S01]  /*119e0*/  IMAD.MOV.U32 R2, RZ, RZ, R10 ;  /* 0x000000ffff027224 */ /* 0x001fe200078e000a */
[----:B------:R-:W-:Y:S01]  /*119f0*/  ISETP.GT.U32.AND P4, PT, R7, R12, PT ;  /* 0x0000000c0700720c */ /* 0x000fe20003f84070 */
[----:B------:R-:W-:Y:S01]  /*11a00*/  @!P0 IMAD.IADD R11, R11, 0x1, -R7 ;  /* 0x000000010b0b8824 */ /* 0x000fe200078e0a07 */
[----:B------:R-:W-:Y:S01]  /*11a10*/  IABS R13, R8 ;  /* 0x00000008000d7213 */ /* 0x000fe20000000000 */
[----:B------:R-:W-:Y:S01]  /*11a20*/  @!P2 IMAD.MOV R2, RZ, RZ, -R2 ;  /* 0x000000ffff02a224 */ /* 0x000fe200078e0a02 */
[C---:B------:R-:W-:Y:S01]  /*11a30*/  ISETP.GT.U32.AND P2, PT, R7.reuse, R5, PT ;  /* 0x000000050700720c */ /* 0x040fe20003f44070 */
[----:B------:R-:W-:Y:S01]  /*11a40*/  IMAD.HI.U32 R15, R6, R17, RZ ;  /* 0x00000011060f7227 */ /* 0x000fe200078e00ff */
[----:B------:R-:W-:-:S02]  /*11a50*/  ISETP.GT.U32.AND P0, PT, R7, R11, PT ;  /* 0x0000000b0700720c */ /* 0x000fc40003f04070 */
[----:B------:R0:W-:Y:S01]  /*11a60*/  STL [R1+0x4cc], R2 ;  /* 0x0004cc0201007387 */ /* 0x0001e20000100800 */
[----:B------:R-:W-:Y:S02]  /*11a70*/  IMAD.MOV R15, RZ, RZ, -R15 ;  /* 0x000000ffff0f7224 */ /* 0x000fe400078e0a0f */
[----:B------:R-:W-:-:S04]  /*11a80*/  IMAD.HI.U32 R10, R6, R21, RZ ;  /* 0x00000015060a7227 */ /* 0x000fc800078e00ff */
[----:B------:R-:W-:Y:S02]  /*11a90*/  IMAD R17, R7, R15, R17 ;  /* 0x0000000f07117224 */ /* 0x000fe400078e0211 */
[--C-:B------:R-:W-:Y:S02]  /*11aa0*/  @!P2 IMAD.IADD R5, R5, 0x1, -R7.reuse ;  /* 0x000000010505a824 */ /* 0x100fe400078e0a07 */
[--C-:B------:R-:W-:Y:S01]  /*11ab0*/  @!P4 IMAD.IADD R12, R12, 0x1, -R7.reuse ;  /* 0x000000010c0cc824 */ /* 0x100fe200078e0a07 */
[----:B------:R-:W-:Y:S01]  /*11ac0*/  ISETP.GE.AND P4, PT, R9, RZ, PT ;  /* 0x000000ff0900720c */ /* 0x000fe20003f86270 */
[----:B------:R-:W-:Y:S01]  /*11ad0*/  @!P0 IMAD.IADD R11, R11, 0x1, -R7 ;  /* 0x000000010b0b8824 */ /* 0x000fe200078e0a07 */
[C---:B------:R-:W-:Y:S01]  /*11ae0*/  ISETP.GT.U32.AND P2, PT, R7.reuse, R5, PT ;  /* 0x000000050700720c */ /* 0x040fe20003f44070 */
[----:B------:R-:W-:Y:S01]  /*11af0*/  IMAD.MOV R10, RZ, RZ, -R10 ;  /* 0x000000ffff0a7224 */ /* 0x000fe200078e0a0a */
[----:B------:R-:W-:Y:S01]  /*11b00*/  ISETP.GT.U32.AND P0, PT, R7, R17, PT ;  /* 0x000000110700720c */ /* 0x000fe20003f04070 */
[----:B------:R-:W-:-:S02]  /*11b10*/  IMAD.MOV.U32 R3, RZ, RZ, R12 ;  /* 0x000000ffff037224 */ /* 0x000fc400078e000c */
[----:B0-----:R-:W-:Y:S02]  /*11b20*/  IMAD.MOV.U32 R2, RZ, RZ, R11 ;  /* 0x000000ffff027224 */ /* 0x001fe400078e000b */
[C---:B------:R-:W-:Y:S02]  /*11b30*/  IMAD R21, R7.reuse, R10, R21 ;  /* 0x0000000a07157224 */ /* 0x040fe400078e0215 */
[----:B------:R-:W-:Y:S02]  /*11b40*/  @!P6 IMAD.MOV R3, RZ, RZ, -R3 ;  /* 0x000000ffff03e224 */ /* 0x000fe400078e0a03 */
[----:B------:R-:W-:Y:S01]  /*11b50*/  @!P3 IMAD.MOV R2, RZ, RZ, -R2 ;  /* 0x000000ffff02b224 */ /* 0x000fe200078e0a02 */
[----:B------:R-:W-:Y:S01]  /*11b60*/  ISETP.GT.U32.AND P6, PT, R7, R21, PT ;  /* 0x000000150700720c */ /* 0x000fe20003fc4070 */
[----:B------:R-:W-:Y:S01]  /*11b70*/  VIADD R9, R0, 0x14c ;  /* 0x0000014c00097836 */ /* 0x000fe20000000000 */
[----:B------:R-:W-:Y:S01]  /*11b80*/  STL [R1+0x4d0], R3 ;  /* 0x0004d00301007387 */ /* 0x000fe20000100800 */
[----:B------:R-:W-:Y:S01]  /*11b90*/  @!P2 IMAD.IADD R5, R5, 0x1, -R7 ;  /* 0x000000010505a824 */ /* 0x000fe200078e0a07 */
[----:B------:R-:W-:Y:S01]  /*11ba0*/  ISETP.GE.AND P3, PT, R4, RZ, PT ;  /* 0x000000ff0400720c */ /* 0x000fe20003f66270 */
[----:B------:R-:W-:Y:S01]  /*11bb0*/  IMAD.HI.U32 R14, R6, R13, RZ ;  /* 0x0000000d060e7227 */ /* 0x000fe200078e00ff */
[----:B------:R0:W-:Y:S01]  /*11bc0*/  STL [R1+0x4e0], R2 ;  /* 0x0004e00201007387 */ /* 0x0001e20000100800 */
[----:B------:R-:W-:-:S02]  /*11bd0*/  IABS R20, R9 ;  /* 0x0000000900147213 */ /* 0x000fc40000000000 */
[----:B------:R-:W-:Y:S01]  /*11be0*/  @!P0 IMAD.IADD R17, R17, 0x1, -R7 ;  /* 0x0000000111118824 */ /* 0x000fe200078e0a07 */
[----:B------:R-:W-:Y:S01]  /*11bf0*/  ISETP.GE.AND P0, PT, R8, RZ, PT ;  /* 0x000000ff0800720c */ /* 0x000fe20003f06270 */
[----:B------:R-:W-:Y:S02]  /*11c00*/  IMAD.MOV R14, RZ, RZ, -R14 ;  /* 0x000000ffff0e7224 */ /* 0x000fe400078e0a0e */
[----:B------:R-:W-:Y:S02]  /*11c10*/  VIADD R10, R0, 0x14d ;  /* 0x0000014d000a7836 */ /* 0x000fe40000000000 */
[C---:B------:R-:W-:Y:S02]  /*11c20*/  IMAD R13, R7.reuse, R14, R13 ;  /* 0x0000000e070d7224 */ /* 0x040fe400078e020d */
[----:B0-----:R-:W-:Y:S01]  /*11c30*/  IMAD.MOV.U32 R2, RZ, RZ, R5 ;  /* 0x000000ffff027224 */ /* 0x001fe200078e0005 */
[----:B------:R-:W-:Y:S01]  /*11c40*/  IABS R19, R10 ;  /* 0x0000000a00137213 */ /* 0x000fe20000000000 */
[----:B------:R-:W-:Y:S01]  /*11c50*/  IMAD.HI.U32 R11, R6, R20, RZ ;  /* 0x00000014060b7227 */ /* 0x000fe200078e00ff */
[----:B------:R-:W-:-:S03]  /*11c60*/  ISETP.GT.U32.AND P2, PT, R7, R13, PT ;  /* 0x0000000d0700720c */ /* 0x000fc60003f44070 */
[----:B------:R-:W-:Y:S01]  /*11c70*/  @!P5 IMAD.MOV R2, RZ, RZ, -R2 ;  /* 0x000000ffff02d224 */ /* 0x000fe200078e0a02 */
[----:B------:R-:W-:Y:S01]  /*11c80*/  ISETP.GT.U32.AND P5, PT, R7, R17, PT ;  /* 0x000000110700720c */ /* 0x000fe20003fa4070 */
[----:B------:R-:W-:Y:S02]  /*11c90*/  IMAD.MOV R11, RZ, RZ, -R11 ;  /* 0x000000ffff0b7224 */ /* 0x000fe400078e0a0b */
[----:B------:R-:W-:Y:S01]  /*11ca0*/  VIADD R8, R0, 0x14e ;  /* 0x0000014e00087836 */ /* 0x000fe20000000000 */
[----:B------:R0:W-:Y:S01]  /*11cb0*/  STL [R1+0x4d4], R2 ;  /* 0x0004d40201007387 */ /* 0x0001e20000100800 */
[----:B------:R-:W-:Y:S02]  /*11cc0*/  @!P6 IMAD.IADD R21, R21, 0x1, -R7 ;  /* 0x000000011515e824 */ /* 0x000fe400078e0a07 */
        /* <DEDUP_REMOVED lines=8> */
[----:B------:R-:W-:Y:S02]  /*11d50*/  @!P2 IMAD.IADD R13, R13, 0x1, -R7 ;  /* 0x000000010d0da824 */ /* 0x000fe400078e0a07 */
[C---:B------:R-:W-:Y:S02]  /*11d60*/  IMAD R19, R7.reuse, R4, R19 ;  /* 0x0000000407137224 */ /* 0x040fe400078e0213 */
[----:B------:R-:W-:Y:S01]  /*11d70*/  IMAD.MOV R15, RZ, RZ, -R15 ;  /* 0x000000ffff0f7224 */ /* 0x000fe200078e0a0f */
[----:B------:R-:W-:Y:S01]  /*11d80*/  ISETP.GT.U32.AND P2, PT, R7, R13, PT ;  /* 0x0000000d0700720c */ /* 0x000fe20003f44070 */
[C---:B------:R-:W-:Y:S02]  /*11d90*/  VIADD R12, R0.reuse, 0x14f ;  /* 0x0000014f000c7836 */ /* 0x040fe40000000000 */
[----:B------:R-:W-:Y:S01]  /*11da0*/  @!P6 IMAD.IADD R21, R21, 0x1, -R7 ;  /* 0x000000011515e824 */ /* 0x000fe200078e0a07 */
[C---:B------:R-:W-:Y:S01]  /*11db0*/  ISETP.GT.U32.AND P6, PT, R7.reuse, R19, PT ;  /* 0x000000130700720c */ /* 0x040fe20003fc4070 */
[----:B------:R-:W-:Y:S01]  /*11dc0*/  IMAD R18, R7, R15, R18 ;  /* 0x0000000f07127224 */ /* 0x000fe200078e0212 */
[----:B------:R-:W-:Y:S01]  /*11dd0*/  IABS R14, R12 ;  /* 0x0000000c000e7213 */ /* 0x000fe20000000000 */
[----:B------:R-:W-:-:S02]  /*11de0*/  VIADD R5, R0, 0x150 ;  /* 0x0000015000057836 */ /* 0x000fc40000000000 */
[----:B------:R-:W-:Y:S01]  /*11df0*/  @!P5 IMAD.IADD R20, R20, 0x1, -R7 ;  /* 0x000000011414d824 */ /* 0x000fe200078e0a07 */
[----:B------:R-:W-:Y:S01]  /*11e00*/  ISETP.GT.U32.AND P5, PT, R7, R18, PT ;  /* 0x000000120700720c */ /* 0x000fe20003fa4070 */
[----:B------:R-:W-:Y:S01]  /*11e10*/  IMAD.MOV.U32 R3, RZ, RZ, R17 ;  /* 0x000000ffff037224 */ /* 0x000fe200078e0011 */
[----:B------:R-:W-:Y:S01]  /*11e20*/  IABS R4, R5 ;  /* 0x0000000500047213 */ /* 0x000fe20000000000 */
[----:B0-----:R-:W-:Y:S02]  /*11e30*/  IMAD.MOV.U32 R2, RZ, RZ, R21 ;  /* 0x000000ffff027224 */ /* 0x001fe400078e0015 */
[----:B------:R-:W-:Y:S02]  /*11e40*/  VIADD R11, R0, 0x151 ;  /* 0x00000151000b7836 */ /* 0x000fe40000000000 */
[----:B------:R-:W-:-:S04]  /*11e50*/  IMAD.HI.U32 R16, R6, R14, RZ ;  /* 0x0000000e06107227 */ /* 0x000fc800078e00ff */
[----:B------:R-:W-:Y:S01]  /*11e60*/  @!P4 IMAD.MOV R3, RZ, RZ, -R3 ;  /* 0x000000ffff03c224 */ /* 0x000fe200078e0a03 */
[----:B------:R-:W-:Y:S01]  /*11e70*/  ISETP.GT.U32.AND P4, PT, R7, R20, PT ;  /* 0x000000140700720c */ /* 0x000fe20003f84070 */
[----:B------:R-:W-:-:S03]  /*11e80*/  IMAD.HI.U32 R15, R6, R4, RZ ;  /* 0x00000004060f7227 */ /* 0x000fc600078e00ff */
[----:B------:R-:W-:Y:S01]  /*11e90*/  STL [R1+0x4b0], R3 ;  /* 0x0004b00301007387 */ /* 0x000fe20000100800 */
[----:B------:R-:W-:Y:S01]  /*11ea0*/  @!P3 IMAD.MOV R2, RZ, RZ, -R2 ;  /* 0x000000ffff02b224 */ /* 0x000fe200078e0a02 */
[----:B------:R-:W-:Y:S01]  /*11eb0*/  IADD3 R15, PT, PT, -R15, RZ, RZ ;  /* 0x000000ff0f0f7210 */ /* 0x000fe20007ffe1ff */
[--C-:B------:R-:W-:Y:S01]  /*11ec0*/  @!P2 IMAD.IADD R13, R13, 0x1, -R7.reuse ;  /* 0x000000010d0da824 */ /* 0x100fe200078e0a07 */
[----:B------:R-:W-:Y:S01]  /*11ed0*/  ISETP.GE.AND P2, PT, R9, RZ, PT ;  /* 0x000000ff0900720c */ /* 0x000fe20003f46270 */
[----:B------:R-:W-:Y:S01]  /*11ee0*/  IMAD.MOV R16, RZ, RZ, -R16 ;  /* 0x000000ffff107224 */ /* 0x000fe200078e0a10 */
[----:B------:R-:W-:Y:S01]  /*11ef0*/  IABS R9, R11 ;  /* 0x0000000b00097213 */ /* 0x000fe20000000000 */
[--C-:B------:R-:W-:Y:S01]  /*11f00*/  @!P6 IMAD.IADD R19, R19, 0x1, -R7.reuse ;  /* 0x000000011313e824 */ /* 0x100fe200078e0a07 */
[----:B------:R0:W-:Y:S01]  /*11f10*/  STL [R1+0x4a0], R2 ;  /* 0x0004a00201007387 */ /* 0x0001e20000100800 */
[C---:B------:R-:W-:Y:S01]  /*11f20*/  IMAD R14, R7.reuse, R16, R14 ;  /* 0x00000010070e7224 */ /* 0x040fe200078e020e */
[----:B------:R-:W-:Y:S01]  /*11f30*/  ISETP.GE.AND P6, PT, R10, RZ, PT ;  /* 0x000000ff0a00720c */ /* 0x000fe20003fc6270 */
[----:B------:R-:W-:Y:S01]  /*11f40*/  @!P5 IMAD.IADD R18, R18, 0x1, -R7 ;  /* 0x000000011212d824 */ /* 0x000fe200078e0a07 */
[----:B------:R-:W-:Y:S01]  /*11f50*/  ISETP.GT.U32.AND P5, PT, R7, R19, PT ;  /* 0x000000130700720c */ /* 0x000fe20003fa4070 */
[----:B------:R-:W-:-:S03]  /*11f60*/  IMAD.HI.U32 R17, R6, R9, RZ ;  /* 0x0000000906117227 */ /* 0x000fc600078e00ff */
[C---:B------:R-:W-:Y:S01]  /*11f70*/  ISETP.GT.U32.AND P3, PT, R7.reuse, R18, PT ;  /* 0x000000120700720c */ /* 0x040fe20003f64070 */
[C---:B------:R-:W-:Y:S02]  /*11f80*/  IMAD R4, R7.reuse, R15, R4 ;  /* 0x0000000f07047224 */ /* 0x040fe400078e0204 */
[----:B0-----:R-:W-:Y:S02]  /*11f90*/  IMAD.MOV.U32 R2, RZ, RZ, R13 ;  /* 0x000000ffff027224 */ /* 0x001fe400078e000d */
[----:B------:R-:W-:Y:S02]  /*11fa0*/  IMAD.MOV R17, RZ, RZ, -R17 ;  /* 0x000000ffff117224 */ /* 0x000fe400078e0a11 */
[----:B------:R-:W-:Y:S01]  /*11fb0*/  @!P0 IMAD.MOV R2, RZ, RZ, -R2 ;  /* 0x000000ffff028224 */ /* 0x000fe200078e0a02 */
[C---:B------:R-:W-:Y:S01]  /*11fc0*/  ISETP.GT.U32.AND P0, PT, R7.reuse, R14, PT ;  /* 0x0000000e0700720c */ /* 0x040fe20003f04070 */
        /* <DEDUP_REMOVED lines=9> */
[----:B------:R-:W-:Y:S01]  /*12060*/  VIADD R15, R0, 0x153 ;  /* 0x00000153000f7836 */ /* 0x000fe20000000000 */
[----:B------:R-:W-:Y:S01]  /*12070*/  ISETP.GE.AND P3, PT, R8, RZ, PT ;  /* 0x000000ff0800720c */ /* 0x000fe20003f66270 */
[----:B------:R-:W-:Y:S01]  /*12080*/  @!P0 IMAD.IADD R14, R14, 0x1, -R7 ;  /* 0x000000010e0e8824 */ /* 0x000fe200078e0a07 */
[----:B------:R-:W-:Y:S01]  /*12090*/  ISETP.GE.AND P0, PT, R12, RZ, PT ;  /* 0x000000ff0c00720c */ /* 0x000fe20003f06270 */
[----:B0-----:R-:W-:Y:S01]  /*120a0*/  IMAD.MOV.U32 R2, RZ, RZ, R20 ;  /* 0x000000ffff027224 */ /* 0x001fe200078e0014 */
[----:B------:R-:W-:Y:S01]  /*120b0*/  IABS R13, R15 ;  /* 0x0000000f000d7213 */ /* 0x000fe20000000000 */
[----:B------:R-:W-:-:S04]  /*120c0*/  IMAD.HI.U32 R21, R6, R16, RZ ;  /* 0x0000001006157227 */ /* 0x000fc800078e00ff */
[----:B------:R-:W-:Y:S01]  /*120d0*/  @!P4 IMAD.IADD R4, R4, 0x1, -R7 ;  /* 0x000000010404c824 */ /* 0x000fe200078e0a07 */
        /* <DEDUP_REMOVED lines=9> */
[----:B------:R-:W-:-:S04]  /*12170*/  IMAD.HI.U32 R17, R6, R13, RZ ;  /* 0x0000000d06117227 */ /* 0x000fc800078e00ff */
[----:B------:R-:W-:Y:S02]  /*12180*/  VIADD R8, R0, 0x154 ;  /* 0x0000015400087836 */ /* 0x000fe40000000000 */
[----:B0-----:R-:W-:Y:S02]  /*12190*/  IMAD.MOV.U32 R2, RZ, RZ, R18 ;  /* 0x000000ffff027224 */ /* 0x001fe400078e0012 */
[----:B------:R-:W-:Y:S01]  /*121a0*/  @!P6 IMAD.MOV R3, RZ, RZ, -R3 ;  /* 0x000000ffff03e224 */ /* 0x000fe200078e0a03 */
[----:B------:R-:W-:Y:S01]  /*121b0*/  IABS R16, R8 ;  /* 0x0000000800107213 */ /* 0x000fe20000000000 */
[----:B------:R-:W-:Y:S01]  /*121c0*/  @!P3 IMAD.MOV R2, RZ, RZ, -R2 ;  /* 0x000000ffff02b224 */ /* 0x000fe200078e0a02 */
[----:B------:R-:W-:Y:S01]  /*121d0*/  ISETP.GT.U32.AND P3, PT, R7, R12, PT ;  /* 0x0000000c0700720c */ /* 0x000fe20003f64070 */
[----:B------:R-:W-:Y:S01]  /*121e0*/  IMAD.MOV R17, RZ, RZ, -R17 ;  /* 0x000000ffff117224 */ /* 0x000fe200078e0a11 */
[----:B------:R-:W-:Y:S01]  /*121f0*/  ISETP.GE.AND P6, PT, R5, RZ, PT ;  /* 0x000000ff0500720c */ /* 0x000fe20003fc6270 */
[----:B------:R-:W-:Y:S01]  /*12200*/  @!P4 IMAD.IADD R14, R14, 0x1, -R7 ;  /* 0x000000010e0ec824 */ /* 0x000fe200078e0a07 */
[----:B------:R-:W-:Y:S01]  /*12210*/  STL [R1+0x3f0], R3 ;  /* 0x0003f00301007387 */ /* 0x000fe20000100800 */
[----:B------:R-:W-:Y:S01]  /*12220*/  IMAD R5, R7, R17, R13 ;  /* 0x0000001107057224 */ /* 0x000fe200078e020d */
[----:B------:R-:W-:Y:S01]  /*12230*/  ISETP.GE.AND P4, PT, R11, RZ, PT ;  /* 0x000000ff0b00720c */ /* 0x000fe20003f86270 */
[----:B------:R-:W-:Y:S01]  /*12240*/  IMAD.HI.U32 R17, R6, R16, RZ ;  /* 0x0000001006117227 */ /* 0x000fe200078e00ff */
[----:B------:R0:W-:Y:S03]  /*12250*/  STL [R1+0x3f8], R2 ;  /* 0x0003f80201007387 */ /* 0x0001e60000100800 */
[--C-:B------:R-:W-:Y:S01]  /*12260*/  @!P5 IMAD.IADD R4, R4, 0x1, -R7.reuse ;  /* 0x000000010404d824 */ /* 0x100fe200078e0a07 */
[----:B------:R-:W-:Y:S01]  /*12270*/  ISETP.GT.U32.AND P5, PT, R7, R5, PT ;  /* 0x000000050700720c */ /* 0x000fe20003fa4070 */
[----:B------:R-:W-:Y:S01]  /*12280*/  @!P2 IMAD.IADD R9, R9, 0x1, -R7 ;  /* 0x000000010909a824 */ /* 0x000fe200078e0a07 */
[----:B------:R-:W-:Y:S01]  /*12290*/  ISETP.GE.AND P2, PT, R10, RZ, PT ;  /* 0x000000ff0a00720c */ /* 0x000fe20003f46270 */
[----:B------:R-:W-:-:S02]  /*122a0*/  IMAD.MOV R17, RZ, RZ, -R17 ;  /* 0x000000ffff117224 */ /* 0x000fc400078e0a11 */
[--C-:B------:R-:W-:Y:S01]  /*122b0*/  @!P3 IMAD.IADD R12, R12, 0x1, -R7.reuse ;  /* 0x000000010c0cb824 */ /* 0x100fe200078e0a07 */
[----:B------:R-:W-:Y:S01]  /*122c0*/  ISETP.GE.AND P3, PT, R15, RZ, PT ;  /* 0x000000ff0f00720c */ /* 0x000fe20003f66270 */
[----:B0-----:R-:W-:Y:S02]  /*122d0*/  IMAD.MOV.U32 R2, RZ, RZ, R14 ;  /* 0x000000ffff027224 */ /* 0x001fe400078e000e */
[----:B------:R-:W-:Y:S02]  /*122e0*/  VIADD R13, R0, 0x155 ;  /* 0x00000155000d7836 */ /* 0x000fe40000000000 */
[----:B------:R-:W-:Y:S01]  /*122f0*/  @!P0 IMAD.MOV R2, RZ, RZ, -R2 ;  /* 0x000000ffff028224 */ /* 0x000fe200078e0a02 */
[C---:B------:R-:W-:Y:S01]  /*12300*/  ISETP.GT.U32.AND P0, PT, R7.reuse, R12, PT ;  /* 0x0000000c0700720c */ /* 0x040fe20003f04070 */
[----:B------:R-:W-:Y:S01]  /*12310*/  IMAD R16, R7, R17, R16 ;  /* 0x0000001107107224 */ /* 0x000fe200078e0210 */
[----:B------:R-:W-:Y:S01]  /*12320*/  IABS R11, R13 ;  /* 0x0000000d000b7213 */ /* 0x000fe20000000000 */
[----:B------:R-:W-:Y:S01]  /*12330*/  @!P5 IMAD.IADD R5, R5, 0x1, -R7 ;  /* 0x000000010505d824 */ /* 0x000fe200078e0a07 */
[----:B------:R0:W-:Y:S01]  /*12340*/  STL [R1+0x428], R2 ;  /* 0x0004280201007387 */ /* 0x0001e20000100800 */
[----:B------:R-:W-:-:S02]  /*12350*/  IMAD.MOV.U32 R3, RZ, RZ, R4 ;  /* 0x000000ffff037224 */ /* 0x000fc400078e0004 */
[----:B------:R-:W-:Y:S01]  /*12360*/  IMAD.HI.U32 R14, R6, R11, RZ ;  /* 0x0000000b060e7227 */ /* 0x000fe200078e00ff */
[----:B------:R-:W-:-:S03]  /*12370*/  ISETP.GT.U32.AND P5, PT, R7, R5, PT ;  /* 0x000000050700720c */ /* 0x000fc60003fa4070 */
[----:B------:R-:W-:Y:S02]  /*12380*/  VIADD R10, R0, 0x156 ;  /* 0x00000156000a7836 */ /* 0x000fe40000000000 */
[----:B------:R-:W-:Y:S02]  /*12390*/  IMAD.MOV R4, RZ, RZ, -R14 ;  /* 0x000000ffff047224 */ /* 0x000fe400078e0a0e */
[----:B0-----:R-:W-:Y:S01]  /*123a0*/  IMAD.MOV.U32 R2, RZ, RZ, R9 ;  /* 0x000000ffff027224 */ /* 0x001fe200078e0009 */
[----:B------:R-:W-:Y:S01]  /*123b0*/  IABS R15, R10 ;  /* 0x0000000a000f7213 */ /* 0x000fe20000000000 */
[----:B------:R-:W-:Y:S01]  /*123c0*/  @!P6 IMAD.MOV R3, RZ, RZ, -R3 ;  /* 0x000000ffff03e224 */ /* 0x000fe200078e0a03 */
[----:B------:R-:W-:Y:S01]  /*123d0*/  ISETP.GE.AND P6, PT, R8, RZ, PT ;  /* 0x000000ff0800720c */ /* 0x000fe20003fc6270 */
[----:B------:R-:W-:Y:S01]  /*123e0*/  @!P4 IMAD.MOV R2, RZ, RZ, -R2 ;  /* 0x000000ffff02c224 */ /* 0x000fe200078e0a02 */
[C---:B------:R-:W-:Y:S01]  /*123f0*/  ISETP.GT.U32.AND P4, PT, R7.reuse, R16, PT ;  /* 0x000000100700720c */ /* 0x040fe20003f84070 */
[----:B------:R-:W-:Y:S01]  /*12400*/  @!P0 IMAD.IADD R12, R12, 0x1, -R7 ;  /* 0x000000010c0c8824 */ /* 0x000fe200078e0a07 */
[----:B------:R-:W-:Y:S01]  /*12410*/  STL [R1+0x434], R3 ;  /* 0x0004340301007387 */ /* 0x000fe20000100800 */
[----:B------:R-:W-:-:S02]  /*12420*/  IMAD R11, R7, R4, R11 ;  /* 0x00000004070b7224 */ /* 0x000fc400078e020b */
[----:B------:R-:W-:Y:S01]  /*12430*/  VIADD R4, R0, 0x158 ;  /* 0x0000015800047836 */ /* 0x000fe20000000000 */
[----:B------:R0:W-:Y:S01]  /*12440*/  STL [R1+0x470], R2 ;  /* 0x0004700201007387 */ /* 0x0001e20000100800 */
[----:B------:R-:W-:Y:S01]  /*12450*/  IMAD.HI.U32 R8, R6, R15, RZ ;  /* 0x0000000f06087227 */ /* 0x000fe200078e00ff */
[----:B------:R-:W-:-:S03]  /*12460*/  ISETP.GT.U32.AND P0, PT, R7, R11, PT ;  /* 0x0000000b0700720c */ /* 0x000fc60003f04070 */
[--C-:B------:R-:W-:Y:S01]  /*12470*/  @!P5 IMAD.IADD R5, R5, 0x1, -R7.reuse ;  /* 0x000000010505d824 */ /* 0x100fe200078e0a07 */
[----:B------:R-:W-:Y:S01]  /*12480*/  ISETP.GE.AND P5, PT, R13, RZ, PT ;  /* 0x000000ff0d00720c */ /* 0x000fe20003fa6270 */
[----:B------:R-:W-:Y:S01]  /*12490*/  @!P4 IMAD.IADD R16, R16, 0x1, -R7 ;  /* 0x000000011010c824 */ /* 0x000fe200078e0a07 */
[----:B------:R-:W-:Y:S01]  /*124a0*/  IABS R13, R4 ;  /* 0x00000004000d7213 */ /* 0x000fe20000000000 */
[----:B------:R-:W-:Y:S02]  /*124b0*/  IMAD.MOV R8, RZ, RZ, -R8 ;  /* 0x000000ffff087224 */ /* 0x000fe400078e0a08 */
[----:B0-----:R-:W-:Y:S01]  /*124c0*/  IMAD.MOV.U32 R2, RZ, RZ, R12 ;  /* 0x000000ffff027224 */ /* 0x001fe200078e000c */
[C---:B------:R-:W-:Y:S01]  /*124d0*/  ISETP.GT.U32.AND P4, PT, R7.reuse, R16, PT ;  /* 0x000000100700720c */ /* 0x040fe20003f84070 */
[----:B------:R-:W-:Y:S02]  /*124e0*/  IMAD R15, R7, R8, R15 ;  /* 0x00000008070f7224 */ /* 0x000fe400078e020f */
[----:B------:R-:W-:Y:S01]  /*124f0*/  @!P2 IMAD.MOV R2, RZ, RZ, -R2 ;  /* 0x000000ffff02a224 */ /* 0x000fe200078e0a02 */
[----:B------:R-:W-:Y:S01]  /*12500*/  ISETP.GE.AND P2, PT, R10, RZ, PT ;  /* 0x000000ff0a00720c */ /* 0x000fe20003f46270 */
[----:B------:R-:W-:-:S02]  /*12510*/  VIADD R9, R0, 0x157 ;  /* 0x0000015700097836 */ /* 0x000fc40000000000 */
[----:B------:R-:W-:Y:S01]  /*12520*/  IMAD.HI.U32 R8, R6, R13, RZ ;  /* 0x0000000d06087227 */ /* 0x000fe200078e00ff */
[----:B------:R0:W-:Y:S02]  /*12530*/  STL [R1+0x490], R2 ;  /* 0x0004900201007387 */ /* 0x0001e40000100800 */
[----:B------:R-:W-:Y:S01]  /*12540*/  IABS R14, R9 ;  /* 0x00000009000e7213 */ /* 0x000fe20000000000 */
[--C-:B------:R-:W-:Y:S02]  /*12550*/  @!P0 IMAD.IADD R11, R11, 0x1, -R7.reuse ;  /* 0x000000010b0b8824 */ /* 0x100fe400078e0a07 */
[----:B------:R-:W-:Y:S02]  /*12560*/  IMAD.MOV R8, RZ, RZ, -R8 ;  /* 0x000000ffff087224 */ /* 0x000fe400078e0a08 */
[----:B------:R-:W-:Y:S01]  /*12570*/  @!P4 IMAD.IADD R16, R16, 0x1, -R7 ;  /* 0x000000011010c824 */ /* 0x000fe200078e0a07 */
[C---:B------:R-:W-:Y:S01]  /*12580*/  ISETP.GT.U32.AND P0, PT, R7.reuse, R11, PT ;  /* 0x0000000b0700720c */ /* 0x040fe20003f04070 */
[----:B------:R-:W-:Y:S01]  /*12590*/  IMAD R13, R7, R8, R13 ;  /* 0x00000008070d7224 */ /* 0x000fe200078e020d */
[----:B------:R-:W-:Y:S01]  /*125a0*/  ISETP.GE.AND P4, PT, R9, RZ, PT ;  /* 0x000000ff0900720c */ /* 0x000fe20003f86270 */
[----:B0-----:R-:W-:-:S02]  /*125b0*/  IMAD.MOV.U32 R2, RZ, RZ, R5 ;  /* 0x000000ffff027224 */ /* 0x001fc400078e0005 */
[----:B------:R-:W-:Y:S02]  /*125c0*/  IMAD.MOV.U32 R3, RZ, RZ, R16 ;  /* 0x000000ffff037224 */ /* 0x000fe400078e0010 */
[----:B------:R-:W-:Y:S01]  /*125d0*/  @!P3 IMAD.MOV R2, RZ, RZ, -R2 ;  /* 0x000000ffff02b224 */ /* 0x000fe200078e0a02 */
[----:B------:R-:W-:Y:S01]  /*125e0*/  ISETP.GT.U32.AND P3, PT, R7, R15, PT ;  /* 0x0000000f0700720c */ /* 0x000fe20003f64070 */
[----:B------:R-:W-:-:S03]  /*125f0*/  IMAD.HI.U32 R10, R6, R14, RZ ;  /* 0x0000000e060a7227 */ /* 0x000fc600078e00ff */
[----:B------:R0:W-:Y:S01]  /*12600*/  STL [R1+0x480], R2 ;  /* 0x0004800201007387 */ /* 0x0001e20000100800 */
[----:B------:R-:W-:Y:S02]  /*12610*/  VIADD R5, R0, 0x159 ;  /* 0x0000015900057836 */ /* 0x000fe40000000000 */
[----:B------:R-:W-:Y:S01]  /*12620*/  @!P6 IMAD.MOV R3, RZ, RZ, -R3 ;  /* 0x000000ffff03e224 */ /* 0x000fe200078e0a03 */
[----:B------:R-:W-:Y:S01]  /*12630*/  ISETP.GT.U32.AND P6, PT, R7, R13, PT ;  /* 0x0000000d0700720c */ /* 0x000fe20003fc4070 */
[----:B------:R-:W-:Y:S01]  /*12640*/  IMAD.MOV R10, RZ, RZ, -R10 ;  /* 0x000000ffff0a7224 */ /* 0x000fe200078e0a0a */
[----:B------:R-:W-:Y:S01]  /*12650*/  IABS R9, R5 ;  /* 0x0000000500097213 */ /* 0x000fe20000000000 */
[--C-:B------:R-:W-:Y:S01]  /*12660*/  @!P0 IMAD.IADD R11, R11, 0x1, -R7.reuse ;  /* 0x000000010b0b8824 */ /* 0x100fe200078e0a07 */
[----:B------:R2:W-:Y:S01]  /*12670*/  STL [R1+0x478], R3 ;  /* 0x0004780301007387 */ /* 0x0005e20000100800 */
[----:B------:R-:W-:Y:S02]  /*12680*/  @!P3 IMAD.IADD R15, R15, 0x1, -R7 ;  /* 0x000000010f0fb824 */ /* 0x000fe400078e0a07 */
[----:B------:R-:W-:-:S02]  /*12690*/  IMAD R14, R7, R10, R14 ;  /* 0x0000000a070e7224 */ /* 0x000fc400078e020e */
[----:B------:R-:W-:Y:S01]  /*126a0*/  VIADD R8, R0, 0x15a ;  /* 0x0000015a00087836 */ /* 0x000fe20000000000 */
[C---:B------:R-:W-:Y:S01]  /*126b0*/  ISETP.GT.U32.AND P3, PT, R7.reuse, R15, PT ;  /* 0x0000000f0700720c */ /* 0x040fe20003f64070 */
[----:B------:R-:W-:Y:S01]  /*126c0*/  IMAD.HI.U32 R16, R6, R9, RZ ;  /* 0x0000000906107227 */ /* 0x000fe200078e00ff */
[----:B------:R-:W-:Y:S02]  /*126d0*/  ISETP.GT.U32.AND P0, PT, R7, R14, PT ;  /* 0x0000000e0700720c */ /* 0x000fe40003f04070 */
[----:B------:R-:W-:Y:S01]  /*126e0*/  IABS R10, R8 ;  /* 0x00000008000a7213 */ /* 0x000fe20000000000 */
[----:B0-----:R-:W-:Y:S02]  /*126f0*/  IMAD.MOV.U32 R2, RZ, RZ, R11 ;  /* 0x000000ffff027224 */ /* 0x001fe400078e000b */
[----:B------:R-:W-:Y:S02]  /*12700*/  IMAD.MOV R11, RZ, RZ, -R16 ;  /* 0x000000ffff0b7224 */ /* 0x000fe400078e0a10 */
[----:B------:R-:W-:-:S02]  /*12710*/  @!P6 IMAD.IADD R13, R13, 0x1, -R7 ;  /* 0x000000010d0de824 */ /* 0x000fc400078e0a07 */
[C---:B------:R-:W-:Y:S02]  /*12720*/  IMAD R9, R7.reuse, R11, R9 ;  /* 0x0000000b07097224 */ /* 0x040fe400078e0209 */
[----:B------:R-:W-:Y:S01]  /*12730*/  IMAD.HI.U32 R11, R6, R10, RZ ;  /* 0x0000000a060b7227 */ /* 0x000fe200078e00ff */
[----:B------:R-:W-:-:S03]  /*12740*/  ISETP.GT.U32.AND P6, PT, R7, R13, PT ;  /* 0x0000000d0700720c */ /* 0x000fc60003fc4070 */
[--C-:B------:R-:W-:Y:S01]  /*12750*/  @!P3 IMAD.IADD R15, R15, 0x1, -R7.reuse ;  /* 0x000000010f0fb824 */ /* 0x100fe200078e0a07 */
[C---:B------:R-:W-:Y:S01]  /*12760*/  ISETP.GT.U32.AND P3, PT, R7.reuse, R9, PT ;  /* 0x000000090700720c */ /* 0x040fe20003f64070 */
[----:B------:R-:W-:Y:S02]  /*12770*/  @!P0 IMAD.IADD R14, R14, 0x1, -R7 ;  /* 0x000000010e0e8824 */ /* 0x000fe400078e0a07 */
[----:B------:R-:W-:Y:S02]  /*12780*/  IMAD.MOV R11, RZ, RZ, -R11 ;  /* 0x000000ffff0b7224 */ /* 0x000fe400078e0a0b */
[----:B------:R-:W-:Y:S01]  /*12790*/  VIADD R12, R0, 0x15b ;  /* 0x0000015b000c7836 */ /* 0x000fe20000000000 */
[C---:B------:R-:W-:Y:S01]  /*127a0*/  ISETP.GT.U32.AND P0, PT, R7.reuse, R14, PT ;  /* 0x0000000e0700720c */ /* 0x040fe20003f04070 */
[----:B------:R-:W-:Y:S02]  /*127b0*/  IMAD R10, R7, R11, R10 ;  /* 0x0000000b070a7224 */ /* 0x000fe400078e020a */
[----:B------:R-:W-:Y:S01]  /*127c0*/  @!P5 IMAD.MOV R2, RZ, RZ, -R2 ;  /* 0x000000ffff02d224 */ /* 0x000fe200078e0a02 */
[----:B------:R-:W-:Y:S01]  /*127d0*/  ISETP.GE.AND P5, PT, R4, RZ, PT ;  /* 0x000000ff0400720c */ /* 0x000fe20003fa6270 */
[--C-:B------:R-:W-:Y:S01]  /*127e0*/  @!P6 IMAD.IADD R13, R13, 0x1, -R7.reuse ;  /* 0x000000010d0de824 */ /* 0x100fe200078e0a07 */
[----:B------:R-:W-:Y:S01]  /*127f0*/  ISETP.GT.U32.AND P6, PT, R7, R10, PT ;  /* 0x0000000a0700720c */ /* 0x000fe20003fc4070 */
[----:B------:R-:W-:Y:S01]  /*12800*/  @!P3 IMAD.IADD R9, R9, 0x1, -R7 ;  /* 0x000000010909b824 */ /* 0x000fe200078e0a07 */
[----:B------:R-:W-:Y:S01]  /*12810*/  IABS R4, R12 ;  /* 0x0000000c00047213 */ /* 0x000fe20000000000 */
[----:B------:R0:W-:Y:S01]  /*12820*/  STL [R1+0x474], R2 ;  /* 0x0004740201007387 */ /* 0x0001e20000100800 */
[----:B------:R-:W-:-:S02]  /*12830*/  VIADD R11, R0, 0x15d ;  /* 0x0000015d000b7836 */ /* 0x000fc40000000000 */
[----:B------:R-:W-:Y:S01]  /*12840*/  ISETP.GT.U32.AND P3, PT, R7, R9, PT ;  /* 0x000000090700720c */ /* 0x000fe20003f64070 */
[----:B------:R-:W-:Y:S01]  /*12850*/  @!P0 IMAD.IADD R14, R14, 0x1, -R7 ;  /* 0x000000010e0e8824 */ /* 0x000fe200078e0a07 */
[----:B------:R-:W-:Y:S01]  /*12860*/  ISETP.GE.AND P0, PT, R8, RZ, PT ;  /* 0x000000ff0800720c */ /* 0x000fe20003f06270 */
[----:B------:R-:W-:Y:S01]  /*12870*/  VIADD R8, R0, 0x15c ;  /* 0x0000015c00087836 */ /* 0x000fe20000000000 */
[----:B------:R-:W-:Y:S01]  /*12880*/  IABS R16, R11 ;  /* 0x0000000b00107213 */ /* 0x000fe20000000000 */
[----:B--2---:R-:W-:Y:S02]  /*12890*/  IMAD.MOV.U32 R3, RZ, RZ, R14 ;  /* 0x000000ffff037224 */ /* 0x004fe400078e000e */
        /* <DEDUP_REMOVED lines=16> */
[----:B0-----:R-:W-:Y:S01]  /*129a0*/  IMAD.MOV.U32 R2, RZ, RZ, R13 ;  /* 0x000000ffff027224 */ /* 0x001fe200078e000d */
[----:B------:R-:W-:Y:S01]  /*129b0*/  IADD3 R12, PT, PT, -R12, RZ, RZ ;  /* 0x000000ff0c0c7210 */ /* 0x000fe20007ffe1ff */
[----:B------:R-:W-:-:S04]  /*129c0*/  IMAD.HI.U32 R8, R6, R16, RZ ;  /* 0x0000001006087227 */ /* 0x000fc800078e00ff */
[----:B------:R-:W-:Y:S01]  /*129d0*/  @!P5 IMAD.MOV R2, RZ, RZ, -R2 ;  /* 0x000000ffff02d224 */ /* 0x000fe200078e0a02 */
[C---:B------:R-:W-:Y:S01]  /*129e0*/  ISETP.GT.U32.AND P5, PT, R7.reuse, R4, PT ;  /* 0x000000040700720c */ /* 0x040fe20003fa4070 */
[----:B------:R-:W-:Y:S02]  /*129f0*/  IMAD.MOV R8, RZ, RZ, -R8 ;  /* 0x000000ffff087224 */ /* 0x000fe400078e0a08 */
[C---:B------:R-:W-:Y:S01]  /*12a00*/  IMAD R5, R7.reuse, R12, R5 ;  /* 0x0000000c07057224 */ /* 0x040fe200078e0205 */
[----:B------:R0:W-:Y:S01]  /*12a10*/  STL [R1+0x454], R2 ;  /* 0x0004540201007387 */ /* 0x0001e20000100800 */
[----:B------:R-:W-:Y:S02]  /*12a20*/  @!P6 IMAD.IADD R10, R10, 0x1, -R7 ;  /* 0x000000010a0ae824 */ /* 0x000fe400078e0a07 */
[C---:B------:R-:W-:Y:S01]  /*12a30*/  IMAD R16, R7.reuse, R8, R16 ;  /* 0x0000000807107224 */ /* 0x040fe200078e0210 */
[----:B------:R-:W-:Y:S01]  /*12a40*/  ISETP.GT.U32.AND P6, PT, R7, R5, PT ;  /* 0x000000050700720c */ /* 0x000fe20003fc4070 */
[----:B------:R-:W-:-:S02]  /*12a50*/  VIADD R8, R0, 0x160 ;  /* 0x0000016000087836 */ /* 0x000fc40000000000 */
[----:B------:R-:W-:Y:S02]  /*12a60*/  VIADD R12, R0, 0x15f ;  /* 0x0000015f000c7836 */ /* 0x000fe40000000000 */
[----:B------:R-:W-:Y:S02]  /*12a70*/  @!P5 IMAD.IADD R4, R4, 0x1, -R7 ;  /* 0x000000010404d824 */ /* 0x000fe400078e0a07 */
[----:B0-----:R-:W-:Y:S02]  /*12a80*/  IMAD.MOV.U32 R2, RZ, RZ, R9 ;  /* 0x000000ffff027224 */ /* 0x001fe400078e0009 */
[----:B------:R-:W-:Y:S01]  /*12a90*/  VIADD R9, R0, 0x15e ;  /* 0x0000015e00097836 */ /* 0x000fe20000000000 */
[----:B------:R-:W-:Y:S01]  /*12aa0*/  ISETP.GT.U32.AND P5, PT, R7, R4, PT ;  /* 0x000000040700720c */ /* 0x000fe20003fa4070 */
[----:B------:R-:W-:Y:S01]  /*12ab0*/  @!P2 IMAD.MOV R2, RZ, RZ, -R2 ;  /* 0x000000ffff02a224 */ /* 0x000fe200078e0a02 */
[----:B------:R-:W-:Y:S01]  /*12ac0*/  ISETP.GE.AND P2, PT, R11, RZ, PT ;  /* 0x000000ff0b00720c */ /* 0x000fe20003f46270 */
[----:B------:R-:W-:Y:S01]  /*12ad0*/  @!P6 IMAD.IADD R5, R5, 0x1, -R7 ;  /* 0x000000010505e824 */ /* 0x000fe200078e0a07 */
[----:B------:R-:W-:-:S02]  /*12ae0*/  IABS R13, R9 ;  /* 0x00000009000d7213 */ /* 0x000fc40000000000 */
[----:B------:R0:W-:Y:S01]  /*12af0*/  STL [R1+0x464], R2 ;  /* 0x0004640201007387 */ /* 0x0001e20000100800 */
[----:B------:R-:W-:Y:S02]  /*12b00*/  IABS R11, R12 ;  /* 0x0000000c000b7213 */ /* 0x000fe40000000000 */
[----:B------:R-:W-:-:S04]  /*12b10*/  IMAD.HI.U32 R14, R6, R13, RZ ;  /* 0x0000000d060e7227 */ /* 0x000fc800078e00ff */
[----:B------:R-:W-:Y:S02]  /*12b20*/  IMAD.MOV R14, RZ, RZ, -R14 ;  /* 0x000000ffff0e7224 */ /* 0x000fe400078e0a0e */
[----:B------:R-:W-:Y:S01]  /*12b30*/  @!P5 IMAD.IADD R4, R4, 0x1, -R7 ;  /* 0x000000010404d824 */ /* 0x000fe200078e0a07 */
[----:B------:R-:W-:Y:S01]  /*12b40*/  ISETP.GE.AND P5, PT, R9, RZ, PT ;  /* 0x000000ff0900720c */ /* 0x000fe20003fa6270 */
[----:B0-----:R-:W-:Y:S01]  /*12b50*/  IMAD.MOV.U32 R2, RZ, RZ, R10 ;  /* 0x000000ffff027224 */ /* 0x001fe200078e000a */
[----:B------:R-:W-:Y:S01]  /*12b60*/  IABS R10, R8 ;  /* 0x00000008000a7213 */ /* 0x000fe20000000000 */
[C---:B------:R-:W-:Y:S02]  /*12b70*/  IMAD R13, R7.reuse, R14, R13 ;  /* 0x0000000e070d7224 */ /* 0x040fe400078e020d */
[----:B------:R-:W-:Y:S01]  /*12b80*/  @!P0 IMAD.MOV R2, RZ, RZ, -R2 ;  /* 0x000000ffff028224 */ /* 0x000fe200078e0a02 */
[C---:B------:R-:W-:Y:S01]  /*12b90*/  ISETP.GT.U32.AND P0, PT, R7.reuse, R16, PT ;  /* 0x000000100700720c */ /* 0x040fe20003f04070 */
[----:B------:R-:W-:Y:S01]  /*12ba0*/  VIADD R14, R0, 0x161 ;  /* 0x00000161000e7836 */ /* 0x000fe20000000000 */
[----:B------:R-:W-:Y:S01]  /*12bb0*/  ISETP.GT.U32.AND P6, PT, R7, R13, PT ;  /* 0x0000000d0700720c */ /* 0x000fe20003fc4070 */
[C---:B------:R-:W-:Y:S01]  /*12bc0*/  IMAD.HI.U32 R17, R6.reuse, R10, RZ ;  /* 0x0000000a06117227 */ /* 0x040fe200078e00ff */
[----:B------:R0:W-:Y:S02]  /*12bd0*/  STL [R1+0x458], R2 ;  /* 0x0004580201007387 */ /* 0x0001e40000100800 */
[----:B------:R-:W-:Y:S01]  /*12be0*/  IABS R9, R14 ;  /* 0x0000000e00097213 */ /* 0x000fe20000000000 */
[----:B------:R-:W-:-:S04]  /*12bf0*/  IMAD.HI.U32 R15, R6, R11, RZ ;  /* 0x0000000b060f7227 */ /* 0x000fc800078e00ff */
[----:B------:R-:W-:Y:S02]  /*12c00*/  IMAD.MOV R17, RZ, RZ, -R17 ;  /* 0x000000ffff117224 */ /* 0x000fe400078e0a11 */
[--C-:B------:R-:W-:Y:S01]  /*12c10*/  @!P0 IMAD.IADD R16, R16, 0x1, -R7.reuse ;  /* 0x0000000110108824 */ /* 0x100fe200078e0a07 */
[----:B------:R-:W-:Y:S01]  /*12c20*/  ISETP.GT.U32.AND P0, PT, R7, R5, PT ;  /* 0x000000050700720c */ /* 0x000fe20003f04070 */
[----:B0-----:R-:W-:Y:S02]  /*12c30*/  IMAD.MOV.U32 R2, RZ, RZ, R4 ;  /* 0x000000ffff027224 */ /* 0x001fe400078e0004 */
[----:B------:R-:W-:Y:S01]  /*12c40*/  @!P6 IMAD.IADD R13, R13, 0x1, -R7 ;  /* 0x000000010d0de824 */ /* 0x000fe200078e0a07 */
[C---:B------:R-:W-:Y:S01]  /*12c50*/  ISETP.GT.U32.AND P6, PT, R7.reuse, R16, PT ;  /* 0x000000100700720c */ /* 0x040fe20003fc4070 */
[----:B------:R-:W-:Y:S02]  /*12c60*/  @!P4 IMAD.MOV R2, RZ, RZ, -R2 ;  /* 0x000000ffff02c224 */ /* 0x000fe400078e0a02 */
[----:B------:R-:W-:Y:S01]  /*12c70*/  IMAD.HI.U32 R18, R6, R9, RZ ;  /* 0x0000000906127227 */ /* 0x000fe200078e00ff */
[----:B------:R-:W-:-:S02]  /*12c80*/  ISETP.GT.U32.AND P4, PT, R7, R13, PT ;  /* 0x0000000d0700720c */ /* 0x000fc40003f84070 */
[----:B------:R0:W-:Y:S01]  /*12c90*/  STL [R1+0x448], R2 ;  /* 0x0004480201007387 */ /* 0x0001e20000100800 */
[----:B------:R-:W-:Y:S02]  /*12ca0*/  IMAD.MOV R15, RZ, RZ, -R15 ;  /* 0x000000ffff0f7224 */ /* 0x000fe400078e0a0f */
[----:B------:R-:W-:Y:S02]  /*12cb0*/  @!P0 IMAD.IADD R5, R5, 0x1, -R7 ;  /* 0x0000000105058824 */ /* 0x000fe400078e0a07 */
[C---:B------:R-:W-:Y:S02]  /*12cc0*/  IMAD R10, R7.reuse, R17, R10 ;  /* 0x00000011070a7224 */ /* 0x040fe400078e020a */
[----:B------:R-:W-:Y:S02]  /*12cd0*/  IMAD.MOV R18, RZ, RZ, -R18 ;  /* 0x000000ffff127224 */ /* 0x000fe400078e0a12 */
[----:B------:R-:W-:Y:S02]  /*12ce0*/  IMAD R11, R7, R15, R11 ;  /* 0x0000000f070b7224 */ /* 0x000fe400078e020b */
[----:B0-----:R-:W-:-:S02]  /*12cf0*/  IMAD.MOV.U32 R2, RZ, RZ, R5 ;  /* 0x000000ffff027224 */ /* 0x001fc400078e0005 */
[----:B------:R-:W-:Y:S01]  /*12d00*/  VIADD R15, R0, 0x162 ;  /* 0x00000162000f7836 */ /* 0x000fe20000000000 */
[C---:B------:R-:W-:Y:S01]  /*12d10*/  ISETP.GT.U32.AND P0, PT, R7.reuse, R11, PT ;  /* 0x0000000b0700720c */ /* 0x040fe20003f04070 */
[C---:B------:R-:W-:Y:S02]  /*12d20*/  IMAD R9, R7.reuse, R18, R9 ;  /* 0x0000001207097224 */ /* 0x040fe400078e0209 */
[----:B------:R-:W-:Y:S01]  /*12d30*/  @!P3 IMAD.MOV R2, RZ, RZ, -R2 ;  /* 0x000000ffff02b224 */ /* 0x000fe200078e0a02 */
[C---:B------:R-:W-:Y:S01]  /*12d40*/  ISETP.GT.U32.AND P3, PT, R7.reuse, R10, PT ;  /* 0x0000000a0700720c */ /* 0x040fe20003f64070 */
[--C-:B------:R-:W-:Y:S01]  /*12d50*/  @!P6 IMAD.IADD R16, R16, 0x1, -R7.reuse ;  /* 0x000000011010e824 */ /* 0x100fe200078e0a07 */
[----:B------:R-:W-:Y:S01]  /*12d60*/  IABS R17, R15 ;  /* 0x0000000f00117213 */ /* 0x000fe20000000000 */
[----:B------:R-:W-:Y:S01]  /*12d70*/  VIADD R4, R0, 0x163 ;  /* 0x0000016300047836 */ /* 0x000fe20000000000 */
[----:B------:R-:W-:Y:S01]  /*12d80*/  ISETP.GT.U32.AND P6, PT, R7, R9, PT ;  /* 0x000000090700720c */ /* 0x000fe20003fc4070 */
[----:B------:R0:W-:Y:S01]  /*12d90*/  STL [R1+0x438], R2 ;  /* 0x0004380201007387 */ /* 0x0001e20000100800 */
[----:B------:R-:W-:Y:S01]  /*12da0*/  @!P4 IMAD.IADD R13, R13, 0x1, -R7 ;  /* 0x000000010d0dc824 */ /* 0x000fe200078e0a07 */
[----:B------:R-:W-:Y:S01]  /*12db0*/  ISETP.GE.AND P4, PT, R12, RZ, PT ;  /* 0x000000ff0c00720c */ /* 0x000fe20003f86270 */
[----:B------:R-:W-:Y:S01]  /*12dc0*/  IMAD.HI.U32 R18, R6, R17, RZ ;  /* 0x0000001106127227 */ /* 0x000fe200078e00ff */
[----:B------:R-:W-:-:S03]  /*12dd0*/  IABS R5, R4 ;  /* 0x0000000400057213 */ /* 0x000fc60000000000 */
[----:B------:R-:W-:Y:S02]  /*12de0*/  IMAD.MOV R18, RZ, RZ, -R18 ;  /* 0x000000ffff127224 */ /* 0x000fe400078e0a12 */
[----:B------:R-:W-:Y:S02]  /*12df0*/  VIADD R12, R0, 0x164 ;  /* 0x00000164000c7836 */ /* 0x000fe40000000000 */
[----:B0-----:R-:W-:Y:S02]  /*12e00*/  IMAD.MOV.U32 R2, RZ, RZ, R16 ;  /* 0x000000ffff027224 */ /* 0x001fe400078e0010 */
[--C-:B------:R-:W-:Y:S02]  /*12e10*/  @!P3 IMAD.IADD R10, R10, 0x1, -R7.reuse ;  /* 0x000000010a0ab824 */ /* 0x100fe400078e0a07 */
[----:B------:R-:W-:Y:S01]  /*12e20*/  @!P0 IMAD.IADD R11, R11, 0x1, -R7 ;  /* 0x000000010b0b8824 */ /* 0x000fe200078e0a07 */
[----:B------:R-:W-:Y:S01]  /*12e30*/  ISETP.GE.AND P0, PT, R8, RZ, PT ;  /* 0x000000ff0800720c */ /* 0x000fe20003f06270 */
[----:B------:R-:W-:-:S02]  /*12e40*/  @!P2 IMAD.MOV R2, RZ, RZ, -R2 ;  /* 0x000000ffff02a224 */ /* 0x000fc400078e0a02 */
[----:B------:R-:W-:Y:S01]  /*12e50*/  IMAD R8, R7, R18, R17 ;  /* 0x0000001207087224 */ /* 0x000fe200078e0211 */
[----:B------:R-:W-:Y:S01]  /*12e60*/  IABS R18, R12 ;  /* 0x0000000c00127213 */ /* 0x000fe20000000000 */
[----:B------:R-:W-:Y:S01]  /*12e70*/  @!P6 IMAD.IADD R9, R9, 0x1, -R7 ;  /* 0x000000010909e824 */ /* 0x000fe200078e0a07 */
[C---:B------:R-:W-:Y:S01]  /*12e80*/  ISETP.GT.U32.AND P6, PT, R7.reuse, R10, PT ;  /* 0x0000000a0700720c */ /* 0x040fe20003fc4070 */
[----:B------:R-:W-:Y:S01]  /*12e90*/  IMAD.HI.U32 R17, R6, R5, RZ ;  /* 0x0000000506117227 */ /* 0x000fe200078e00ff */
[----:B------:R0:W-:Y:S01]  /*12ea0*/  STL [R1+0x430], R2 ;  /* 0x0004300201007387 */ /* 0x0001e20000100800 */
[C---:B------:R-:W-:Y:S02]  /*12eb0*/  ISETP.GT.U32.AND P3, PT, R7.reuse, R11, PT ;  /* 0x0000000b0700720c */ /* 0x040fe40003f64070 */
[----:B------:R-:W-:Y:S01]  /*12ec0*/  IMAD.MOV.U32 R16, RZ, RZ, R18 ;  /* 0x000000ffff107224 */ /* 0x000fe200078e0012 */
[----:B------:R-:W-:Y:S01]  /*12ed0*/  ISETP.GT.U32.AND P2, PT, R7, R9, PT ;  /* 0x000000090700720c */ /* 0x000fe20003f44070 */
[----:B------:R-:W-:-:S02]  /*12ee0*/  IMAD.MOV R18, RZ, RZ, -R17 ;  /* 0x000000ffff127224 */ /* 0x000fc400078e0a11 */
        /* <DEDUP_REMOVED lines=20> */
[----:B------:R-:W-:Y:S01]  /*13030*/  VIADD R17, R0, 0x169 ;  /* 0x0000016900117836 */ /* 0x000fe20000000000 */
[----:B------:R-:W-:Y:S01]  /*13040*/  ISETP.GT.U32.AND P6, PT, R7, R4, PT ;  /* 0x000000040700720c */ /* 0x000fe20003fc4070 */
[----:B------:R-:W-:-:S03]  /*13050*/  IMAD.HI.U32 R23, R6, R22, RZ ;  /* 0x0000001606177227 */ /* 0x000fc600078e00ff */
[----:B------:R-:W-:Y:S01]  /*13060*/  IABS R20, R17 ;  /* 0x0000001100147213 */ /* 0x000fe20000000000 */
[----:B------:R-:W-:Y:S01]  /*13070*/  @!P2 IMAD.IADD R9, R9, 0x1, -R7 ;  /* 0x000000010909a824 */ /* 0x000fe200078e0a07 */
[----:B------:R-:W-:Y:S01]  /*13080*/  ISETP.GE.AND P2, PT, R15, RZ, PT ;  /* 0x000000ff0f00720c */ /* 0x000fe20003f46270 */
[----:B------:R-:W-:Y:S02]  /*13090*/  IMAD.MOV R23, RZ, RZ, -R23 ;  /* 0x000000ffff177224 */ /* 0x000fe400078e0a17 */
[----:B0-----:R-:W-:Y:S02]  /*130a0*/  IMAD.MOV.U32 R2, RZ, RZ, R10 ;  /* 0x000000ffff027224 */ /* 0x001fe400078e000a */
[----:B------:R-:W-:Y:S02]  /*130b0*/  VIADD R15, R0, 0x167 ;  /* 0x00000167000f7836 */ /* 0x000fe40000000000 */
[----:B------:R-:W-:Y:S01]  /*130c0*/  @!P4 IMAD.MOV R3, RZ, RZ, -R3 ;  /* 0x000000ffff03c224 */ /* 0x000fe200078e0a03 */
[C---:B------:R-:W-:Y:S01]  /*130d0*/  ISETP.GT.U32.AND P4, PT, R7.reuse, R5, PT ;  /* 0x000000050700720c */ /* 0x040fe20003f84070 */
[C---:B------:R-:W-:Y:S01]  /*130e0*/  IMAD R22, R7.reuse, R23, R22 ;  /* 0x0000001707167224 */ /* 0x040fe200078e0216 */
[----:B------:R-:W-:Y:S01]  /*130f0*/  IABS R18, R15 ;  /* 0x0000000f00127213 */ /* 0x000fe20000000000 */
[----:B------:R-:W-:Y:S01]  /*13100*/  @!P6 IMAD.IADD R4, R4, 0x1, -R7 ;  /* 0x000000010404e824 */ /* 0x000fe200078e0a07 */
[C---:B------:R-:W-:Y:S01]  /*13110*/  ISETP.GT.U32.AND P6, PT, R7.reuse, R8, PT ;  /* 0x000000080700720c */ /* 0x040fe20003fc4070 */
[----:B------:R-:W-:Y:S01]  /*13120*/  @!P0 IMAD.MOV R2, RZ, RZ, -R2 ;  /* 0x000000ffff028224 */ /* 0x000fe200078e0a02 */
[----:B------:R-:W-:Y:S01]  /*13130*/  STL [R1+0x40c], R3 ;  /* 0x00040c0301007387 */ /* 0x000fe20000100800 */
[----:B------:R-:W-:Y:S01]  /*13140*/  IMAD.MOV.U32 R23, RZ, RZ, R20 ;  /* 0x000000ffff177224 */ /* 0x000fe200078e0014 */
[----:B------:R-:W-:Y:S01]  /*13150*/  ISETP.GT.U32.AND P0, PT, R7, R4, PT ;  /* 0x000000040700720c */ /* 0x000fe20003f04070 */
[----:B------:R-:W-:Y:S01]  /*13160*/  IMAD.HI.U32 R20, R6, R21, RZ ;  /* 0x0000001506147227 */ /* 0x000fe200078e00ff */
[----:B------:R0:W-:Y:S03]  /*13170*/  STL [R1+0x408], R2 ;  /* 0x0004080201007387 */ /* 0x0001e60000100800 */
[----:B------:R-:W-:-:S02]  /*13180*/  IMAD.MOV R20, RZ, RZ, -R20 ;  /* 0x000000ffff147224 */ /* 0x000fc400078e0a14 */
[----:B------:R-:W-:-:S04]  /*13190*/  IMAD.HI.U32 R11, R6, R18, RZ ;  /* 0x00000012060b7227 */ /* 0x000fc800078e00ff */
[C---:B------:R-:W-:Y:S02]  /*131a0*/  IMAD R20, R7.reuse, R20, R21 ;  /* 0x0000001407147224 */ /* 0x040fe400078e0215 */
[----:B0-----:R-:W-:Y:S02]  /*131b0*/  IMAD.MOV.U32 R2, RZ, RZ, R9 ;  /* 0x000000ffff027224 */ /* 0x001fe400078e0009 */
[----:B------:R-:W-:Y:S02]  /*131c0*/  IMAD.MOV R11, RZ, RZ, -R11 ;  /* 0x000000ffff0b7224 */ /* 0x000fe400078e0a0b */
[----:B------:R-:W-:Y:S01]  /*131d0*/  @!P3 IMAD.MOV R2, RZ, RZ, -R2 ;  /* 0x000000ffff02b224 */ /* 0x000fe200078e0a02 */
[C---:B------:R-:W-:Y:S01]  /*131e0*/  ISETP.GT.U32.AND P3, PT, R7.reuse, R22, PT ;  /* 0x000000160700720c */ /* 0x040fe20003f64070 */
[--C-:B------:R-:W-:Y:S01]  /*131f0*/  @!P6 IMAD.IADD R8, R8, 0x1, -R7.reuse ;  /* 0x000000010808e824 */ /* 0x100fe200078e0a07 */
[C---:B------:R-:W-:Y:S01]  /*13200*/  ISETP.GT.U32.AND P6, PT, R7.reuse, R20, PT ;  /* 0x000000140700720c */ /* 0x040fe20003fc4070 */
[----:B------:R-:W-:Y:S01]  /*13210*/  IMAD R11, R7, R11, R18 ;  /* 0x0000000b070b7224 */ /* 0x000fe200078e0212 */
[----:B------:R0:W-:Y:S01]  /*13220*/  STL [R1+0x404], R2 ;  /* 0x0004040201007387 */ /* 0x0001e20000100800 */
[----:B------:R-:W-:-:S02]  /*13230*/  @!P4 IMAD.IADD R5, R5, 0x1, -R7 ;  /* 0x000000010505c824 */ /* 0x000fc400078e0a07 */
[----:B------:R-:W-:Y:S01]  /*13240*/  @!P0 IMAD.IADD R4, R4, 0x1, -R7 ;  /* 0x0000000104048824 */ /* 0x000fe200078e0a07 */
[----:B------:R-:W-:Y:S01]  /*13250*/  ISETP.GT.U32.AND P4, PT, R7, R11, PT ;  /* 0x0000000b0700720c */ /* 0x000fe20003f84070 */
[----:B------:R-:W-:Y:S01]  /*13260*/  VIADD R16, R0, 0x168 ;  /* 0x0000016800107836 */ /* 0x000fe20000000000 */
[----:B------:R-:W-:Y:S01]  /*13270*/  ISETP.GE.AND P0, PT, R12, RZ, PT ;  /* 0x000000ff0c00720c */ /* 0x000fe20003f06270 */
[----:B------:R-:W-:-:S03]  /*13280*/  IMAD.HI.U32 R9, R6, R23, RZ ;  /* 0x0000001706097227 */ /* 0x000fc600078e00ff */
[----:B------:R-:W-:Y:S01]  /*13290*/  IABS R19, R16 ;  /* 0x0000001000137213 */ /* 0x000fe20000000000 */
[--C-:B------:R-:W-:Y:S01]  /*132a0*/  @!P3 IMAD.IADD R22, R22, 0x1, -R7.reuse ;  /* 0x000000011616b824 */ /* 0x100fe200078e0a07 */
[----:B------:R-:W-:Y:S01]  /*132b0*/  ISETP.GE.AND P3, PT, R13, RZ, PT ;  /* 0x000000ff0d00720c */ /* 0x000fe20003f66270 */
[----:B0-----:R-:W-:Y:S02]  /*132c0*/  IMAD.MOV.U32 R2, RZ, RZ, R8 ;  /* 0x000000ffff027224 */ /* 0x001fe400078e0008 */
[----:B------:R-:W-:Y:S01]  /*132d0*/  @!P6 IMAD.IADD R20, R20, 0x1, -R7 ;  /* 0x000000011414e824 */ /* 0x000fe200078e0a07 */
[C---:B------:R-:W-:Y:S01]  /*132e0*/  ISETP.GT.U32.AND P6, PT, R7.reuse, R22, PT ;  /* 0x000000160700720c */ /* 0x040fe20003fc4070 */
[----:B------:R-:W-:Y:S02]  /*132f0*/  @!P2 IMAD.MOV R2, RZ, RZ, -R2 ;  /* 0x000000ffff02a224 */ /* 0x000fe400078e0a02 */
[----:B------:R-:W-:Y:S01]  /*13300*/  IMAD.MOV R9, RZ, RZ, -R9 ;  /* 0x000000ffff097224 */ /* 0x000fe200078e0a09 */
[----:B------:R-:W-:Y:S01]  /*13310*/  ISETP.GT.U32.AND P2, PT, R7, R20, PT ;  /* 0x000000140700720c */ /* 0x000fe20003f44070 */
[----:B------:R-:W-:Y:S01]  /*13320*/  @!P4 IMAD.IADD R11, R11, 0x1, -R7 ;  /* 0x000000010b0bc824 */ /* 0x000fe200078e0a07 */
[----:B------:R0:W-:Y:S01]  /*13330*/  STL [R1+0x3dc], R2 ;  /* 0x0003dc0201007387 */ /* 0x0001e20000100800 */
[----:B------:R-:W-:-:S02]  /*13340*/  IMAD.MOV.U32 R3, RZ, RZ, R5 ;  /* 0x000000ffff037224 */ /* 0x000fc400078e0005 */
[----:B------:R-:W-:Y:S01]  /*13350*/  IMAD.HI.U32 R10, R6, R19, RZ ;  /* 0x00000013060a7227 */ /* 0x000fe200078e00ff */
[----:B------:R-:W-:-:S03]  /*13360*/  ISETP.GT.U32.AND P4, PT, R7, R11, PT ;  /* 0x0000000b0700720c */ /* 0x000fc60003f84070 */
[C---:B------:R-:W-:Y:S02]  /*13370*/  IMAD R23, R7.reuse, R9, R23 ;  /* 0x0000000907177224 */ /* 0x040fe400078e0217 */
[----:B------:R-:W-:Y:S02]  /*13380*/  VIADD R9, R0, 0x16a ;  /* 0x0000016a00097836 */ /* 0x000fe40000000000 */
[----:B0-----:R-:W-:Y:S02]  /*13390*/  IMAD.MOV.U32 R2, RZ, RZ, R4 ;  /* 0x000000ffff027224 */ /* 0x001fe400078e0004 */
[----:B------:R-:W-:Y:S01]  /*133a0*/  @!P5 IMAD.MOV R3, RZ, RZ, -R3 ;  /* 0x000000ffff03d224 */ /* 0x000fe200078e0a03 */
[----:B------:R-:W-:Y:S01]  /*133b0*/  IABS R5, R9 ;  /* 0x0000000900057213 */ /* 0x000fe20000000000 */
        /* <DEDUP_REMOVED lines=8> */
[----:B------:R-:W-:Y:S01]  /*13440*/  @!P2 IMAD.IADD R20, R20, 0x1, -R7 ;  /* 0x000000011414a824 */ /* 0x000fe200078e0a07 */
[----:B------:R-:W-:Y:S01]  /*13450*/  ISETP.GE.AND P2, PT, R15, RZ, PT ;  /* 0x000000ff0f00720c */ /* 0x000fe20003f46270 */
[----:B------:R-:W-:Y:S01]  /*13460*/  IMAD.HI.U32 R4, R6, R5, RZ ;  /* 0x0000000506047227 */ /* 0x000fe200078e00ff */
[----:B------:R-:W-:-:S03]  /*13470*/  ISETP.GT.U32.AND P5, PT, R7, R19, PT ;  /* 0x000000130700720c */ /* 0x000fc60003fa4070 */
[----:B------:R-:W-:Y:S01]  /*13480*/  @!P4 IMAD.IADD R11, R11, 0x1, -R7 ;  /* 0x000000010b0bc824 */ /* 0x000fe200078e0a07 */
[----:B------:R-:W-:Y:S01]  /*13490*/  ISETP.GE.AND P4, PT, R16, RZ, PT ;  /* 0x000000ff1000720c */ /* 0x000fe20003f86270 */
[----:B------:R-:W-:Y:S02]  /*134a0*/  IMAD.MOV R4, RZ, RZ, -R4 ;  /* 0x000000ffff047224 */ /* 0x000fe400078e0a04 */
[----:B0-----:R-:W-:Y:S01]  /*134b0*/  IMAD.MOV.U32 R2, RZ, RZ, R22 ;  /* 0x000000ffff027224 */ /* 0x001fe200078e0016 */
[----:B------:R-:W-:Y:S01]  /*134c0*/  @!P6 IADD3 R23, PT, PT, R23, -R7, RZ ;  /* 0x800000071717e210 */ /* 0x000fe20007ffe0ff */
[C---:B------:R-:W-:Y:S02]  /*134d0*/  IMAD R5, R7.reuse, R4, R5 ;  /* 0x0000000407057224 */ /* 0x040fe400078e0205 */
[----:B------:R-:W-:Y:S01]  /*134e0*/  @!P3 IMAD.MOV R2, RZ, RZ, -R2 ;  /* 0x000000ffff02b224 */ /* 0x000fe200078e0a02 */
[----:B------:R-:W-:Y:S01]  /*134f0*/  ISETP.GT.U32.AND P3, PT, R7, R23, PT ;  /* 0x000000170700720c */ /* 0x000fe20003f64070 */
[----:B------:R-:W-:Y:S01]  /*13500*/  @!P5 IMAD.IADD R19, R19, 0x1, -R7 ;  /* 0x000000011313d824 */ /* 0x000fe200078e0a07 */
[----:B------:R-:W-:Y:S01]  /*13510*/  ISETP.GE.AND P5, PT, R17, RZ, PT ;  /* 0x000000ff1100720c */ /* 0x000fe20003fa6270 */
[C---:B------:R-:W-:Y:S01]  /*13520*/  VIADD R8, R0.reuse, 0x16b ;  /* 0x0000016b00087836 */ /* 0x040fe20000000000 */
[----:B------:R0:W-:Y:S01]  /*13530*/  STL [R1+0x3cc], R2 ;  /* 0x0003cc0201007387 */ /* 0x0001e20000100800 */
[C---:B------:R-:W-:Y:S01]  /*13540*/  VIADD R10, R0.reuse, 0x16c ;  /* 0x0000016c000a7836 */ /* 0x040fe20000000000 */
[----:B------:R-:W-:Y:S01]  /*13550*/  ISETP.GT.U32.AND P6, PT, R7, R19, PT ;  /* 0x000000130700720c */ /* 0x000fe20003fc4070 */
[----:B------:R-:W-:Y:S01]  /*13560*/  IMAD.MOV.U32 R3, RZ, RZ, R20 ;  /* 0x000000ffff037224 */ /* 0x000fe200078e0014 */
[----:B------:R-:W-:Y:S01]  /*13570*/  IABS R14, R8 ;  /* 0x00000008000e7213 */ /* 0x000fe20000000000 */
[----:B------:R-:W-:Y:S01]  /*13580*/  VIADD R4, R0, 0x16d ;  /* 0x0000016d00047836 */ /* 0x000fe20000000000 */
[----:B------:R-:W-:Y:S01]  /*13590*/  IABS R13, R10 ;  /* 0x0000000a000d7213 */ /* 0x000fe20000000000 */
[----:B------:R-:W-:Y:S01]  /*135a0*/  @!P0 IMAD.MOV R3, RZ, RZ, -R3 ;  /* 0x000000ffff038224 */ /* 0x000fe200078e0a03 */
[----:B------:R-:W-:Y:S01]  /*135b0*/  ISETP.GE.AND P0, PT, R9, RZ, PT ;  /* 0x000000ff0900720c */ /* 0x000fe20003f06270 */
[----:B------:R-:W-:Y:S01]  /*135c0*/  @!P3 IMAD.IADD R23, R23, 0x1, -R7 ;  /* 0x000000011717b824 */ /* 0x000fe200078e0a07 */
[----:B------:R-:W-:Y:S01]  /*135d0*/  ISETP.GE.AND P3, PT, R10, RZ, PT ;  /* 0x000000ff0a00720c */ /* 0x000fe20003f66270 */
[----:B0-----:R-:W-:Y:S01]  /*135e0*/  IMAD.MOV.U32 R2, RZ, RZ, R11 ;  /* 0x000000ffff027224 */ /* 0x001fe200078e000b */
[----:B------:R-:W-:Y:S01]  /*135f0*/  IABS R11, R4 ;  /* 0x00000004000b7213 */ /* 0x000fe20000000000 */
[C---:B------:R-:W-:Y:S01]  /*13600*/  IMAD.HI.U32 R9, R6.reuse, R14, RZ ;  /* 0x0000000e06097227 */ /* 0x040fe200078e00ff */
[----:B------:R0:W-:Y:S03]  /*13610*/  STL [R1+0x3c8], R3 ;  /* 0x0003c80301007387 */ /* 0x0001e60000100800 */
[----:B------:R-:W-:Y:S01]  /*13620*/  @!P2 IMAD.MOV R2, RZ, RZ, -R2 ;  /* 0x000000ffff02a224 */ /* 0x000fe200078e0a02 */
[----:B------:R-:W-:Y:S01]  /*13630*/  ISETP.GT.U32.AND P2, PT, R7, R5, PT ;  /* 0x000000050700720c */ /* 0x000fe20003f44070 */
[----:B------:R-:W-:-:S03]  /*13640*/  IMAD.HI.U32 R10, R6, R13, RZ ;  /* 0x0000000d060a7227 */ /* 0x000fc600078e00ff */
[----:B------:R2:W-:Y:S01]  /*13650*/  STL [R1+0x340], R2 ;  /* 0x0003400201007387 */ /* 0x0005e20000100800 */
[----:B------:R-:W-:Y:S01]  /*13660*/  @!P6 IMAD.IADD R19, R19, 0x1, -R7 ;  /* 0x000000011313e824 */ /* 0x000fe200078e0a07 */
[----:B------:R-:W-:Y:S01]  /*13670*/  ISETP.GE.AND P6, PT, R8, RZ, PT ;  /* 0x000000ff0800720c */ /* 0x000fe20003fc6270 */
[----:B------:R-:W-:Y:S02]  /*13680*/  IMAD.MOV R8, RZ, RZ, -R9 ;  /* 0x000000ffff087224 */ /* 0x000fe400078e0a09 */
[----:B------:R-:W-:Y:S02]  /*13690*/  IMAD.MOV R10, RZ, RZ, -R10 ;  /* 0x000000ffff0a7224 */ /* 0x000fe400078e0a0a */
[----:B0-----:R-:W-:Y:S02]  /*136a0*/  IMAD.MOV.U32 R3, RZ, RZ, R19 ;  /* 0x000000ffff037224 */ /* 0x001fe400078e0013 */
[----:B------:R-:W-:Y:S02]  /*136b0*/  @!P2 IMAD.IADD R5, R5, 0x1, -R7 ;  /* 0x000000010505a824 */ /* 0x000fe400078e0a07 */
[----:B--2---:R-:W-:-:S02]  /*136c0*/  IMAD.MOV.U32 R2, RZ, RZ, R23 ;  /* 0x000000ffff027224 */ /* 0x004fc400078e0017 */
[C---:B------:R-:W-:Y:S01]  /*136d0*/  IMAD R14, R7.reuse, R8, R14 ;  /* 0x00000008070e7224 */ /* 0x040fe200078e020e */
[----:B------:R-:W-:Y:S01]  /*136e0*/  ISETP.GT.U32.AND P2, PT, R7, R5, PT ;  /* 0x000000050700720c */ /* 0x000fe20003f44070 */
[----:B------:R-:W-:-:S04]  /*136f0*/  IMAD.HI.U32 R9, R6, R11, RZ ;  /* 0x0000000b06097227 */ /* 0x000fc800078e00ff */
[C---:B------:R-:W-:Y:S02]  /*13700*/  IMAD R13, R7.reuse, R10, R13 ;  /* 0x0000000a070d7224 */ /* 0x040fe400078e020d */
[----:B------:R-:W-:Y:S01]  /*13710*/  @!P4 IMAD.MOV R3, RZ, RZ, -R3 ;  /* 0x000000ffff03c224 */ /* 0x000fe200078e0a03 */
[----:B------:R-:W-:Y:S01]  /*13720*/  ISETP.GT.U32.AND P4, PT, R7, R14, PT ;  /* 0x0000000e0700720c */ /* 0x000fe20003f84070 */
        /* <DEDUP_REMOVED lines=10> */
[----:B------:R-:W-:Y:S01]  /*137d0*/  @!P4 IMAD.IADD R14, R14, 0x1, -R7 ;  /* 0x000000010e0ec824 */ /* 0x000fe200078e0a07 */
[----:B------:R-:W-:Y:S01]  /*137e0*/  IABS R20, R8 ;  /* 0x0000000800147213 */ /* 0x000fe20000000000 */
[C---:B------:R-:W-:Y:S01]  /*137f0*/  VIADD R4, R0.reuse, 0x16f ;  /* 0x0000016f00047836 */ /* 0x040fe20000000000 */
[----:B------:R-:W-:Y:S01]  /*13800*/  IABS R18, R10 ;  /* 0x0000000a00127213 */ /* 0x000fe20000000000 */
[----:B------:R-:W-:Y:S01]  /*13810*/  VIADD R19, R0, 0x173 ;  /* 0x0000017300137836 */ /* 0x000fe20000000000 */
[----:B------:R-:W-:Y:S01]  /*13820*/  ISETP.GT.U32.AND P4, PT, R7, R14, PT ;  /* 0x0000000e0700720c */ /* 0x000fe20003f84070 */
[----:B0-----:R-:W-:Y:S01]  /*13830*/  IMAD.MOV.U32 R2, RZ, RZ, R5 ;  /* 0x000000ffff027224 */ /* 0x001fe200078e0005 */
[----:B------:R-:W-:Y:S01]  /*13840*/  IABS R21, R4 ;  /* 0x0000000400157213 */ /* 0x000fe20000000000 */
[----:B------:R-:W-:-:S02]  /*13850*/  @!P2 IMAD.IADD R13, R13, 0x1, -R7 ;  /* 0x000000010d0da824 */ /* 0x000fc400078e0a07 */
[----:B------:R-:W-:Y:S01]  /*13860*/  @!P0 IMAD.MOV R2, RZ, RZ, -R2 ;  /* 0x000000ffff028224 */ /* 0x000fe200078e0a02 */
[C---:B------:R-:W-:Y:S01]  /*13870*/  ISETP.GT.U32.AND P0, PT, R7.reuse, R11, PT ;  /* 0x0000000b0700720c */ /* 0x040fe20003f04070 */
[C---:B------:R-:W-:Y:S01]  /*13880*/  IMAD.HI.U32 R12, R6.reuse, R20, RZ ;  /* 0x00000014060c7227 */ /* 0x040fe200078e00ff */
[----:B------:R-:W-:Y:S02]  /*13890*/  ISETP.GT.U32.AND P2, PT, R7, R13, PT ;  /* 0x0000000d0700720c */ /* 0x000fe40003f44070 */
[----:B------:R0:W-:Y:S01]  /*138a0*/  STL [R1+0x394], R2 ;  /* 0x0003940201007387 */ /* 0x0001e20000100800 */
[----:B------:R-:W-:Y:S02]  /*138b0*/  IMAD.MOV R12, RZ, RZ, -R12 ;  /* 0x000000ffff0c7224 */ /* 0x000fe400078e0a0c */
[----:B------:R-:W-:-:S04]  /*138c0*/  IMAD.HI.U32 R9, R6, R18, RZ ;  /* 0x0000001206097227 */ /* 0x000fc800078e00ff */
[----:B------:R-:W-:Y:S02]  /*138d0*/  IMAD R20, R7, R12, R20 ;  /* 0x0000000c07147224 */ /* 0x000fe400078e0214 */
[----:B------:R-:W-:Y:S02]  /*138e0*/  @!P0 IMAD.IADD R11, R11, 0x1, -R7 ;  /* 0x000000010b0b8824 */ /* 0x000fe400078e0a07 */
[----:B------:R-:W-:-:S03]  /*138f0*/  IMAD.HI.U32 R5, R6, R21, RZ ;  /* 0x0000001506057227 */ /* 0x000fc600078e00ff */
[----:B------:R-:W-:Y:S01]  /*13900*/  ISETP.GT.U32.AND P0, PT, R7, R11, PT ;  /* 0x0000000b0700720c */ /* 0x000fe20003f04070 */
[----:B------:R-:W-:Y:S01]  /*13910*/  @!P4 IMAD.IADD R14, R14, 0x1, -R7 ;  /* 0x000000010e0ec824 */ /* 0x000fe200078e0a07 */
[----:B------:R-:W-:Y:S01]  /*13920*/  ISETP.GE.AND P4, PT, R8, RZ, PT ;  /* 0x000000ff0800720c */ /* 0x000fe20003f86270 */
[----:B------:R-:W-:Y:S02]  /*13930*/  IMAD.MOV R9, RZ, RZ, -R9 ;  /* 0x000000ffff097224 */ /* 0x000fe400078e0a09 */
[----:B------:R-:W-:Y:S01]  /*13940*/  @!P2 IMAD.IADD R13, R13, 0x1, -R7 ;  /* 0x000000010d0da824 */ /* 0x000fe200078e0a07 */
[C---:B------:R-:W-:Y:S01]  /*13950*/  ISETP.GT.U32.AND P2, PT, R7.reuse, R20, PT ;  /* 0x000000140700720c */ /* 0x040fe20003f44070 */
[----:B------:R-:W-:Y:S02]  /*13960*/  IMAD.MOV R5, RZ, RZ, -R5 ;  /* 0x000000ffff057224 */ /* 0x000fe400078e0a05 */
[----:B------:R-:W-:Y:S02]  /*13970*/  IMAD.MOV.U32 R3, RZ, RZ, R14 ;  /* 0x000000ffff037224 */ /* 0x000fe400078e000e */
[----:B------:R-:W-:-:S02]  /*13980*/  IMAD R18, R7, R9, R18 ;  /* 0x0000000907127224 */ /* 0x000fc400078e0212 */
[----:B0-----:R-:W-:Y:S02]  /*13990*/  IMAD.MOV.U32 R2, RZ, RZ, R13 ;  /* 0x000000ffff027224 */ /* 0x001fe400078e000d */
[C---:B------:R-:W-:Y:S02]  /*139a0*/  IMAD R21, R7.reuse, R5, R21 ;  /* 0x0000000507157224 */ /* 0x040fe400078e0215 */
[----:B------:R-:W-:Y:S02]  /*139b0*/  @!P6 IMAD.MOV R3, RZ, RZ, -R3 ;  /* 0x000000ffff03e224 */ /* 0x000fe400078e0a03 */
[----:B------:R-:W-:Y:S01]  /*139c0*/  @!P3 IMAD.MOV R2, RZ, RZ, -R2 ;  /* 0x000000ffff02b224 */ /* 0x000fe200078e0a02 */
[----:B------:R-:W-:Y:S01]  /*139d0*/  ISETP.GT.U32.AND P6, PT, R7, R21, PT ;  /* 0x000000150700720c */ /* 0x000fe20003fc4070 */
[--C-:B------:R-:W-:Y:S01]  /*139e0*/  @!P0 IMAD.IADD R11, R11, 0x1, -R7.reuse ;  /* 0x000000010b0b8824 */ /* 0x100fe200078e0a07 */
[----:B------:R-:W-:Y:S01]  /*139f0*/  ISETP.GT.U32.AND P0, PT, R7, R18, PT ;  /* 0x000000120700720c */ /* 0x000fe20003f04070 */
[----:B------:R-:W-:Y:S01]  /*13a00*/  VIADD R8, R0, 0x171 ;  /* 0x0000017100087836 */ /* 0x000fe20000000000 */
[----:B------:R-:W-:Y:S01]  /*13a10*/  STL [R1+0x3a4], R3 ;  /* 0x0003a40301007387 */ /* 0x000fe20000100800 */
[----:B------:R-:W-:Y:S01]  /*13a20*/  @!P2 IMAD.IADD R20, R20, 0x1, -R7 ;  /* 0x000000011414a824 */ /* 0x000fe200078e0a07 */
[----:B------:R-:W-:Y:S01]  /*13a30*/  ISETP.GE.AND P2, PT, R10, RZ, PT ;  /* 0x000000ff0a00720c */ /* 0x000fe20003f46270 */
[C---:B------:R-:W-:Y:S01]  /*13a40*/  VIADD R5, R0.reuse, 0x172 ;  /* 0x0000017200057836 */ /* 0x040fe20000000000 */
[----:B------:R0:W-:Y:S01]  /*13a50*/  STL [R1+0x3b8], R2 ;  /* 0x0003b80201007387 */ /* 0x0001e20000100800 */
[----:B------:R-:W-:Y:S01]  /*13a60*/  IABS R12, R8 ;  /* 0x00000008000c7213 */ /* 0x000fe20000000000 */
[----:B------:R-:W-:Y:S01]  /*13a70*/  VIADD R14, R0, 0x176 ;  /* 0x00000176000e7836 */ /* 0x000fe20000000000 */
[----:B------:R-:W-:-:S02]  /*13a80*/  ISETP.GE.AND P3, PT, R4, RZ, PT ;  /* 0x000000ff0400720c */ /* 0x000fc40003f66270 */
[----:B------:R-:W-:Y:S01]  /*13a90*/  @!P6 IMAD.IADD R21, R21, 0x1, -R7 ;  /* 0x000000011515e824 */ /* 0x000fe200078e0a07 */
[----:B------:R-:W-:Y:S01]  /*13aa0*/  IABS R9, R5 ;  /* 0x0000000500097213 */ /* 0x000fe20000000000 */
[----:B------:R-:W-:-:S03]  /*13ab0*/  IMAD.HI.U32 R13, R6, R12, RZ ;  /* 0x0000000c060d7227 */ /* 0x000fc600078e00ff */
[C---:B------:R-:W-:Y:S01]  /*13ac0*/  ISETP.GT.U32.AND P6, PT, R7.reuse, R21, PT ;  /* 0x000000150700720c */ /* 0x040fe20003fc4070 */
[----:B0-----:R-:W-:Y:S01]  /*13ad0*/  IMAD.MOV.U32 R2, RZ, RZ, R11 ;  /* 0x000000ffff027224 */ /* 0x001fe200078e000b */
[----:B------:R-:W-:Y:S01]  /*13ae0*/  IABS R11, R19 ;  /* 0x00000013000b7213 */ /* 0x000fe20000000000 */
[----:B------:R-:W-:Y:S02]  /*13af0*/  @!P0 IMAD.IADD R18, R18, 0x1, -R7 ;  /* 0x0000000112128824 */ /* 0x000fe400078e0a07 */
[----:B------:R-:W-:Y:S01]  /*13b00*/  @!P5 IMAD.MOV R2, RZ, RZ, -R2 ;  /* 0x000000ffff02d224 */ /* 0x000fe200078e0a02 */
[C---:B------:R-:W-:Y:S01]  /*13b10*/  ISETP.GT.U32.AND P5, PT, R7.reuse, R20, PT ;  /* 0x000000140700720c */ /* 0x040fe20003fa4070 */
[----:B------:R-:W-:Y:S01]  /*13b20*/  IMAD.MOV R13, RZ, RZ, -R13 ;  /* 0x000000ffff0d7224 */ /* 0x000fe200078e0a0d */
[C---:B------:R-:W-:Y:S01]  /*13b30*/  ISETP.GT.U32.AND P0, PT, R7.reuse, R18, PT ;  /* 0x000000120700720c */ /* 0x040fe20003f04070 */
[----:B------:R-:W-:Y:S01]  /*13b40*/  IMAD.HI.U32 R4, R6, R9, RZ ;  /* 0x0000000906047227 */ /* 0x000fe200078e00ff */
[----:B------:R0:W-:Y:S03]  /*13b50*/  STL [R1+0x3a8], R2 ;  /* 0x0003a80201007387 */ /* 0x0001e60000100800 */
[----:B------:R-:W-:-:S02]  /*13b60*/  IMAD R10, R7, R13, R12 ;  /* 0x0000000d070a7224 */ /* 0x000fc400078e020c */
[----:B------:R-:W-:Y:S02]  /*13b70*/  IMAD.MOV R4, RZ, RZ, -R4 ;  /* 0x000000ffff047224 */ /* 0x000fe400078e0a04 */
[----:B------:R-:W-:-:S04]  /*13b80*/  IMAD.HI.U32 R16, R6, R11, RZ ;  /* 0x0000000b06107227 */ /* 0x000fc800078e00ff */
[----:B------:R-:W-:Y:S01]  /*13b90*/  @!P5 IMAD.IADD R20, R20, 0x1, -R7 ;  /* 0x000000011414d824 */ /* 0x000fe200078e0a07 */
[C---:B------:R-:W-:Y:S01]  /*13ba0*/  ISETP.GT.U32.AND P5, PT, R7.reuse, R10, PT ;  /* 0x0000000a0700720c */ /* 0x040fe20003fa4070 */
[----:B------:R-:W-:Y:S02]  /*13bb0*/  IMAD R9, R7, R4, R9 ;  /* 0x0000000407097224 */ /* 0x000fe400078e0209 */
[----:B------:R-:W-:Y:S02]  /*13bc0*/  IMAD.MOV R16, RZ, RZ, -R16 ;  /* 0x000000ffff107224 */ /* 0x000fe400078e0a10 */
[--C-:B------:R-:W-:Y:S01]  /*13bd0*/  @!P0 IMAD.IADD R18, R18, 0x1, -R7.reuse ;  /* 0x0000000112128824 */ /* 0x100fe200078e0a07 */
[----:B------:R-:W-:Y:S01]  /*13be0*/  ISETP.GE.AND P0, PT, R8, RZ, PT ;  /* 0x000000ff0800720c */ /* 0x000fe20003f06270 */
[----:B------:R-:W-:Y:S01]  /*13bf0*/  @!P6 IMAD.IADD R21, R21, 0x1, -R7 ;  /* 0x000000011515e824 */ /* 0x000fe200078e0a07 */
[C---:B------:R-:W-:Y:S01]  /*13c00*/  ISETP.GT.U32.AND P6, PT, R7.reuse, R9, PT ;  /* 0x000000090700720c */ /* 0x040fe20003fc4070 */
[----:B------:R-:W-:Y:S01]  /*13c10*/  IMAD R8, R7, R16, R11 ;  /* 0x0000001007087224 */ /* 0x000fe200078e020b */
[----:B------:R-:W-:Y:S01]  /*13c20*/  IABS R11, R14 ;  /* 0x0000000e000b7213 */ /* 0x000fe20000000000 */
[----:B------:R-:W-:-:S02]  /*13c30*/  VIADD R12, R0, 0x174 ;  /* 0x00000174000c7836 */ /* 0x000fc40000000000 */
[----:B------:R-:W-:Y:S01]  /*13c40*/  @!P5 IMAD.IADD R10, R10, 0x1, -R7 ;  /* 0x000000010a0ad824 */ /* 0x000fe200078e0a07 */
[----:B------:R-:W-:Y:S01]  /*13c50*/  ISETP.GT.U32.AND P5, PT, R7, R8, PT ;  /* 0x000000080700720c */ /* 0x000fe20003fa4070 */
[----:B------:R-:W-:Y:S01]  /*13c60*/  VIADD R13, R0, 0x175 ;  /* 0x00000175000d7836 */ /* 0x000fe20000000000 */
[----:B------:R-:W-:Y:S01]  /*13c70*/  IABS R15, R12 ;  /* 0x0000000c000f7213 */ /* 0x000fe20000000000 */
[----:B------:R-:W-:Y:S02]  /*13c80*/  IMAD.MOV.U32 R3, RZ, RZ, R20 ;  /* 0x000000ffff037224 */ /* 0x000fe400078e0014 */
[----:B0-----:R-:W-:Y:S01]  /*13c90*/  IMAD.MOV.U32 R2, RZ, RZ, R21 ;  /* 0x000000ffff027224 */ /* 0x001fe200078e0015 */
[----:B------:R-:W-:Y:S01]  /*13ca0*/  IABS R4, R13 ;  /* 0x0000000d00047213 */ /* 0x000fe20000000000 */
[----:B------:R-:W-:-:S04]  /*13cb0*/  IMAD.HI.U32 R17, R6, R15, RZ ;  /* 0x0000000f06117227 */ /* 0x000fc800078e00ff */
        /* <DEDUP_REMOVED lines=10> */
[C---:B------:R-:W-:Y:S01]  /*13d60*/  ISETP.GT.U32.AND P5, PT, R7.reuse, R9, PT ;  /* 0x000000090700720c */ /* 0x040fe20003fa4070 */
[----:B------:R-:W-:Y:S02]  /*13d70*/  IMAD.MOV R16, RZ, RZ, -R16 ;  /* 0x000000ffff107224 */ /* 0x000fe400078e0a10 */
[C---:B------:R-:W-:Y:S01]  /*13d80*/  IMAD R5, R7.reuse, R17, R15 ;  /* 0x0000001107057224 */ /* 0x040fe200078e020f */
[----:B------:R-:W-:Y:S01]  /*13d90*/  ISETP.GT.U32.AND P3, PT, R7, R8, PT ;  /* 0x000000080700720c */ /* 0x000fe20003f64070 */
[----:B------:R-:W-:-:S04]  /*13da0*/  IMAD.HI.U32 R20, R6, R11, RZ ;  /* 0x0000000b06147227 */ /* 0x000fc800078e00ff */
[----:B0-----:R-:W-:Y:S02]  /*13db0*/  IMAD.MOV.U32 R2, RZ, RZ, R18 ;  /* 0x000000ffff027224 */ /* 0x001fe400078e0012 */
[C---:B------:R-:W-:Y:S02]  /*13dc0*/  IMAD R4, R7.reuse, R16, R4 ;  /* 0x0000001007047224 */ /* 0x040fe400078e0204 */
[----:B------:R-:W-:Y:S02]  /*13dd0*/  IMAD.MOV R20, RZ, RZ, -R20 ;  /* 0x000000ffff147224 */ /* 0x000fe400078e0a14 */
[----:B------:R-:W-:Y:S01]  /*13de0*/  @!P2 IMAD.MOV R2, RZ, RZ, -R2 ;  /* 0x000000ffff02a224 */ /* 0x000fe200078e0a02 */
[C---:B------:R-:W-:Y:S01]  /*13df0*/  ISETP.GT.U32.AND P2, PT, R7.reuse, R5, PT ;  /* 0x000000050700720c */ /* 0x040fe20003f44070 */
[----:B------:R-:W-:Y:S02]  /*13e00*/  VIADD R15, R0, 0x177 ;  /* 0x00000177000f7836 */ /* 0x000fe40000000000 */
[C---:B------:R-:W-:Y:S01]  /*13e10*/  IMAD R11, R7.reuse, R20, R11 ;  /* 0x00000014070b7224 */ /* 0x040fe200078e020b */
[----:B------:R0:W-:Y:S01]  /*13e20*/  STL [R1+0x334], R2 ;  /* 0x0003340201007387 */ /* 0x0001e20000100800 */
[--C-:B------:R-:W-:Y:S01]  /*13e30*/  @!P4 IMAD.IADD R10, R10, 0x1, -R7.reuse ;  /* 0x000000010a0ac824 */ /* 0x100fe200078e0a07 */
[----:B------:R-:W-:Y:S01]  /*13e40*/  ISETP.GT.U32.AND P4, PT, R7, R4, PT ;  /* 0x000000040700720c */ /* 0x000fe20003f84070 */
[--C-:B------:R-:W-:Y:S01]  /*13e50*/  @!P5 IMAD.IADD R9, R9, 0x1, -R7.reuse ;  /* 0x000000010909d824 */ /* 0x100fe200078e0a07 */
[----:B------:R-:W-:Y:S01]  /*13e60*/  IABS R17, R15 ;  /* 0x0000000f00117213 */ /* 0x000fe20000000000 */
[----:B------:R-:W-:Y:S01]  /*13e70*/  @!P3 IMAD.IADD R8, R8, 0x1, -R7 ;  /* 0x000000010808b824 */ /* 0x000fe200078e0a07 */
[----:B------:R-:W-:Y:S01]  /*13e80*/  ISETP.GT.U32.AND P5, PT, R7, R11, PT ;  /* 0x0000000b0700720c */ /* 0x000fe20003fa4070 */
[----:B------:R-:W-:Y:S01]  /*13e90*/  VIADD R16, R0, 0x178 ;  /* 0x0000017800107836 */ /* 0x000fe20000000000 */
[----:B------:R-:W-:Y:S01]  /*13ea0*/  ISETP.GE.AND P3, PT, R19, RZ, PT ;  /* 0x000000ff1300720c */ /* 0x000fe20003f66270 */
[----:B------:R-:W-:-:S03]  /*13eb0*/  IMAD.HI.U32 R20, R6, R17, RZ ;  /* 0x0000001106147227 */ /* 0x000fc600078e00ff */
[----:B------:R-:W-:Y:S01]  /*13ec0*/  IABS R18, R16 ;  /* 0x0000001000127213 */ /* 0x000fe20000000000 */
[----:B0-----:R-:W-:Y:S02]  /*13ed0*/  IMAD.MOV.U32 R2, RZ, RZ, R10 ;  /* 0x000000ffff027224 */ /* 0x001fe400078e000a */
[--C-:B------:R-:W-:Y:S01]  /*13ee0*/  @!P2 IMAD.IADD R5, R5, 0x1, -R7.reuse ;  /* 0x000000010505a824 */ /* 0x100fe200078e0a07 */
[----:B------:R-:W-:Y:S01]  /*13ef0*/  ISETP.GE.AND P2, PT, R12, RZ, PT ;  /* 0x000000ff0c00720c */ /* 0x000fe20003f46270 */
[----:B------:R-:W-:Y:S02]  /*13f00*/  @!P0 IMAD.MOV R2, RZ, RZ, -R2 ;  /* 0x000000ffff028224 */ /* 0x000fe400078e0a02 */
[----:B------:R-:W-:Y:S02]  /*13f10*/  IMAD.MOV R19, RZ, RZ, -R20 ;  /* 0x000000ffff137224 */ /* 0x000fe400078e0a14 */
[----:B------:R-:W-:Y:S01]  /*13f20*/  @!P4 IMAD.IADD R4, R4, 0x1, -R7 ;  /* 0x000000010404c824 */ /* 0x000fe200078e0a07 */
[C---:B------:R-:W-:Y:S01]  /*13f30*/  ISETP.GT.U32.AND P4, PT, R7.reuse, R5, PT ;  /* 0x000000050700720c */ /* 0x040fe20003f84070 */
[----:B------:R0:W-:Y:S01]  /*13f40*/  STL [R1+0x3ec], R2 ;  /* 0x0003ec0201007387 */ /* 0x0001e20000100800 */
[----:B------:R-:W-:-:S02]  /*13f50*/  IMAD R17, R7, R19, R17 ;  /* 0x0000001307117224 */ /* 0x000fc400078e0211 */
[----:B------:R-:W-:Y:S01]  /*13f60*/  @!P5 IMAD.IADD R11, R11, 0x1, -R7 ;  /* 0x000000010b0bd824 */ /* 0x000fe200078e0a07 */
[----:B------:R-:W-:Y:S01]  /*13f70*/  ISETP.GT.U32.AND P5, PT, R7, R4, PT ;  /* 0x000000040700720c */ /* 0x000fe20003fa4070 */
[----:B------:R-:W-:-:S03]  /*13f80*/  IMAD.HI.U32 R21, R6, R18, RZ ;  /* 0x0000001206157227 */ /* 0x000fc600078e00ff */
[C---:B------:R-:W-:Y:S01]  /*13f90*/  ISETP.GT.U32.AND P0, PT, R7.reuse, R11, PT ;  /* 0x0000000b0700720c */ /* 0x040fe20003f04070 */
[----:B------:R-:W-:Y:S01]  /*13fa0*/  IMAD.MOV.U32 R3, RZ, RZ, R9 ;  /* 0x000000ffff037224 */ /* 0x000fe200078e0009 */
[C---:B------:R-:W-:Y:S01]  /*13fb0*/  IADD3 R9, PT, PT, R0.reuse, 0x17a, RZ ;  /* 0x0000017a00097810 */ /* 0x040fe20007ffe0ff */
[----:B0-----:R-:W-:Y:S02]  /*13fc0*/  IMAD.MOV.U32 R2, RZ, RZ, R8 ;  /* 0x000000ffff027224 */ /* 0x001fe400078e0008 */
[----:B------:R-:W-:Y:S01]  /*13fd0*/  VIADD R20, R0, 0x179 ;  /* 0x0000017900147836 */ /* 0x000fe20000000000 */
[----:B------:R-:W-:Y:S01]  /*13fe0*/  IABS R8, R9 ;  /* 0x0000000900087213 */ /* 0x000fe20000000000 */
[----:B------:R-:W-:Y:S01]  /*13ff0*/  @!P3 IMAD.MOV R2, RZ, RZ, -R2 ;  /* 0x000000ffff02b224 */ /* 0x000fe200078e0a02 */
[----:B------:R-:W-:Y:S01]  /*14000*/  ISETP.GT.U32.AND P3, PT, R7, R17, PT ;  /* 0x000000110700720c */ /* 0x000fe20003f64070 */
[----:B------:R-:W-:Y:S01]  /*14010*/  IMAD.MOV R21, RZ, RZ, -R21 ;  /* 0x000000ffff157224 */ /* 0x000fe200078e0a15 */
[----:B------:R-:W-:Y:S01]  /*14020*/  IABS R12, R20 ;  /* 0x00000014000c7213 */ /* 0x000fe20000000000 */
[----:B------:R-:W-:Y:S01]  /*14030*/  @!P6 IMAD.MOV R3, RZ, RZ, -R3 ;  /* 0x000000ffff03e224 */ /* 0x000fe200078e0a03 */
[----:B------:R-:W-:Y:S01]  /*14040*/  ISETP.GE.AND P6, PT, R13, RZ, PT ;  /* 0x000000ff0d00720c */ /* 0x000fe20003fc6270 */
[----:B------:R-:W-:-:S02]  /*14050*/  IMAD R18, R7, R21, R18 ;  /* 0x0000001507127224 */ /* 0x000fc400078e0212 */
[--C-:B------:R-:W-:Y:S01]  /*14060*/  @!P4 IMAD.IADD R5, R5, 0x1, -R7.reuse ;  /* 0x000000010505c824 */ /* 0x100fe200078e0a07 */
[----:B------:R-:W-:Y:S01]  /*14070*/  STL [R1+0x4dc], R3 ;  /* 0x0004dc0301007387 */ /* 0x000fe20000100800 */
[--C-:B------:R-:W-:Y:S01]  /*14080*/  @!P5 IMAD.IADD R4, R4, 0x1, -R7.reuse ;  /* 0x000000010404d824 */ /* 0x100fe200078e0a07 */
[----:B------:R-:W-:Y:S01]  /*14090*/  ISETP.GE.AND P4, PT, R14, RZ, PT ;  /* 0x000000ff0e00720c */ /* 0x000fe20003f86270 */
[----:B------:R-:W-:Y:S01]  /*140a0*/  IMAD.HI.U32 R13, R6, R12, RZ ;  /* 0x0000000c060d7227 */ /* 0x000fe200078e00ff */
[----:B------:R0:W-:Y:S01]  /*140b0*/  STL [R1+0x4d8], R2 ;  /* 0x0004d80201007387 */ /* 0x0001e20000100800 */
[----:B------:R-:W-:Y:S02]  /*140c0*/  ISETP.GT.U32.AND P5, PT, R7, R18, PT ;  /* 0x000000120700720c */ /* 0x000fe40003fa4070 */
[--C-:B------:R-:W-:Y:S01]  /*140d0*/  @!P3 IMAD.IADD R17, R17, 0x1, -R7.reuse ;  /* 0x000000011111b824 */ /* 0x100fe200078e0a07 */
[----:B------:R-:W-:Y:S01]  /*140e0*/  ISETP.GE.AND P3, PT, R16, RZ, PT ;  /* 0x000000ff1000720c */ /* 0x000fe20003f66270 */
[----:B------:R-:W-:Y:S01]  /*140f0*/  @!P0 IMAD.IADD R11, R11, 0x1, -R7 ;  /* 0x000000010b0b8824 */ /* 0x000fe200078e0a07 */
[----:B------:R-:W-:Y:S01]  /*14100*/  ISETP.GE.AND P0, PT, R15, RZ, PT ;  /* 0x000000ff0f00720c */ /* 0x000fe20003f06270 */
[----:B------:R-:W-:-:S02]  /*14110*/  IMAD.MOV R13, RZ, RZ, -R13 ;  /* 0x000000ffff0d7224 */ /* 0x000fc400078e0a0d */
[----:B------:R-:W-:Y:S02]  /*14120*/  VIADD R10, R0, 0x17b ;  /* 0x0000017b000a7836 */ /* 0x000fe40000000000 */
[----:B0-----:R-:W-:Y:S02]  /*14130*/  IMAD.MOV.U32 R2, RZ, RZ, R5 ;  /* 0x000000ffff027224 */ /* 0x001fe400078e0005 */
[C---:B------:R-:W-:Y:S01]  /*14140*/  IMAD R12, R7.reuse, R13, R12 ;  /* 0x0000000d070c7224 */ /* 0x040fe200078e020c */
[----:B------:R-:W-:Y:S01]  /*14150*/  IABS R5, R10 ;  /* 0x0000000a00057213 */ /* 0x000fe20000000000 */
[----:B------:R-:W-:Y:S01]  /*14160*/  @!P2 IMAD.MOV R2, RZ, RZ, -R2 ;  /* 0x000000ffff02a224 */ /* 0x000fe200078e0a02 */
[C---:B------:R-:W-:Y:S01]  /*14170*/  ISETP.GT.U32.AND P2, PT, R7.reuse, R17, PT ;  /* 0x000000110700720c */ /* 0x040fe20003f44070 */
[----:B------:R-:W-:Y:S02]  /*14180*/  @!P5 IMAD.IADD R18, R18, 0x1, -R7 ;  /* 0x000000011212d824 */ /* 0x000fe400078e0a07 */
[----:B------:R-:W-:Y:S01]  /*14190*/  IMAD.MOV.U32 R3, RZ, RZ, R4 ;  /* 0x000000ffff037224 */ /* 0x000fe200078e0004 */
[----:B------:R0:W-:Y:S01]  /*141a0*/  STL [R1+0x4c0], R2 ;  /* 0x0004c00201007387 */ /* 0x0001e20000100800 */
[----:B------:R-:W-:Y:S01]  /*141b0*/  IMAD.HI.U32 R13, R6, R8, RZ ;  /* 0x00000008060d7227 */ /* 0x000fe200078e00ff */
[----:B------:R-:W-:-:S03]  /*141c0*/  ISETP.GT.U32.AND P5, PT, R7, R18, PT ;  /* 0x000000120700720c */ /* 0x000fc60003fa4070 */
[----:B------:R-:W-:Y:S01]  /*141d0*/  @!P6 IMAD.MOV R3, RZ, RZ, -R3 ;  /* 0x000000ffff03e224 */ /* 0x000fe200078e0a03 */
[----:B------:R-:W-:Y:S01]  /*141e0*/  ISETP.GE.AND P6, PT, R20, RZ, PT ;  /* 0x000000ff1400720c */ /* 0x000fe20003fc6270 */
[----:B------:R-:W-:Y:S02]  /*141f0*/  IMAD.MOV R13, RZ, RZ, -R13 ;  /* 0x000000ffff0d7224 */ /* 0x000fe400078e0a0d */
[----:B------:R-:W-:Y:S01]  /*14200*/  @!P2 IMAD.IADD R17, R17, 0x1, -R7 ;  /* 0x000000011111a824 */ /* 0x000fe200078e0a07 */
[----:B------:R-:W-:Y:S01]  /*14210*/  STL [R1+0x4bc], R3 ;  /* 0x0004bc0301007387 */ /* 0x000fe20000100800 */
[----:B0-----:R-:W-:Y:S02]  /*14220*/  IMAD.MOV.U32 R2, RZ, RZ, R11 ;  /* 0x000000ffff027224 */ /* 0x001fe400078e000b */
[----:B------:R-:W-:Y:S02]  /*14230*/  IMAD.MOV.U32 R4, RZ, RZ, R5 ;  /* 0x000000ffff047224 */ /* 0x000fe400078e0005 */
[----:B------:R-:W-:Y:S01]  /*14240*/  @!P4 IMAD.MOV R2, RZ, RZ, -R2 ;  /* 0x000000ffff02c224 */ /* 0x000fe200078e0a02 */
[C---:B------:R-:W-:Y:S01]  /*14250*/  ISETP.GT.U32.AND P4, PT, R7.reuse, R12, PT ;  /* 0x0000000c0700720c */ /* 0x040fe20003f84070 */
[----:B------:R-:W-:-:S02]  /*14260*/  IMAD R11, R7, R13, R8 ;  /* 0x0000000d070b7224 */ /* 0x000fc400078e0208 */
[----:B------:R-:W-:Y:S01]  /*14270*/  IMAD.HI.U32 R13, R6, R4, RZ ;  /* 0x00000004060d7227 */ /* 0x000fe200078e00ff */
[----:B------:R0:W-:Y:S02]  /*14280*/  STL [R1+0x4b4], R2 ;  /* 0x0004b40201007387 */ /* 0x0001e40000100800 */
[----:B------:R-:W-:Y:S01]  /*14290*/  ISETP.GT.U32.AND P2, PT, R7, R11, PT ;  /* 0x0000000b0700720c */ /* 0x000fe20003f44070 */
[----:B------:R-:W-:Y:S02]  /*142a0*/  VIADD R8, R0, 0x17d ;  /* 0x0000017d00087836 */ /* 0x000fe40000000000 */
[----:B------:R-:W-:Y:S01]  /*142b0*/  @!P5 IMAD.IADD R18, R18, 0x1, -R7 ;  /* 0x000000011212d824 */ /* 0x000fe200078e0a07 */
[----:B------:R-:W-:Y:S01]  /*142c0*/  ISETP.GE.AND P5, PT, R9, RZ, PT ;  /* 0x000000ff0900720c */ /* 0x000fe20003fa6270 */
[----:B------:R-:W-:Y:S01]  /*142d0*/  IMAD.MOV R13, RZ, RZ, -R13 ;  /* 0x000000ffff0d7224 */ /* 0x000fe200078e0a0d */
[----:B------:R-:W-:Y:S01]  /*142e0*/  IABS R14, R8 ;  /* 0x00000008000e7213 */ /* 0x000fe20000000000 */
[----:B------:R-:W-:-:S02]  /*142f0*/  @!P4 IMAD.IADD R12, R12, 0x1, -R7 ;  /* 0x000000010c0cc824 */ /* 0x000fc400078e0a07 */
[----:B0-----:R-:W-:Y:S02]  /*14300*/  IMAD.MOV.U32 R2, RZ, RZ, R17 ;  /* 0x000000ffff027224 */ /* 0x001fe400078e0011 */
[C---:B------:R-:W-:Y:S01]  /*14310*/  IMAD R4, R7.reuse, R13, R4 ;  /* 0x0000000d07047224 */ /* 0x040fe200078e0204 */
[----:B------:R-:W-:Y:S01]  /*14320*/  ISETP.GT.U32.AND P4, PT, R7, R12, PT ;  /* 0x0000000c0700720c */ /* 0x000fe20003f84070 */
[----:B------:R-:W-:Y:S01]  /*14330*/  @!P0 IMAD.MOV R2, RZ, RZ, -R2 ;  /* 0x000000ffff028224 */ /* 0x000fe200078e0a02 */
[----:B------:R-:W-:Y:S01]  /*14340*/  ISETP.GE.AND P0, PT, R10, RZ, PT ;  /* 0x000000ff0a00720c */ /* 0x000fe20003f06270 */
[----:B------:R-:W-:Y:S02]  /*14350*/  VIADD R5, R0, 0x17c ;  /* 0x0000017c00057836 */ /* 0x000fe40000000000 */
[----:B------:R-:W-:Y:S01]  /*14360*/  IMAD.HI.U32 R13, R6, R14, RZ ;  /* 0x0000000e060d7227 */ /* 0x000fe200078e00ff */
[----:B------:R0:W-:Y:S02]  /*14370*/  STL [R1+0x4ac], R2 ;  /* 0x0004ac0201007387 */ /* 0x0001e40000100800 */
[----:B------:R-:W-:Y:S01]  /*14380*/  IABS R9, R5 ;  /* 0x0000000500097213 */ /* 0x000fe20000000000 */
[----:B------:R-:W-:-:S02]  /*14390*/  @!P2 IMAD.IADD R11, R11, 0x1, -R7 ;  /* 0x000000010b0ba824 */ /* 0x000fc400078e0a07 */
[----:B------:R-:W-:Y:S02]  /*143a0*/  IMAD.MOV R13, RZ, RZ, -R13 ;  /* 0x000000ffff0d7224 */ /* 0x000fe400078e0a0d */
[----:B------:R-:W-:Y:S01]  /*143b0*/  @!P4 IMAD.IADD R12, R12, 0x1, -R7 ;  /* 0x000000010c0cc824 */ /* 0x000fe200078e0a07 */
[----:B------:R-:W-:Y:S01]  /*143c0*/  ISETP.GT.U32.AND P2, PT, R7, R11, PT ;  /* 0x0000000b0700720c */ /* 0x000fe20003f44070 */
[----:B------:R-:W-:Y:S01]  /*143d0*/  VIADD R10, R0, 0x17e ;  /* 0x0000017e000a7836 */ /* 0x000fe20000000000 */
[----:B------:R-:W-:Y:S01]  /*143e0*/  ISETP.GE.AND P4, PT, R5, RZ, PT ;  /* 0x000000ff0500720c */ /* 0x000fe20003f86270 */
[----:B0-----:R-:W-:Y:S02]  /*143f0*/  IMAD.MOV.U32 R2, RZ, RZ, R18 ;  /* 0x000000ffff027224 */ /* 0x001fe400078e0012 */
[C---:B------:R-:W-:Y:S01]  /*14400*/  IMAD R13, R7.reuse, R13, R14 ;  /* 0x0000000d070d7224 */ /* 0x040fe200078e020e */
[----:B------:R-:W-:Y:S01]  /*14410*/  IABS R5, R10 ;  /* 0x0000000a00057213 */ /* 0x000fe20000000000 */
[----:B------:R-:W-:Y:S01]  /*14420*/  @!P3 IMAD.MOV R2, RZ, RZ, -R2 ;  /* 0x000000ffff02b224 */ /* 0x000fe200078e0a02 */
[----:B------:R-:W-:Y:S01]  /*14430*/  ISETP.GT.U32.AND P3, PT, R7, R4, PT ;  /* 0x000000040700720c */ /* 0x000fe20003f64070 */
[----:B------:R-:W-:-:S02]  /*14440*/  IMAD.MOV.U32 R3, RZ, RZ, R12 ;  /* 0x000000ffff037224 */ /* 0x000fc400078e000c */
[----:B------:R-:W-:Y:S01]  /*14450*/  IMAD.HI.U32 R15, R6, R9, RZ ;  /* 0x00000009060f7227 */ /* 0x000fe200078e00ff */
[----:B------:R0:W-:Y:S03]  /*14460*/  STL [R1+0x4a4], R2 ;  /* 0x0004a40201007387 */ /* 0x0001e60000100800 */
[----:B------:R-:W-:Y:S01]  /*14470*/  @!P6 IMAD.MOV R3, RZ, RZ, -R3 ;  /* 0x000000ffff03e224 */ /* 0x000fe200078e0a03 */
[----:B------:R-:W-:Y:S01]  /*14480*/  ISETP.GT.U32.AND P6, PT, R7, R13, PT ;  /* 0x0000000d0700720c */ /* 0x000fe20003fc4070 */
[----:B------:R-:W-:Y:S02]  /*14490*/  IMAD.MOV R15, RZ, RZ, -R15 ;  /* 0x000000ffff0f7224 */ /* 0x000fe400078e0a0f */
[--C-:B------:R-:W-:Y:S01]  /*144a0*/  @!P2 IMAD.IADD R11, R11, 0x1, -R7.reuse ;  /* 0x000000010b0ba824 */ /* 0x100fe200078e0a07 */
[----:B------:R-:W-:Y:S01]  /*144b0*/  STL [R1+0x49c], R3 ;  /* 0x00049c0301007387 */ /* 0x000fe20000100800 */
[----:B------:R-:W-:-:S02]  /*144c0*/  @!P3 IMAD.IADD R4, R4, 0x1, -R7 ;  /* 0x000000010404b824 */ /* 0x000fc400078e0a07 */
[C---:B------:R-:W-:Y:S02]  /*144d0*/  IMAD R9, R7.reuse, R15, R9 ;  /* 0x0000000f07097224 */ /* 0x040fe400078e0209 */
[----:B------:R-:W-:Y:S01]  /*144e0*/  IMAD.MOV.U32 R15, RZ, RZ, R5 ;  /* 0x000000ffff0f7224 */ /* 0x000fe200078e0005 */
[C---:B------:R-:W-:Y:S01]  /*144f0*/  ISETP.GT.U32.AND P3, PT, R7.reuse, R4, PT ;  /* 0x000000040700720c */ /* 0x040fe20003f64070 */
[----:B------:R-:W-:Y:S01]  /*14500*/  VIADD R14, R0, 0x17f ;  /* 0x0000017f000e7836 */ /* 0x000fe20000000000 */
[----:B------:R-:W-:Y:S01]  /*14510*/  ISETP.GT.U32.AND P2, PT, R7, R9, PT ;  /* 0x000000090700720c */ /* 0x000fe20003f44070 */
[----:B------:R-:W-:-:S03]  /*14520*/  IMAD.HI.U32 R12, R6, R15, RZ ;  /* 0x0000000f060c7227 */ /* 0x000fc600078e00ff */
[----:B------:R-:W-:Y:S01]  /*14530*/  IABS R16, R14 ;  /* 0x0000000e00107213 */ /* 0x000fe20000000000 */
[----:B0-----:R-:W-:Y:S02]  /*14540*/  IMAD.MOV.U32 R2, RZ, RZ, R11 ;  /* 0x000000ffff027224 */ /* 0x001fe400078e000b */
[----:B------:R-:W-:Y:S02]  /*14550*/  IMAD.MOV R12, RZ, RZ, -R12 ;  /* 0x000000ffff0c7224 */ /* 0x000fe400078e0a0c */
[----:B------:R-:W-:Y:S02]  /*14560*/  @!P6 IMAD.IADD R13, R13, 0x1, -R7 ;  /* 0x000000010d0de824 */ /* 0x000fe400078e0a07 */
[----:B------:R-:W-:Y:S01]  /*14570*/  @!P5 IMAD.MOV R2, RZ, RZ, -R2 ;  /* 0x000000ffff02d224 */ /* 0x000fe200078e0a02 */
[----:B------:R-:W-:Y:S01]  /*14580*/  ISETP.GE.AND P5, PT, R8, RZ, PT ;  /* 0x000000ff0800720c */ /* 0x000fe20003fa6270 */
[C---:B------:R-:W-:Y:S01]  /*14590*/  IMAD R12, R7.reuse, R12, R15 ;  /* 0x0000000c070c7224 */ /* 0x040fe200078e020f */
[C---:B------:R-:W-:Y:S01]  /*145a0*/  ISETP.GT.U32.AND P6, PT, R7.reuse, R13, PT ;  /* 0x0000000d0700720c */ /* 0x040fe20003fc4070 */
[----:B------:R-:W-:Y:S01]  /*145b0*/  @!P3 IMAD.IADD R4, R4, 0x1, -R7 ;  /* 0x000000010404b824 */ /* 0x000fe200078e0a07 */
[----:B------:R0:W-:Y:S01]  /*145c0*/  STL [R1+0x498], R2 ;  /* 0x0004980201007387 */ /* 0x0001e20000100800 */
[----:B------:R-:W-:Y:S01]  /*145d0*/  IMAD.HI.U32 R11, R6, R16, RZ ;  /* 0x00000010060b7227 */ /* 0x000fe200078e00ff */
[----:B------:R-:W-:-:S03]  /*145e0*/  ISETP.GT.U32.AND P3, PT, R7, R12, PT ;  /* 0x0000000c0700720c */ /* 0x000fc60003f64070 */
[----:B------:R-:W-:Y:S02]  /*145f0*/  IMAD.MOV R11, RZ, RZ, -R11 ;  /* 0x000000ffff0b7224 */ /* 0x000fe400078e0a0b */
[--C-:B------:R-:W-:Y:S02]  /*14600*/  @!P2 IMAD.IADD R9, R9, 0x1, -R7.reuse ;  /* 0x000000010909a824 */ /* 0x100fe400078e0a07 */
[----:B------:R-:W-:Y:S02]  /*14610*/  VIADD R5, R0, 0x180 ;  /* 0x0000018000057836 */ /* 0x000fe40000000000 */
[----:B0-----:R-:W-:Y:S01]  /*14620*/  IMAD.MOV.U32 R2, RZ, RZ, R4 ;  /* 0x000000ffff027224 */ /* 0x001fe200078e0004 */
[----:B------:R-:W-:Y:S01]  /*14630*/  ISETP.GT.U32.AND P2, PT, R7, R9, PT ;  /* 0x000000090700720c */ /* 0x000fe20003f44070 */
[----:B------:R-:W-:Y:S01]  /*14640*/  @!P6 IMAD.IADD R13, R13, 0x1, -R7 ;  /* 0x000000010d0de824 */ /* 0x000fe200078e0a07 */
[----:B------:R-:W-:Y:S01]  /*14650*/  IABS R8, R5 ;  /* 0x0000000500087213 */ /* 0x000fe20000000000 */
[----:B------:R-:W-:Y:S01]  /*14660*/  @!P0 IMAD.MOV R2, RZ, RZ, -R2 ;  /* 0x000000ffff028224 */ /* 0x000fe200078e0a02 */
[----:B------:R-:W-:Y:S01]  /*14670*/  ISETP.GE.AND P0, PT, R10, RZ, PT ;  /* 0x000000ff0a00720c */ /* 0x000fe20003f06270 */
[----:B------:R-:W-:-:S02]  /*14680*/  IMAD R10, R7, R11, R16 ;  /* 0x0000000b070a7224 */ /* 0x000fc400078e0210 */
[--C-:B------:R-:W-:Y:S01]  /*14690*/  @!P3 IMAD.IADD R12, R12, 0x1, -R7.reuse ;  /* 0x000000010c0cb824 */ /* 0x100fe200078e0a07 */
[----:B------:R0:W-:Y:S01]  /*146a0*/  STL [R1+0x494], R2 ;  /* 0x0004940201007387 */ /* 0x0001e20000100800 */
[----:B------:R-:W-:Y:S01]  /*146b0*/  IMAD.HI.U32 R4, R6, R8, RZ ;  /* 0x0000000806047227 */ /* 0x000fe200078e00ff */
[C---:B------:R-:W-:Y:S02]  /*146c0*/  ISETP.GT.U32.AND P6, PT, R7.reuse, R10, PT ;  /* 0x0000000a0700720c */ /* 0x040fe40003fc4070 */
[----:B------:R-:W-:Y:S01]  /*146d0*/  ISETP.GT.U32.AND P3, PT, R7, R12, PT ;  /* 0x0000000c0700720c */ /* 0x000fe20003f64070 */
[----:B------:R-:W-:Y:S02]  /*146e0*/  IMAD.MOV R4, RZ, RZ, -R4 ;  /* 0x000000ffff047224 */ /* 0x000fe400078e0a04 */
[----:B------:R-:W-:Y:S01]  /*146f0*/  @!P2 IMAD.IADD R9, R9, 0x1, -R7 ;  /* 0x000000010909a824 */ /* 0x000fe200078e0a07 */
[----:B------:R-:W-:Y:S01]  /*14700*/  ISETP.GE.AND P2, PT, R14, RZ, PT ;  /* 0x000000ff0e00720c */ /* 0x000fe20003f46270 */
[----:B------:R-:W-:-:S02]  /*14710*/  IMAD R4, R7, R4, R8 ;  /* 0x0000000407047224 */ /* 0x000fc400078e0208 */
[C---:B------:R-:W-:Y:S02]  /*14720*/  VIADD R11, R0.reuse, 0x181 ;  /* 0x00000181000b7836 */ /* 0x040fe40000000000 */
[----:B------:R-:W-:Y:S02]  /*14730*/  VIADD R8, R0, 0x182 ;  /* 0x0000018200087836 */ /* 0x000fe40000000000 */
[----:B------:R-:W-:Y:S01]  /*14740*/  @!P6 IMAD.IADD R10, R10, 0x1, -R7 ;  /* 0x000000010a0ae824 */ /* 0x000fe200078e0a07 */
[----:B------:R-:W-:Y:S01]  /*14750*/  IABS R14, R11 ;  /* 0x0000000b000e7213 */ /* 0x000fe20000000000 */
[----:B------:R-:W-:Y:S01]  /*14760*/  IMAD.MOV.U32 R3, RZ, RZ, R9 ;  /* 0x000000ffff037224 */ /* 0x000fe200078e0009 */
[----:B------:R-:W-:Y:S01]  /*14770*/  IABS R9, R8 ;  /* 0x0000000800097213 */ /* 0x000fe20000000000 */
[----:B0-----:R-:W-:Y:S01]  /*14780*/  IMAD.MOV.U32 R2, RZ, RZ, R13 ;  /* 0x000000ffff027224 */ /* 0x001fe200078e000d */
[----:B------:R-:W-:Y:S01]  /*14790*/  ISETP.GT.U32.AND P6, PT, R7, R10, PT ;  /* 0x0000000a0700720c */ /* 0x000fe20003fc4070 */
[----:B------:R-:W-:Y:S01]  /*147a0*/  @!P4 IMAD.MOV R3, RZ, RZ, -R3 ;  /* 0x000000ffff03c224 */ /* 0x000fe200078e0a03 */
[----:B------:R-:W-:Y:S01]  /*147b0*/  ISETP.GE.AND P4, PT, R5, RZ, PT ;  /* 0x000000ff0500720c */ /* 0x000fe20003f86270 */
[----:B------:R-:W-:Y:S01]  /*147c0*/  @!P5 IMAD.MOV R2, RZ, RZ, -R2 ;  /* 0x000000ffff02d224 */ /* 0x000fe200078e0a02 */
[----:B------:R-:W-:Y:S01]  /*147d0*/  ISETP.GT.U32.AND P5, PT, R7, R4, PT ;  /* 0x000000040700720c */ /* 0x000fe20003fa4070 */
[----:B------:R-:W-:Y:S01]  /*147e0*/  @!P3 IMAD.IADD R12, R12, 0x1, -R7 ;  /* 0x000000010c0cb824 */ /* 0x000fe200078e0a07 */
[----:B------:R-:W-:Y:S01]  /*147f0*/  STL [R1+0x48c], R3 ;  /* 0x00048c0301007387 */ /* 0x000fe20000100800 */
[----:B------:R-:W-:Y:S01]  /*14800*/  IMAD.MOV.U32 R16, RZ, RZ, R9 ;  /* 0x000000ffff107224 */ /* 0x000fe200078e0009 */
[----:B------:R-:W-:Y:S01]  /*14810*/  ISETP.GE.AND P3, PT, R11, RZ, PT ;  /* 0x000000ff0b00720c */ /* 0x000fe20003f66270 */
[C---:B------:R-:W-:Y:S01]  /*14820*/  IMAD.HI.U32 R5, R6.reuse, R14, RZ ;  /* 0x0000000e06057227 */ /* 0x040fe200078e00ff */
[----:B------:R0:W-:Y:S03]  /*14830*/  STL [R1+0x488], R2 ;  /* 0x0004880201007387 */ /* 0x0001e60000100800 */
[----:B------:R-:W-:-:S04]  /*14840*/  IMAD.HI.U32 R11, R6, R16, RZ ;  /* 0x00000010060b7227 */ /* 0x000fc800078e00ff */
[----:B------:R-:W-:Y:S02]  /*14850*/  IMAD.MOV R5, RZ, RZ, -R5 ;  /* 0x000000ffff057224 */ /* 0x000fe400078e0a05 */
[----:B------:R-:W-:Y:S02]  /*14860*/  VIADD R9, R0, 0x183 ;  /* 0x0000018300097836 */ /* 0x000fe40000000000 */
[----:B0-----:R-:W-:Y:S02]  /*14870*/  IMAD.MOV.U32 R2, RZ, RZ, R12 ;  /* 0x000000ffff027224 */ /* 0x001fe400078e000c */
[----:B------:R-:W-:Y:S01]  /*14880*/  IMAD.MOV R11, RZ, RZ, -R11 ;  /* 0x000000ffff0b7224 */ /* 0x000fe200078e0a0b */
[----:B------:R-:W-:Y:S01]  /*14890*/  IABS R13, R9 ;  /* 0x00000009000d7213 */ /* 0x000fe20000000000 */
[----:B------:R-:W-:Y:S01]  /*148a0*/  @!P0 IMAD.MOV R2, RZ, RZ, -R2 ;  /* 0x000000ffff028224 */ /* 0x000fe200078e0a02 */
[----:B------:R-:W-:Y:S01]  /*148b0*/  ISETP.GE.AND P0, PT, R8, RZ, PT ;  /* 0x000000ff0800720c */ /* 0x000fe20003f06270 */
[----:B------:R-:W-:-:S02]  /*148c0*/  IMAD R5, R7, R5, R14 ;  /* 0x0000000507057224 */ /* 0x000fc400078e020e */
[--C-:B------:R-:W-:Y:S01]  /*148d0*/  @!P6 IMAD.IADD R10, R10, 0x1, -R7.reuse ;  /* 0x000000010a0ae824 */ /* 0x100fe200078e0a07 */
[----:B------:R0:W-:Y:S01]  /*148e0*/  STL [R1+0x484], R2 ;  /* 0x0004840201007387 */ /* 0x0001e20000100800 */
[C---:B------:R-:W-:Y:S01]  /*148f0*/  IMAD R16, R7.reuse, R11, R16 ;  /* 0x0000000b07107224 */ /* 0x040fe200078e0210 */
[----:B------:R-:W-:Y:S01]  /*14900*/  ISETP.GT.U32.AND P6, PT, R7, R5, PT ;  /* 0x000000050700720c */ /* 0x000fe20003fc4070 */
[----:B------:R-:W-:Y:S02]  /*14910*/  @!P5 IMAD.IADD R4, R4, 0x1, -R7 ;  /* 0x000000010404d824 */ /* 0x000fe400078e0a07 */
        /* <DEDUP_REMOVED lines=22> */
[----:B------:R-:W-:-:S04]  /*14a80*/  IMAD.HI.U32 R15, R6, R11, RZ ;  /* 0x0000000b060f7227 */ /* 0x000fc800078e00ff */
[----:B------:R-:W-:Y:S02]  /*14a90*/  @!P4 IMAD.MOV R2, RZ, RZ, -R2 ;  /* 0x000000ffff02c224 */ /* 0x000fe400078e0a02 */
[--C-:B------:R-:W-:Y:S01]  /*14aa0*/  @!P6 IMAD.IADD R13, R13, 0x1, -R7.reuse ;  /* 0x000000010d0de824 */ /* 0x100fe200078e0a07 */
[----:B------:R-:W-:Y:S01]  /*14ab0*/  ISETP.GT.U32.AND P6, PT, R7, R16, PT ;  /* 0x000000100700720c */ /* 0x000fe20003fc4070 */
[----:B------:R-:W-:Y:S01]  /*14ac0*/  @!P2 IMAD.IADD R5, R5, 0x1, -R7 ;  /* 0x000000010505a824 */ /* 0x000fe200078e0a07 */
[----:B------:R0:W-:Y:S01]  /*14ad0*/  STL [R1+0x46c], R2 ;  /* 0x00046c0201007387 */ /* 0x0001e20000100800 */
[----:B------:R-:W-:Y:S01]  /*14ae0*/  IMAD.MOV R17, RZ, RZ, -R17 ;  /* 0x000000ffff117224 */ /* 0x000fe200078e0a11 */
[----:B------:R-:W-:Y:S01]  /*14af0*/  ISETP.GT.U32.AND P4, PT, R7, R13, PT ;  /* 0x0000000d0700720c */ /* 0x000fe20003f84070 */
[----:B------:R-:W-:-:S04]  /*14b00*/  IMAD.HI.U32 R18, R6, R9, RZ ;  /* 0x0000000906127227 */ /* 0x000fc800078e00ff */
[----:B------:R-:W-:Y:S02]  /*14b10*/  IMAD.MOV R15, RZ, RZ, -R15 ;  /* 0x000000ffff0f7224 */ /* 0x000fe400078e0a0f */
[C---:B------:R-:W-:Y:S01]  /*14b20*/  IMAD R10, R7.reuse, R17, R10 ;  /* 0x00000011070a7224 */ /* 0x040fe200078e020a */
[----:B0-----:R-:W-:Y:S01]  /*14b30*/  MOV R2, R5 ;  /* 0x0000000500027202 */ /* 0x001fe20000000f00 */
[----:B------:R-:W-:Y:S02]  /*14b40*/  IMAD.MOV R18, RZ, RZ, -R18 ;  /* 0x000000ffff127224 */ /* 0x000fe400078e0a12 */
[C---:B------:R-:W-:Y:S02]  /*14b50*/  IMAD R11, R7.reuse, R15, R11 ;  /* 0x0000000f070b7224 */ /* 0x040fe400078e020b */
[----:B------:R-:W-:Y:S02]  /*14b60*/  VIADD R15, R0, 0x187 ;  /* 0x00000187000f7836 */ /* 0x000fe40000000000 */
[C---:B------:R-:W-:Y:S01]  /*14b70*/  IMAD R9, R7.reuse, R18, R9 ;  /* 0x0000001207097224 */ /* 0x040fe200078e0209 */
[C---:B------:R-:W-:Y:S01]  /*14b80*/  ISETP.GT.U32.AND P2, PT, R7.reuse, R11, PT ;  /* 0x0000000b0700720c */ /* 0x040fe20003f44070 */
        /* <DEDUP_REMOVED lines=38> */
[--C-:B------:R-:W-:Y:S01]  /*14df0*/  @!P3 IMAD.IADD R11, R11, 0x1, -R7.reuse ;  /* 0x000000010b0bb824 */ /* 0x100fe200078e0a07 */
[----:B------:R-:W-:Y:S01]  /*14e00*/  ISETP.GE.AND P3, PT, R14, RZ, PT ;  /* 0x000000ff0e00720c */ /* 0x000fe20003f66270 */
[----:B------:R-:W-:Y:S01]  /*14e10*/  VIADD R14, R0, 0x18b ;  /* 0x0000018b000e7836 */ /* 0x000fe20000000000 */
[----:B------:R-:W-:Y:S01]  /*14e20*/  IABS R22, R13 ;  /* 0x0000000d00167213 */ /* 0x000fe20000000000 */
[--C-:B------:R-:W-:Y:S01]  /*14e30*/  @!P0 IMAD.IADD R9, R9, 0x1, -R7.reuse ;  /* 0x0000000109098824 */ /* 0x100fe200078e0a07 */
[----:B------:R-:W-:Y:S01]  /*14e40*/  ISETP.GE.AND P0, PT, R15, RZ, PT ;  /* 0x000000ff0f00720c */ /* 0x000fe20003f06270 */
        /* <DEDUP_REMOVED lines=9> */
[----:B------:R-:W-:Y:S02]  /*14ee0*/  IMAD.MOV.U32 R3, RZ, RZ, R11 ;  /* 0x000000ffff037224 */ /* 0x000fe400078e000b */
[----:B------:R-:W-:Y:S02]  /*14ef0*/  VIADD R15, R0, 0x18c ;  /* 0x0000018c000f7836 */ /* 0x000fe40000000000 */
[----:B------:R-:W-:Y:S02]  /*14f00*/  IMAD.MOV R23, RZ, RZ, -R23 ;  /* 0x000000ffff177224 */ /* 0x000fe400078e0a17 */
[----:B0-----:R-:W-:Y:S01]  /*14f10*/  IMAD.MOV.U32 R2, RZ, RZ, R10 ;  /* 0x000000ffff027224 */ /* 0x001fe200078e000a */
[----:B------:R-:W-:Y:S01]  /*14f20*/  IABS R18, R15 ;  /* 0x0000000f00127213 */ /* 0x000fe20000000000 */
[----:B------:R-:W-:Y:S02]  /*14f30*/  @!P4 IMAD.MOV R3, RZ, RZ, -R3 ;  /* 0x000000ffff03c224 */ /* 0x000fe400078e0a03 */
[----:B------:R-:W-:-:S02]  /*14f40*/  IMAD R22, R7, R23, R22 ;  /* 0x0000001707167224 */ /* 0x000fc400078e0216 */
[----:B------:R-:W-:Y:S01]  /*14f50*/  @!P6 IMAD.IADD R4, R4, 0x1, -R7 ;  /* 0x000000010404e824 */ /* 0x000fe200078e0a07 */
[C---:B------:R-:W-:Y:S01]  /*14f60*/  ISETP.GT.U32.AND P6, PT, R7.reuse, R8, PT ;  /* 0x000000080700720c */ /* 0x040fe20003fc4070 */
[----:B------:R-:W-:Y:S01]  /*14f70*/  @!P2 IMAD.MOV R2, RZ, RZ, -R2 ;  /* 0x000000ffff02a224 */ /* 0x000fe200078e0a02 */
[----:B------:R-:W-:Y:S01]  /*14f80*/  STL [R1+0x444], R3 ;  /* 0x0004440301007387 */ /* 0x000fe20000100800 */
[----:B------:R-:W-:Y:S01]  /*14f90*/  IMAD.MOV.U32 R23, RZ, RZ, R20 ;  /* 0x000000ffff177224 */ /* 0x000fe200078e0014 */
[C---:B------:R-:W-:Y:S01]  /*14fa0*/  ISETP.GT.U32.AND P2, PT, R7.reuse, R5, PT ;  /* 0x000000050700720c */ /* 0x040fe20003f44070 */
[C---:B------:R-:W-:Y:S01]  /*14fb0*/  IMAD.HI.U32 R20, R6.reuse, R21, RZ ;  /* 0x0000001506147227 */ /* 0x040fe200078e00ff */
[----:B------:R0:W-:Y:S01]  /*14fc0*/  STL [R1+0x440], R2 ;  /* 0x0004400201007387 */ /* 0x0001e20000100800 */
[----:B------:R-:W-:Y:S02]  /*14fd0*/  ISETP.GT.U32.AND P4, PT, R7, R4, PT ;  /* 0x000000040700720c */ /* 0x000fe40003f84070 */
[----:B------:R-:W-:-:S04]  /*14fe0*/  IMAD.HI.U32 R11, R6, R18, RZ ;  /* 0x00000012060b7227 */ /* 0x000fc800078e00ff */
        /* <DEDUP_REMOVED lines=8> */
[----:B------:R-:W-:Y:S01]  /*15070*/  ISETP.GT.U32.AND P6, PT, R7, R20, PT ;  /* 0x000000140700720c */ /* 0x000fe20003fc4070 */
[--C-:B------:R-:W-:Y:S01]  /*15080*/  @!P2 IMAD.IADD R5, R5, 0x1, -R7.reuse ;  /* 0x000000010505a824 */ /* 0x100fe200078e0a07 */
[----:B------:R-:W-:Y:S01]  /*15090*/  ISETP.GT.U32.AND P2, PT, R7, R11, PT ;  /* 0x0000000b0700720c */ /* 0x000fe20003f44070 */
[----:B------:R0:W-:Y:S01]  /*150a0*/  STL [R1+0x43c], R2 ;  /* 0x00043c0201007387 */ /* 0x0001e20000100800 */
[----:B------:R-:W-:Y:S01]  /*150b0*/  @!P4 IMAD.IADD R4, R4, 0x1, -R7 ;  /* 0x000000010404c824 */ /* 0x000fe200078e0a07 */
[----:B------:R-:W-:Y:S01]  /*150c0*/  ISETP.GE.AND P4, PT, R12, RZ, PT ;  /* 0x000000ff0c00720c */ /* 0x000fe20003f86270 */
[----:B------:R-:W-:Y:S02]  /*150d0*/  VIADD R16, R0, 0x18d ;  /* 0x0000018d00107836 */ /* 0x000fe40000000000 */
[----:B------:R-:W-:-:S03]  /*150e0*/  IMAD.HI.U32 R9, R6, R23, RZ ;  /* 0x0000001706097227 */ /* 0x000fc600078e00ff */
[----:B------:R-:W-:Y:S01]  /*150f0*/  IABS R19, R16 ;  /* 0x0000001000137213 */ /* 0x000fe20000000000 */
[--C-:B------:R-:W-:Y:S01]  /*15100*/  @!P3 IMAD.IADD R22, R22, 0x1, -R7.reuse ;  /* 0x000000011616b824 */ /* 0x100fe200078e0a07 */
[----:B------:R-:W-:Y:S01]  /*15110*/  ISETP.GE.AND P3, PT, R13, RZ, PT ;  /* 0x000000ff0d00720c */ /* 0x000fe20003f66270 */
[----:B0-----:R-:W-:Y:S02]  /*15120*/  IMAD.MOV.U32 R2, RZ, RZ, R8 ;  /* 0x000000ffff027224 */ /* 0x001fe400078e0008 */
[--C-:B------:R-:W-:Y:S01]  /*15130*/  @!P6 IMAD.IADD R20, R20, 0x1, -R7.reuse ;  /* 0x000000011414e824 */ /* 0x100fe200078e0a07 */
[----:B------:R-:W-:Y:S01]  /*15140*/  ISETP.GT.U32.AND P6, PT, R7, R22, PT ;  /* 0x000000160700720c */ /* 0x000fe20003fc4070 */
[----:B------:R-:W-:Y:S02]  /*15150*/  @!P0 IMAD.MOV R2, RZ, RZ, -R2 ;  /* 0x000000ffff028224 */ /* 0x000fe400078e0a02 */
[----:B------:R-:W-:Y:S01]  /*15160*/  @!P2 IMAD.IADD R11, R11, 0x1, -R7 ;  /* 0x000000010b0ba824 */ /* 0x000fe200078e0a07 */
[C---:B------:R-:W-:Y:S01]  /*15170*/  ISETP.GT.U32.AND P2, PT, R7.reuse, R20, PT ;  /* 0x000000140700720c */ /* 0x040fe20003f44070 */
[----:B------:R-:W-:Y:S01]  /*15180*/  IMAD.MOV.U32 R3, RZ, RZ, R5 ;  /* 0x000000ffff037224 */ /* 0x000fe200078e0005 */
[----:B------:R0:W-:Y:S01]  /*15190*/  STL [R1+0x424], R2 ;  /* 0x0004240201007387 */ /* 0x0001e20000100800 */
[----:B------:R-:W-:Y:S01]  /*151a0*/  IMAD.HI.U32 R10, R6, R19, RZ ;  /* 0x00000013060a7227 */ /* 0x000fe200078e00ff */
[----:B------:R-:W-:-:S03]  /*151b0*/  ISETP.GT.U32.AND P0, PT, R7, R11, PT ;  /* 0x0000000b0700720c */ /* 0x000fc60003f04070 */
[----:B------:R-:W-:Y:S02]  /*151c0*/  VIADD R12, R0, 0x18f ;  /* 0x0000018f000c7836 */ /* 0x000fe40000000000 */
[----:B------:R-:W-:Y:S02]  /*151d0*/  IMAD.MOV R9, RZ, RZ, -R9 ;  /* 0x000000ffff097224 */ /* 0x000fe400078e0a09 */
[----:B------:R-:W-:Y:S01]  /*151e0*/  @!P5 IMAD.MOV R3, RZ, RZ, -R3 ;  /* 0x000000ffff03d224 */ /* 0x000fe200078e0a03 */
[----:B------:R-:W-:Y:S01]  /*151f0*/  IABS R5, R12 ;  /* 0x0000000c00057213 */ /* 0x000fe20000000000 */
[----:B0-----:R-:W-:Y:S02]  /*15200*/  IMAD.MOV.U32 R2, RZ, RZ, R4 ;  /* 0x000000ffff027224 */ /* 0x001fe400078e0004 */
[----:B------:R-:W-:Y:S01]  /*15210*/  IMAD.MOV R10, RZ, RZ, -R10 ;  /* 0x000000ffff0a7224 */ /* 0x000fe200078e0a0a */
[----:B------:R-:W-:Y:S01]  /*15220*/  STL [R1+0x420], R3 ;  /* 0x0004200301007387 */ /* 0x000fe20000100800 */
[----:B------:R-:W-:Y:S01]  /*15230*/  @!P4 IMAD.MOV R2, RZ, RZ, -R2 ;  /* 0x000000ffff02c224 */ /* 0x000fe200078e0a02 */
[----:B------:R-:W-:Y:S01]  /*15240*/  ISETP.GE.AND P4, PT, R14, RZ, PT ;  /* 0x000000ff0e00720c */ /* 0x000fe20003f86270 */
[----:B------:R-:W-:-:S02]  /*15250*/  @!P6 IMAD.IADD R22, R22, 0x1, -R7 ;  /* 0x000000011616e824 */ /* 0x000fc400078e0a07 */
[C---:B------:R-:W-:Y:S01]  /*15260*/  IMAD R9, R7.reuse, R9, R23 ;  /* 0x0000000907097224 */ /* 0x040fe200078e0217 */
[----:B------:R0:W-:Y:S01]  /*15270*/  STL [R1+0x41c], R2 ;  /* 0x00041c0201007387 */ /* 0x0001e20000100800 */
[----:B------:R-:W-:Y:S02]  /*15280*/  IMAD R10, R7, R10, R19 ;  /* 0x0000000a070a7224 */ /* 0x000fe400078e0213 */
[--C-:B------:R-:W-:Y:S01]  /*15290*/  @!P2 IMAD.IADD R20, R20, 0x1, -R7.reuse ;  /* 0x000000011414a824 */ /* 0x100fe200078e0a07 */
[----:B------:R-:W-:Y:S01]  /*152a0*/  ISETP.GE.AND P2, PT, R15, RZ, PT ;  /* 0x000000ff0f00720c */ /* 0x000fe20003f46270 */
[----:B------:R-:W-:Y:S01]  /*152b0*/  IMAD.HI.U32 R4, R6, R5, RZ ;  /* 0x0000000506047227 */ /* 0x000fe200078e00ff */
[C---:B------:R-:W-:Y:S02]  /*152c0*/  ISETP.GT.U32.AND P6, PT, R7.reuse, R9, PT ;  /* 0x000000090700720c */ /* 0x040fe40003fc4070 */
[----:B------:R-:W-:Y:S01]  /*152d0*/  ISETP.GT.U32.AND P5, PT, R7, R10, PT ;  /* 0x0000000a0700720c */ /* 0x000fe20003fa4070 */
[----:B------:R-:W-:Y:S01]  /*152e0*/  @!P0 IMAD.IADD R11, R11, 0x1, -R7 ;  /* 0x000000010b0b8824 */ /* 0x000fe200078e0a07 */
[----:B------:R-:W-:Y:S01]  /*152f0*/  ISETP.GE.AND P0, PT, R16, RZ, PT ;  /* 0x000000ff1000720c */ /* 0x000fe20003f06270 */
[----:B0-----:R-:W-:-:S02]  /*15300*/  IMAD.MOV.U32 R2, RZ, RZ, R22 ;  /* 0x000000ffff027224 */ /* 0x001fc400078e0016 */
[----:B------:R-:W-:Y:S02]  /*15310*/  IMAD.MOV R8, RZ, RZ, -R4 ;  /* 0x000000ffff087224 */ /* 0x000fe400078e0a04 */
[----:B------:R-:W-:Y:S02]  /*15320*/  @!P3 IMAD.MOV R2, RZ, RZ, -R2 ;  /* 0x000000ffff02b224 */ /* 0x000fe400078e0a02 */
[----:B------:R-:W-:Y:S02]  /*15330*/  IMAD R8, R7, R8, R5 ;  /* 0x0000000807087224 */ /* 0x000fe400078e0205 */
[--C-:B------:R-:W-:Y:S01]  /*15340*/  @!P6 IMAD.IADD R9, R9, 0x1, -R7.reuse ;  /* 0x000000010909e824 */ /* 0x100fe200078e0a07 */
[----:B------:R0:W-:Y:S01]  /*15350*/  STL [R1+0x418], R2 ;  /* 0x0004180201007387 */ /* 0x0001e20000100800 */
[----:B------:R-:W-:Y:S01]  /*15360*/  @!P5 IMAD.IADD R10, R10, 0x1, -R7 ;  /* 0x000000010a0ad824 */ /* 0x000fe200078e0a07 */
[----:B------:R-:W-:Y:S01]  /*15370*/  ISETP.GE.AND P5, PT, R17, RZ, PT ;  /* 0x000000ff1100720c */ /* 0x000fe20003fa6270 */
[C---:B------:R-:W-:Y:S01]  /*15380*/  VIADD R4, R0.reuse, 0x190 ;  /* 0x0000019000047836 */ /* 0x040fe20000000000 */
[C---:B------:R-:W-:Y:S01]  /*15390*/  ISETP.GT.U32.AND P3, PT, R7.reuse, R9, PT ;  /* 0x000000090700720c */ /* 0x040fe20003f64070 */
[C---:B------:R-:W-:Y:S01]  /*153a0*/  VIADD R13, R0.reuse, 0x191 ;  /* 0x00000191000d7836 */ /* 0x040fe20000000000 */
[----:B------:R-:W-:Y:S01]  /*153b0*/  ISETP.GT.U32.AND P6, PT, R7, R10, PT ;  /* 0x0000000a0700720c */ /* 0x000fe20003fc4070 */
[----:B------:R-:W-:Y:S01]  /*153c0*/  IMAD.MOV.U32 R3, RZ, RZ, R20 ;  /* 0x000000ffff037224 */ /* 0x000fe200078e0014 */
[----:B------:R-:W-:Y:S01]  /*153d0*/  IABS R14, R4 ;  /* 0x00000004000e7213 */ /* 0x000fe20000000000 */
[----:B------:R-:W-:Y:S01]  /*153e0*/  VIADD R20, R0, 0x197 ;  /* 0x0000019700147836 */ /* 0x000fe20000000000 */
[----:B------:R-:W-:Y:S01]  /*153f0*/  IABS R5, R13 ;  /* 0x0000000d00057213 */ /* 0x000fe20000000000 */
[----:B0-----:R-:W-:-:S02]  /*15400*/  IMAD.MOV.U32 R2, RZ, RZ, R11 ;  /* 0x000000ffff027224 */ /* 0x001fc400078e000b */
[----:B------:R-:W-:Y:S01]  /*15410*/  @!P4 IMAD.MOV R3, RZ, RZ, -R3 ;  /* 0x000000ffff03c224 */ /* 0x000fe200078e0a03 */
[----:B------:R-:W-:Y:S01]  /*15420*/  ISETP.GE.AND P4, PT, R12, RZ, PT ;  /* 0x000000ff0c00720c */ /* 0x000fe20003f86270 */
[----:B------:R-:W-:Y:S01]  /*15430*/  @!P2 IMAD.MOV R2, RZ, RZ, -R2 ;  /* 0x000000ffff02a224 */ /* 0x000fe200078e0a02 */
[----:B------:R-:W-:Y:S01]  /*15440*/  ISETP.GT.U32.AND P2, PT, R7, R8, PT ;  /* 0x000000080700720c */ /* 0x000fe20003f44070 */
[----:B------:R-:W-:Y:S01]  /*15450*/  IMAD.HI.U32 R11, R6, R14, RZ ;  /* 0x0000000e060b7227 */ /* 0x000fe200078e00ff */
[----:B------:R0:W-:Y:S03]  /*15460*/  STL [R1+0x414], R3 ;  /* 0x0004140301007387 */ /* 0x0001e60000100800 */
[----:B------:R-:W-:Y:S01]  /*15470*/  VIADD R12, R0, 0x192 ;  /* 0x00000192000c7836 */ /* 0x000fe20000000000 */
[----:B------:R2:W-:Y:S01]  /*15480*/  STL [R1+0x410], R2 ;  /* 0x0004100201007387 */ /* 0x0005e20000100800 */
[--C-:B------:R-:W-:Y:S01]  /*15490*/  @!P3 IMAD.IADD R9, R9, 0x1, -R7.reuse ;  /* 0x000000010909b824 */ /* 0x100fe200078e0a07 */
[----:B------:R-:W-:Y:S01]  /*154a0*/  ISETP.GE.AND P3, PT, R13, RZ, PT ;  /* 0x000000ff0d00720c */ /* 0x000fe20003f66270 */
[----:B------:R-:W-:Y:S01]  /*154b0*/  @!P6 IMAD.IADD R10, R10, 0x1, -R7 ;  /* 0x000000010a0ae824 */ /* 0x000fe200078e0a07 */
[----:B------:R-:W-:Y:S01]  /*154c0*/  ISETP.GE.AND P6, PT, R4, RZ, PT ;  /* 0x000000ff0400720c */ /* 0x000fe20003fc6270 */
[----:B------:R-:W-:-:S04]  /*154d0*/  IMAD.HI.U32 R13, R6, R5, RZ ;  /* 0x00000005060d7227 */ /* 0x000fc800078e00ff */
[----:B------:R-:W-:Y:S02]  /*154e0*/  @!P2 IMAD.IADD R8, R8, 0x1, -R7 ;  /* 0x000000010808a824 */ /* 0x000fe400078e0a07 */
[----:B------:R-:W-:Y:S01]  /*154f0*/  IMAD.MOV R4, RZ, RZ, -R11 ;  /* 0x000000ffff047224 */ /* 0x000fe200078e0a0b */
[----:B------:R-:W-:Y:S01]  /*15500*/  IABS R11, R12 ;  /* 0x0000000c000b7213 */ /* 0x000fe20000000000 */
[----:B0-----:R-:W-:Y:S01]  /*15510*/  IMAD.MOV.U32 R3, RZ, RZ, R10 ;  /* 0x000000ffff037224 */ /* 0x001fe200078e000a */
[C---:B------:R-:W-:Y:S01]  /*15520*/  ISETP.GT.U32.AND P2, PT, R7.reuse, R8, PT ;  /* 0x000000080700720c */ /* 0x040fe20003f44070 */
[----:B------:R-:W-:Y:S02]  /*15530*/  IMAD.MOV R13, RZ, RZ, -R13 ;  /* 0x000000ffff0d7224 */ /* 0x000fe400078e0a0d */
[----:B--2---:R-:W-:Y:S02]  /*15540*/  IMAD.MOV.U32 R2, RZ, RZ, R9 ;  /* 0x000000ffff027224 */ /* 0x004fe400078e0009 */
[----:B------:R-:W-:-:S02]  /*15550*/  IMAD R4, R7, R4, R14 ;  /* 0x0000000407047224 */ /* 0x000fc400078e020e */
[----:B------:R-:W-:Y:S02]  /*15560*/  @!P0 IMAD.MOV R3, RZ, RZ, -R3 ;  /* 0x000000ffff038224 */ /* 0x000fe400078e0a03 */
[----:B------:R-:W-:Y:S01]  /*15570*/  IMAD.HI.U32 R16, R6, R11, RZ ;  /* 0x0000000b06107227 */ /* 0x000fe200078e00ff */
[C---:B------:R-:W-:Y:S02]  /*15580*/  ISETP.GT.U32.AND P0, PT, R7.reuse, R4, PT ;  /* 0x000000040700720c */ /* 0x040fe40003f04070 */
[----:B------:R-:W-:Y:S01]  /*15590*/  STL [R1+0x400], R3 ;  /* 0x0004000301007387 */ /* 0x000fe20000100800 */
[C---:B------:R-:W-:Y:S02]  /*155a0*/  IMAD R5, R7.reuse, R13, R5 ;  /* 0x0000000d07057224 */ /* 0x040fe400078e0205 */
[----:B------:R-:W-:Y:S01]  /*155b0*/  @!P5 IMAD.MOV R2, RZ, RZ, -R2 ;  /* 0x000000ffff02d224 */ /* 0x000fe200078e0a02 */
[----:B------:R-:W-:Y:S01]  /*155c0*/  ISETP.GE.AND P5, PT, R12, RZ, PT ;  /* 0x000000ff0c00720c */ /* 0x000fe20003fa6270 */
[----:B------:R-:W-:Y:S01]  /*155d0*/  @!P2 IMAD.IADD R8, R8, 0x1, -R7 ;  /* 0x000000010808a824 */ /* 0x000fe200078e0a07 */
[----:B------:R-:W-:Y:S01]  /*155e0*/  ISETP.GT.U32.AND P2, PT, R7, R5, PT ;  /* 0x000000050700720c */ /* 0x000fe20003f44070 */
[----:B------:R-:W-:Y:S01]  /*155f0*/  IMAD.MOV R16, RZ, RZ, -R16 ;  /* 0x000000ffff107224 */ /* 0x000fe200078e0a10 */
[----:B------:R0:W-:Y:S01]  /*15600*/  STL [R1+0x3fc], R2 ;  /* 0x0003fc0201007387 */ /* 0x0001e20000100800 */
[----:B------:R-:W-:-:S02]  /*15610*/  VIADD R10, R0, 0x193 ;  /* 0x00000193000a7836 */ /* 0x000fc40000000000 */
[C---:B------:R-:W-:Y:S02]  /*15620*/  IMAD R11, R7.reuse, R16, R11 ;  /* 0x00000010070b7224 */ /* 0x040fe400078e020b */
[--C-:B------:R-:W-:Y:S01]  /*15630*/  @!P0 IMAD.IADD R4, R4, 0x1, -R7.reuse ;  /* 0x0000000104048824 */ /* 0x100fe200078e0a07 */
[----:B------:R-:W-:Y:S01]  /*15640*/  IABS R13, R10 ;  /* 0x0000000a000d7213 */ /* 0x000fe20000000000 */
[C---:B------:R-:W-:Y:S02]  /*15650*/  VIADD R14, R0.reuse, 0x195 ;  /* 0x00000195000e7836 */ /* 0x040fe40000000000 */
[----:B------:R-:W-:Y:S01]  /*15660*/  VIADD R12, R0, 0x194 ;  /* 0x00000194000c7836 */ /* 0x000fe20000000000 */
[----:B------:R-:W-:Y:S01]  /*15670*/  ISETP.GT.U32.AND P0, PT, R7, R4, PT ;  /* 0x000000040700720c */ /* 0x000fe20003f04070 */
[----:B0-----:R-:W-:Y:S01]  /*15680*/  IMAD.MOV.U32 R2, RZ, RZ, R8 ;  /* 0x000000ffff027224 */ /* 0x001fe200078e0008 */
[----:B------:R-:W-:Y:S01]  /*15690*/  IABS R15, R14 ;  /* 0x0000000e000f7213 */ /* 0x000fe20000000000 */
[----:B------:R-:W-:Y:S01]  /*156a0*/  @!P2 IMAD.IADD R5, R5, 0x1, -R7 ;  /* 0x000000010505a824 */ /* 0x000fe200078e0a07 */
[----:B------:R-:W-:Y:S01]  /*156b0*/  IABS R9, R12 ;  /* 0x0000000c00097213 */ /* 0x000fe20000000000 */
[----:B------:R-:W-:Y:S01]  /*156c0*/  IMAD.HI.U32 R17, R6, R13, RZ ;  /* 0x0000000d06117227 */ /* 0x000fe200078e00ff */
[----:B------:R-:W-:-:S02]  /*156d0*/  @!P4 IADD3 R2, PT, PT, -R2, RZ, RZ ;  /* 0x000000ff0202c210 */ /* 0x000fc40007ffe1ff */
[C---:B------:R-:W-:Y:S01]  /*156e0*/  ISETP.GT.U32.AND P4, PT, R7.reuse, R11, PT ;  /* 0x0000000b0700720c */ /* 0x040fe20003f84070 */
[----:B------:R-:W-:Y:S01]  /*156f0*/  IMAD.MOV.U32 R8, RZ, RZ, R15 ;  /* 0x000000ffff087224 */ /* 0x000fe200078e000f */
[----:B------:R-:W-:Y:S01]  /*15700*/  ISETP.GT.U32.AND P2, PT, R7, R5, PT ;  /* 0x000000050700720c */ /* 0x000fe20003f44070 */
[----:B------:R-:W-:Y:S01]  /*15710*/  IMAD.MOV R17, RZ, RZ, -R17 ;  /* 0x000000ffff117224 */ /* 0x000fe200078e0a11 */
[----:B------:R0:W-:Y:S01]  /*15720*/  STL [R1+0x3f4], R2 ;  /* 0x0003f40201007387 */ /* 0x0001e20000100800 */
[----:B------:R-:W-:-:S04]  /*15730*/  IMAD.HI.U32 R16, R6, R8, RZ ;  /* 0x0000000806107227 */ /* 0x000fc800078e00ff */
[----:B------:R-:W-:Y:S02]  /*15740*/  IMAD R13, R7, R17, R13 ;  /* 0x00000011070d7224 */ /* 0x000fe400078e020d */
[--C-:B------:R-:W-:Y:S01]  /*15750*/  @!P0 IMAD.IADD R4, R4, 0x1, -R7.reuse ;  /* 0x0000000104048824 */ /* 0x100fe200078e0a07 */
[----:B------:R-:W-:Y:S01]  /*15760*/  ISETP.GE.AND P0, PT, R10, RZ, PT ;  /* 0x000000ff0a00720c */ /* 0x000fe20003f06270 */
[--C-:B------:R-:W-:Y:S02]  /*15770*/  @!P4 IMAD.IADD R11, R11, 0x1, -R7.reuse ;  /* 0x000000010b0bc824 */ /* 0x100fe400078e0a07 */
[----:B------:R-:W-:Y:S02]  /*15780*/  IMAD.MOV R16, RZ, RZ, -R16 ;  /* 0x000000ffff107224 */ /* 0x000fe400078e0a10 */
[----:B------:R-:W-:Y:S01]  /*15790*/  @!P2 IMAD.IADD R5, R5, 0x1, -R7 ;  /* 0x000000010505a824 */ /* 0x000fe200078e0a07 */
[C---:B------:R-:W-:Y:S01]  /*157a0*/  ISETP.GT.U32.AND P4, PT, R7.reuse, R11, PT ;  /* 0x0000000b0700720c */ /* 0x040fe20003f84070 */
[----:B------:R-:W-:Y:S01]  /*157b0*/  IMAD.HI.U32 R15, R6, R9, RZ ;  /* 0x00000009060f7227 */ /* 0x000fe200078e00ff */
[----:B------:R-:W-:-:S03]  /*157c0*/  ISETP.GT.U32.AND P2, PT, R7, R13, PT ;  /* 0x0000000d0700720c */ /* 0x000fc60003f44070 */
[----:B------:R-:W-:Y:S02]  /*157d0*/  IMAD.MOV.U32 R3, RZ, RZ, R4 ;  /* 0x000000ffff037224 */ /* 0x000fe400078e0004 */
[----:B------:R-:W-:Y:S01]  /*157e0*/  IMAD R8, R7, R16, R8 ;  /* 0x0000001007087224 */ /* 0x000fe200078e0208 */
[----:B------:R-:W-:Y:S01]  /*157f0*/  IABS R16, R20 ;  /* 0x0000001400107213 */ /* 0x000fe20000000000 */
[----:B0-----:R-:W-:Y:S02]  /*15800*/  IMAD.MOV.U32 R2, RZ, RZ, R5 ;  /* 0x000000ffff027224 */ /* 0x001fe400078e0005 */
[----:B------:R-:W-:Y:S02]  /*15810*/  IMAD.MOV R15, RZ, RZ, -R15 ;  /* 0x000000ffff0f7224 */ /* 0x000fe400078e0a0f */
[----:B------:R-:W-:Y:S02]  /*15820*/  VIADD R10, R0, 0x196 ;  /* 0x00000196000a7836 */ /* 0x000fe40000000000 */
[----:B------:R-:W-:-:S02]  /*15830*/  @!P6 IMAD.MOV R3, RZ, RZ, -R3 ;  /* 0x000000ffff03e224 */ /* 0x000fc400078e0a03 */
[----:B------:R-:W-:Y:S01]  /*15840*/  @!P3 IMAD.MOV R2, RZ, RZ, -R2 ;  /* 0x000000ffff02b224 */ /* 0x000fe200078e0a02 */
[----:B------:R-:W-:Y:S01]  /*15850*/  ISETP.GE.AND P3, PT, R12, RZ, PT ;  /* 0x000000ff0c00720c */ /* 0x000fe20003f66270 */
[----:B------:R-:W-:Y:S01]  /*15860*/  @!P4 IMAD.IADD R11, R11, 0x1, -R7 ;  /* 0x000000010b0bc824 */ /* 0x000fe200078e0a07 */
[C---:B------:R-:W-:Y:S01]  /*15870*/  ISETP.GT.U32.AND P4, PT, R7.reuse, R8, PT ;  /* 0x000000080700720c */ /* 0x040fe20003f84070 */
[----:B------:R-:W-:Y:S01]  /*15880*/  IMAD R9, R7, R15, R9 ;  /* 0x0000000f07097224 */ /* 0x000fe200078e0209 */
[----:B------:R-:W-:Y:S01]  /*15890*/  IABS R15, R10 ;  /* 0x0000000a000f7213 */ /* 0x000fe20000000000 */
[----:B------:R-:W-:Y:S01]  /*158a0*/  STL [R1+0x3e4], R3 ;  /* 0x0003e40301007387 */ /* 0x000fe20000100800 */
[----:B------:R-:W-:Y:S01]  /*158b0*/  @!P2 IMAD.IADD R13, R13, 0x1, -R7 ;  /* 0x000000010d0da824 */ /* 0x000fe200078e0a07 */
[----:B------:R-:W-:Y:S01]  /*158c0*/  ISETP.GE.AND P2, PT, R14, RZ, PT ;  /* 0x000000ff0e00720c */ /* 0x000fe20003f46270 */
[----:B------:R-:W-:Y:S01]  /*158d0*/  IMAD.MOV.U32 R4, RZ, RZ, R16 ;  /* 0x000000ffff047224 */ /* 0x000fe200078e0010 */
[----:B------:R0:W-:Y:S01]  /*158e0*/  STL [R1+0x3e0], R2 ;  /* 0x0003e00201007387 */ /* 0x0001e20000100800 */
[----:B------:R-:W-:Y:S01]  /*158f0*/  IMAD.HI.U32 R5, R6, R15, RZ ;  /* 0x0000000f06057227 */ /* 0x000fe200078e00ff */
[----:B------:R-:W-:-:S03]  /*15900*/  ISETP.GT.U32.AND P6, PT, R7, R9, PT ;  /* 0x000000090700720c */ /* 0x000fc60003fc4070 */
[----:B------:R-:W-:Y:S02]  /*15910*/  IMAD.MOV R5, RZ, RZ, -R5 ;  /* 0x000000ffff057224 */ /* 0x000fe400078e0a05 */
[----:B------:R-:W-:Y:S02]  /*15920*/  @!P4 IMAD.IADD R8, R8, 0x1, -R7 ;  /* 0x000000010808c824 */ /* 0x000fe400078e0a07 */
[C---:B------:R-:W-:Y:S02]  /*15930*/  IMAD R5, R7.reuse, R5, R15 ;  /* 0x0000000507057224 */ /* 0x040fe400078e020f */
[----:B0-----:R-:W-:Y:S01]  /*15940*/  IMAD.MOV.U32 R2, RZ, RZ, R11 ;  /* 0x000000ffff027224 */ /* 0x001fe200078e000b */
[C---:B------:R-:W-:Y:S01]  /*15950*/  ISETP.GT.U32.AND P4, PT, R7.reuse, R8, PT ;  /* 0x000000080700720c */ /* 0x040fe20003f84070 */
[----:B------:R-:W-:Y:S02]  /*15960*/  VIADD R15, R0, 0x198 ;  /* 0x00000198000f7836 */ /* 0x000fe40000000000 */
[----:B------:R-:W-:Y:S01]  /*15970*/  @!P5 IMAD.MOV R2, RZ, RZ, -R2 ;  /* 0x000000ffff02d224 */ /* 0x000fe200078e0a02 */
[----:B------:R-:W-:Y:S01]  /*15980*/  ISETP.GT.U32.AND P5, PT, R7, R13, PT ;  /* 0x0000000d0700720c */ /* 0x000fe20003fa4070 */
[----:B------:R-:W-:Y:S01]  /*15990*/  @!P6 IMAD.IADD R9, R9, 0x1, -R7 ;  /* 0x000000010909e824 */ /* 0x000fe200078e0a07 */
[----:B------:R-:W-:Y:S01]  /*159a0*/  IABS R14, R15 ;  /* 0x0000000f000e7213 */ /* 0x000fe20000000000 */
[C---:B------:R-:W-:Y:S01]  /*159b0*/  IMAD.HI.U32 R12, R6.reuse, R4, RZ ;  /* 0x00000004060c7227 */ /* 0x040fe200078e00ff */
[----:B------:R0:W-:Y:S02]  /*159c0*/  STL [R1+0x3d4], R2 ;  /* 0x0003d40201007387 */ /* 0x0001e40000100800 */
[----:B------:R-:W-:Y:S01]  /*159d0*/  ISETP.GT.U32.AND P6, PT, R7, R9, PT ;  /* 0x000000090700720c */ /* 0x000fe20003fc4070 */
[----:B------:R-:W-:-:S04]  /*159e0*/  IMAD.HI.U32 R21, R6, R14, RZ ;  /* 0x0000000e06157227 */ /* 0x000fc800078e00ff */
[----:B------:R-:W-:Y:S02]  /*159f0*/  IMAD.MOV R21, RZ, RZ, -R21 ;  /* 0x000000ffff157224 */ /* 0x000fe400078e0a15 */
[--C-:B------:R-:W-:Y:S01]  /*15a00*/  @!P5 IMAD.IADD R13, R13, 0x1, -R7.reuse ;  /* 0x000000010d0dd824 */ /* 0x100fe200078e0a07 */
[C---:B------:R-:W-:Y:S01]  /*15a10*/  ISETP.GT.U32.AND P5, PT, R7.reuse, R5, PT ;  /* 0x000000050700720c */ /* 0x040fe20003fa4070 */
[----:B------:R-:W-:Y:S01]  /*15a20*/  @!P4 IMAD.IADD R8, R8, 0x1, -R7 ;  /* 0x000000010808c824 */ /* 0x000fe200078e0a07 */
[----:B------:R-:W-:Y:S01]  /*15a30*/  ISETP.GE.AND P4, PT, R10, RZ, PT ;  /* 0x000000ff0a00720c */ /* 0x000fe20003f86270 */
[----:B------:R-:W-:Y:S02]  /*15a40*/  IMAD.MOV R12, RZ, RZ, -R12 ;  /* 0x000000ffff0c7224 */ /* 0x000fe400078e0a0c */
[C---:B------:R-:W-:Y:S02]  /*15a50*/  IMAD R10, R7.reuse, R21, R14 ;  /* 0x00000015070a7224 */ /* 0x040fe400078e020e */
[----:B------:R-:W-:-:S02]  /*15a60*/  IMAD R4, R7, R12, R4 ;  /* 0x0000000c07047224 */ /* 0x000fc400078e0204 */
[C---:B------:R-:W-:Y:S02]  /*15a70*/  VIADD R16, R0.reuse, 0x199 ;  /* 0x0000019900107836 */ /* 0x040fe40000000000 */
[----:B------:R-:W-:Y:S02]  /*15a80*/  VIADD R11, R0, 0x19a ;  /* 0x0000019a000b7836 */ /* 0x000fe40000000000 */
[--C-:B------:R-:W-:Y:S01]  /*15a90*/  @!P5 IMAD.IADD R5, R5, 0x1, -R7.reuse ;  /* 0x000000010505d824 */ /* 0x100fe200078e0a07 */
[----:B------:R-:W-:Y:S01]  /*15aa0*/  ISETP.GT.U32.AND P5, PT, R7, R10, PT ;  /* 0x0000000a0700720c */ /* 0x000fe20003fa4070 */
[----:B------:R-:W-:Y:S01]  /*15ab0*/  @!P6 IMAD.IADD R9, R9, 0x1, -R7 ;  /* 0x000000010909e824 */ /* 0x000fe200078e0a07 */
[C---:B------:R-:W-:Y:S01]  /*15ac0*/  ISETP.GT.U32.AND P6, PT, R7.reuse, R4, PT ;  /* 0x000000040700720c */ /* 0x040fe20003fc4070 */
[----:B------:R-:W-:Y:S01]  /*15ad0*/  IMAD.MOV.U32 R3, RZ, RZ, R13 ;  /* 0x000000ffff037224 */ /* 0x000fe200078e000d */
[----:B------:R-:W-:Y:S01]  /*15ae0*/  IABS R19, R16 ;  /* 0x0000001000137213 */ /* 0x000fe20000000000 */
[----:B0-----:R-:W-:Y:S01]  /*15af0*/  IMAD.MOV.U32 R2, RZ, RZ, R9 ;  /* 0x000000ffff027224 */ /* 0x001fe200078e0009 */
[----:B------:R-:W-:Y:S01]  /*15b00*/  IABS R12, R11 ;  /* 0x0000000b000c7213 */ /* 0x000fe20000000000 */
[----:B------:R-:W-:Y:S01]  /*15b10*/  @!P0 IMAD.MOV R3, RZ, RZ, -R3 ;  /* 0x000000ffff038224 */ /* 0x000fe200078e0a03 */
[----:B------:R-:W-:Y:S01]  /*15b20*/  ISETP.GT.U32.AND P0, PT, R7, R5, PT ;  /* 0x000000050700720c */ /* 0x000fe20003f04070 */
[----:B------:R-:W-:-:S03]  /*15b30*/  IMAD.HI.U32 R18, R6, R19, RZ ;  /* 0x0000001306127227 */ /* 0x000fc600078e00ff */
[----:B------:R-:W-:Y:S01]  /*15b40*/  STL [R1+0x3c4], R3 ;  /* 0x0003c40301007387 */ /* 0x000fe20000100800 */
[----:B------:R-:W-:Y:S02]  /*15b50*/  VIADD R17, R0, 0x19b ;  /* 0x0000019b00117836 */ /* 0x000fe40000000000 */
[----:B------:R-:W-:-:S03]  /*15b60*/  IMAD.HI.U32 R21, R6, R12, RZ ;  /* 0x0000000c06157227 */ /* 0x000fc600078e00ff */
[----:B------:R-:W-:Y:S01]  /*15b70*/  IABS R14, R17 ;  /* 0x00000011000e7213 */ /* 0x000fe20000000000 */
[----:B------:R-:W-:Y:S02]  /*15b80*/  @!P5 IMAD.IADD R10, R10, 0x1, -R7 ;  /* 0x000000010a0ad824 */ /* 0x000fe400078e0a07 */
[----:B------:R-:W-:Y:S02]  /*15b90*/  @!P3 IMAD.MOV R2, RZ, RZ, -R2 ;  /* 0x000000ffff02b224 */ /* 0x000fe400078e0a02 */
[----:B------:R-:W-:Y:S01]  /*15ba0*/  IMAD.MOV R18, RZ, RZ, -R18 ;  /* 0x000000ffff127224 */ /* 0x000fe200078e0a12 */
[C---:B------:R-:W-:Y:S01]  /*15bb0*/  ISETP.GT.U32.AND P3, PT, R7.reuse, R10, PT ;  /* 0x0000000a0700720c */ /* 0x040fe20003f64070 */
[----:B------:R-:W-:Y:S01]  /*15bc0*/  IMAD.MOV R21, RZ, RZ, -R21 ;  /* 0x000000ffff157224 */ /* 0x000fe200078e0a15 */
[----:B------:R0:W-:Y:S01]  /*15bd0*/  STL [R1+0x3c0], R2 ;  /* 0x0003c00201007387 */ /* 0x0001e20000100800 */
[----:B------:R-:W-:Y:S01]  /*15be0*/  @!P6 IMAD.IADD R4, R4, 0x1, -R7 ;  /* 0x000000010404e824 */ /* 0x000fe200078e0a07 */
[----:B------:R-:W-:Y:S01]  /*15bf0*/  ISETP.GE.AND P6, PT, R20, RZ, PT ;  /* 0x000000ff1400720c */ /* 0x000fe20003fc6270 */
[----:B------:R-:W-:-:S02]  /*15c00*/  IMAD R18, R7, R18, R19 ;  /* 0x0000001207127224 */ /* 0x000fc400078e0213 */
[C---:B------:R-:W-:Y:S01]  /*15c10*/  IMAD R12, R7.reuse, R21, R12 ;  /* 0x00000015070c7224 */ /* 0x040fe200078e020c */
[----:B------:R-:W-:Y:S01]  /*15c20*/  ISETP.GT.U32.AND P5, PT, R7, R4, PT ;  /* 0x000000040700720c */ /* 0x000fe20003fa4070 */
[----:B------:R-:W-:Y:S02]  /*15c30*/  VIADD R19, R0, 0x19c ;  /* 0x0000019c00137836 */ /* 0x000fe40000000000 */
[----:B------:R-:W-:-:S03]  /*15c40*/  IMAD.HI.U32 R13, R6, R14, RZ ;  /* 0x0000000e060d7227 */ /* 0x000fc600078e00ff */
[----:B------:R-:W-:Y:S01]  /*15c50*/  IABS R20, R19 ;  /* 0x0000001300147213 */ /* 0x000fe20000000000 */
[----:B0-----:R-:W-:Y:S02]  /*15c60*/  IMAD.MOV.U32 R2, RZ, RZ, R8 ;  /* 0x000000ffff027224 */ /* 0x001fe400078e0008 */
[----:B------:R-:W-:Y:S01]  /*15c70*/  @!P0 IMAD.IADD R5, R5, 0x1, -R7 ;  /* 0x0000000105058824 */ /* 0x000fe200078e0a07 */
[C---:B------:R-:W-:Y:S01]  /*15c80*/  ISETP.GT.U32.AND P0, PT, R7.reuse, R12, PT ;  /* 0x0000000c0700720c */ /* 0x040fe20003f04070 */
[----:B------:R-:W-:Y:S01]  /*15c90*/  @!P2 IMAD.MOV R2, RZ, RZ, -R2 ;  /* 0x000000ffff02a224 */ /* 0x000fe200078e0a02 */
[C---:B------:R-:W-:Y:S01]  /*15ca0*/  ISETP.GT.U32.AND P2, PT, R7.reuse, R18, PT ;  /* 0x000000120700720c */ /* 0x040fe20003f44070 */
[----:B------:R-:W-:Y:S02]  /*15cb0*/  IMAD.MOV R13, RZ, RZ, -R13 ;  /* 0x000000ffff0d7224 */ /* 0x000fe400078e0a0d */
[----:B------:R-:W-:Y:S01]  /*15cc0*/  @!P3 IMAD.IADD R10, R10, 0x1, -R7 ;  /* 0x000000010a0ab824 */ /* 0x000fe200078e0a07 */
[----:B------:R0:W-:Y:S01]  /*15cd0*/  STL [R1+0x3bc], R2 ;  /* 0x0003bc0201007387 */ /* 0x0001e20000100800 */
[----:B------:R-:W-:Y:S01]  /*15ce0*/  IMAD R13, R7, R13, R14 ;  /* 0x0000000d070d7224 */ /* 0x000fe200078e020e */
[----:B------:R-:W-:Y:S01]  /*15cf0*/  ISETP.GE.AND P3, PT, R15, RZ, PT ;  /* 0x000000ff0f00720c */ /* 0x000fe20003f66270 */
[----:B------:R-:W-:-:S04]  /*15d00*/  IMAD.HI.U32 R9, R6, R20, RZ ;  /* 0x0000001406097227 */ /* 0x000fc800078e00ff */
[----:B------:R-:W-:Y:S02]  /*15d10*/  VIADD R21, R0, 0x19d ;  /* 0x0000019d00157836 */ /* 0x000fe40000000000 */
[----:B------:R-:W-:Y:S01]  /*15d20*/  @!P5 IMAD.IADD R4, R4, 0x1, -R7 ;  /* 0x000000010404d824 */ /* 0x000fe200078e0a07 */
[C---:B------:R-:W-:Y:S01]  /*15d30*/  ISETP.GT.U32.AND P5, PT, R7.reuse, R13, PT ;  /* 0x0000000d0700720c */ /* 0x040fe20003fa4070 */
[----:B0-----:R-:W-:Y:S01]  /*15d40*/  IMAD.MOV.U32 R2, RZ, RZ, R5 ;  /* 0x000000ffff027224 */ /* 0x001fe200078e0005 */
[----:B------:R-:W-:Y:S01]  /*15d50*/  IABS R8, R21 ;  /* 0x0000001500087213 */ /* 0x000fe20000000000 */
[----:B------:R-:W-:Y:S02]  /*15d60*/  IMAD.MOV R9, RZ, RZ, -R9 ;  /* 0x000000ffff097224 */ /* 0x000fe400078e0a09 */
[----:B------:R-:W-:Y:S02]  /*15d70*/  @!P4 IMAD.MOV R2, RZ, RZ, -R2 ;  /* 0x000000ffff02c224 */ /* 0x000fe400078e0a02 */
[--C-:B------:R-:W-:Y:S01]  /*15d80*/  @!P2 IMAD.IADD R18, R18, 0x1, -R7.reuse ;  /* 0x000000011212a824 */ /* 0x100fe200078e0a07 */
[----:B------:R-:W-:Y:S01]  /*15d90*/  ISETP.GE.AND P2, PT, R16, RZ, PT ;  /* 0x000000ff1000720c */ /* 0x000fe20003f46270 */
[----:B------:R-:W-:Y:S01]  /*15da0*/  @!P0 IMAD.IADD R12, R12, 0x1, -R7 ;  /* 0x000000010c0c8824 */ /* 0x000fe200078e0a07 */
[----:B------:R0:W-:Y:S01]  /*15db0*/  STL [R1+0x3b4], R2 ;  /* 0x0003b40201007387 */ /* 0x0001e20000100800 */
[C---:B------:R-:W-:Y:S01]  /*15dc0*/  IMAD R9, R7.reuse, R9, R20 ;  /* 0x0000000907097224 */ /* 0x040fe200078e0214 */
[C---:B------:R-:W-:Y:S01]  /*15dd0*/  ISETP.GT.U32.AND P0, PT, R7.reuse, R18, PT ;  /* 0x000000120700720c */ /* 0x040fe20003f04070 */
[----:B------:R-:W-:Y:S01]  /*15de0*/  VIADD R14, R0, 0x19e ;  /* 0x0000019e000e7836 */ /* 0x000fe20000000000 */
[----:B------:R-:W-:Y:S01]  /*15df0*/  ISETP.GT.U32.AND P4, PT, R7, R12, PT ;  /* 0x0000000c0700720c */ /* 0x000fe20003f84070 */
[----:B------:R-:W-:-:S03]  /*15e00*/  IMAD.HI.U32 R15, R6, R8, RZ ;  /* 0x00000008060f7227 */ /* 0x000fc600078e00ff */
[----:B------:R-:W-:Y:S01]  /*15e10*/  IABS R16, R14 ;  /* 0x0000000e00107213 */ /* 0x000fe20000000000 */
[----:B------:R-:W-:Y:S02]  /*15e20*/  IMAD.MOV.U32 R3, RZ, RZ, R4 ;  /* 0x000000ffff037224 */ /* 0x000fe400078e0004 */
[----:B0-----:R-:W-:Y:S02]  /*15e30*/  IMAD.MOV.U32 R2, RZ, RZ, R10 ;  /* 0x000000ffff027224 */ /* 0x001fe400078e000a */
[----:B------:R-:W-:Y:S02]  /*15e40*/  IMAD.MOV R15, RZ, RZ, -R15 ;  /* 0x000000ffff0f7224 */ /* 0x000fe400078e0a0f */
[----:B------:R-:W-:Y:S01]  /*15e50*/  @!P3 IMAD.MOV R2, RZ, RZ, -R2 ;  /* 0x000000ffff02b224 */ /* 0x000fe200078e0a02 */
[----:B------:R-:W-:Y:S01]  /*15e60*/  ISETP.GT.U32.AND P3, PT, R7, R9, PT ;  /* 0x000000090700720c */ /* 0x000fe20003f64070 */
[----:B------:R-:W-:Y:S02]  /*15e70*/  @!P5 IMAD.IADD R13, R13, 0x1, -R7 ;  /* 0x000000010d0dd824 */ /* 0x000fe400078e0a07 */
[----:B------:R-:W-:Y:S01]  /*15e80*/  @!P6 IMAD.MOV R3, RZ, RZ, -R3 ;  /* 0x000000ffff03e224 */ /* 0x000fe200078e0a03 */
[----:B------:R-:W-:Y:S01]  /*15e90*/  ISETP.GE.AND P6, PT, R11, RZ, PT ;  /* 0x000000ff0b00720c */ /* 0x000fe20003fc6270 */
[C---:B------:R-:W-:Y:S01]  /*15ea0*/  IMAD R15, R7.reuse, R15, R8 ;  /* 0x0000000f070f7224 */ /* 0x040fe200078e0208 */
[----:B------:R-:W-:Y:S01]  /*15eb0*/  ISETP.GT.U32.AND P5, PT, R7, R13, PT ;  /* 0x0000000d0700720c */ /* 0x000fe20003fa4070 */
[--C-:B------:R-:W-:Y:S01]  /*15ec0*/  @!P0 IMAD.IADD R18, R18, 0x1, -R7.reuse ;  /* 0x0000000112128824 */ /* 0x100fe200078e0a07 */
[----:B------:R-:W-:Y:S01]  /*15ed0*/  STL [R1+0x3b0], R3 ;  /* 0x0003b00301007387 */ /* 0x000fe20000100800 */
[----:B------:R-:W-:Y:S01]  /*15ee0*/  VIADD R5, R0, 0x19f ;  /* 0x0000019f00057836 */ /* 0x000fe20000000000 */
[----:B------:R-:W-:Y:S01]  /*15ef0*/  ISETP.GE.AND P0, PT, R17, RZ, PT ;  /* 0x000000ff1100720c */ /* 0x000fe20003f06270 */
[----:B------:R-:W-:Y:S01]  /*15f00*/  IMAD.HI.U32 R10, R6, R16, RZ ;  /* 0x00000010060a7227 */ /* 0x000fe200078e00ff */
[----:B------:R0:W-:Y:S02]  /*15f10*/  STL [R1+0x3ac], R2 ;  /* 0x0003ac0201007387 */ /* 0x0001e40000100800 */
[----:B------:R-:W-:Y:S01]  /*15f20*/  IABS R4, R5 ;  /* 0x0000000500047213 */ /* 0x000fe20000000000 */
[----:B------:R-:W-:Y:S01]  /*15f30*/  @!P4 IMAD.IADD R12, R12, 0x1, -R7 ;  /* 0x000000010c0cc824 */ /* 0x000fe200078e0a07 */
[----:B------:R-:W-:Y:S01]  /*15f40*/  ISETP.GT.U32.AND P4, PT, R7, R15, PT ;  /* 0x0000000f0700720c */ /* 0x000fe20003f84070 */
[----:B------:R-:W-:-:S02]  /*15f50*/  IMAD.MOV R10, RZ, RZ, -R10 ;  /* 0x000000ffff0a7224 */ /* 0x000fc400078e0a0a */
[----:B------:R-:W-:Y:S01]  /*15f60*/  @!P3 IMAD.IADD R9, R9, 0x1, -R7 ;  /* 0x000000010909b824 */ /* 0x000fe200078e0a07 */
[----:B------:R-:W-:Y:S01]  /*15f70*/  ISETP.GE.AND P3, PT, R21, RZ, PT ;  /* 0x000000ff1500720c */ /* 0x000fe20003f66270 */
[C---:B------:R-:W-:Y:S02]  /*15f80*/  IMAD R10, R7.reuse, R10, R16 ;  /* 0x0000000a070a7224 */ /* 0x040fe400078e0210 */
[----:B0-----:R-:W-:Y:S01]  /*15f90*/  IMAD.MOV.U32 R2, RZ, RZ, R18 ;  /* 0x000000ffff027224 */ /* 0x001fe200078e0012 */
[----:B------:R-:W-:Y:S01]  /*15fa0*/  IABS R18, R24 ;  /* 0x0000001800127213 */ /* 0x000fe20000000000 */
[----:B------:R-:W-:Y:S02]  /*15fb0*/  IMAD.MOV.U32 R3, RZ, RZ, R12 ;  /* 0x000000ffff037224 */ /* 0x000fe400078e000c */
[----:B------:R-:W-:Y:S01]  /*15fc0*/  @!P2 IMAD.MOV R2, RZ, RZ, -R2 ;  /* 0x000000ffff02a224 */ /* 0x000fe200078e0a02 */
[----:B------:R-:W-:Y:S01]  /*15fd0*/  ISETP.GT.U32.AND P2, PT, R7, R9, PT ;  /* 0x000000090700720c */ /* 0x000fe20003f44070 */
[----:B------:R-:W-:-:S03]  /*15fe0*/  IMAD.HI.U32 R16, R6, R4, RZ ;  /* 0x0000000406107227 */ /* 0x000fc600078e00ff */
[----:B------:R0:W-:Y:S01]  /*15ff0*/  STL [R1+0x3a0], R2 ;  /* 0x0003a00201007387 */ /* 0x0001e20000100800 */
[----:B------:R-:W-:Y:S01]  /*16000*/  @!P5 IMAD.IADD R13, R13, 0x1, -R7 ;  /* 0x000000010d0dd824 */ /* 0x000fe200078e0a07 */
[----:B------:R-:W-:Y:S01]  /*16010*/  ISETP.GE.AND P5, PT, R19, RZ, PT ;  /* 0x000000ff1300720c */ /* 0x000fe20003fa6270 */
[----:B------:R-:W-:Y:S01]  /*16020*/  @!P6 IMAD.MOV R3, RZ, RZ, -R3 ;  /* 0x000000ffff03e224 */ /* 0x000fe200078e0a03 */
[----:B------:R-:W-:Y:S01]  /*16030*/  ISETP.GT.U32.AND P6, PT, R7, R10, PT ;  /* 0x0000000a0700720c */ /* 0x000fe20003fc4070 */
[----:B------:R-:W-:Y:S01]  /*16040*/  IMAD.MOV R16, RZ, RZ, -R16 ;  /* 0x000000ffff107224 */ /* 0x000fe200078e0a10 */
[----:B------:R-:W-:Y:S01]  /*16050*/  IABS R19, R27 ;  /* 0x0000001b00137213 */ /* 0x000fe20000000000 */
[----:B------:R-:W-:Y:S01]  /*16060*/  @!P4 IMAD.IADD R15, R15, 0x1, -R7 ;  /* 0x000000010f0fc824 */ /* 0x000fe200078e0a07 */
[----:B------:R-:W-:Y:S01]  /*16070*/  STL [R1+0x39c], R3 ;  /* 0x00039c0301007387 */ /* 0x000fe20000100800 */
[C---:B------:R-:W-:Y:S02]  /*16080*/  IMAD R16, R7.reuse, R16, R4 ;  /* 0x0000001007107224 */ /* 0x040fe400078e0204 */
[----:B0-----:R-:W-:Y:S01]  /*16090*/  IMAD.MOV.U32 R2, RZ, RZ, R13 ;  /* 0x000000ffff027224 */ /* 0x001fe200078e000d */
[----:B------:R-:W-:Y:S01]  /*160a0*/  ISETP.GT.U32.AND P4, PT, R7, R15, PT ;  /* 0x0000000f0700720c */ /* 0x000fe20003f84070 */
[----:B------:R-:W-:-:S02]  /*160b0*/  VIADD R8, R0, 0x1a0 ;  /* 0x000001a000087836 */ /* 0x000fc40000000000 */
[----:B------:R-:W-:Y:S01]  /*160c0*/  @!P0 IMAD.MOV R2, RZ, RZ, -R2 ;  /* 0x000000ffff028224 */ /* 0x000fe200078e0a02 */
[----:B------:R-:W-:Y:S01]  /*160d0*/  ISETP.GE.AND P0, PT, R14, RZ, PT ;  /* 0x000000ff0e00720c */ /* 0x000fe20003f06270 */
[--C-:B------:R-:W-:Y:S01]  /*160e0*/  @!P2 IMAD.IADD R9, R9, 0x1, -R7.reuse ;  /* 0x000000010909a824 */ /* 0x100fe200078e0a07 */
[----:B------:R-:W-:Y:S01]  /*160f0*/  ISETP.GT.U32.AND P2, PT, R7, R16, PT ;  /* 0x000000100700720c */ /* 0x000fe20003f44070 */
[----:B------:R-:W-:Y:S01]  /*16100*/  @!P6 IMAD.IADD R10, R10, 0x1, -R7 ;  /* 0x000000010a0ae824 */ /* 0x000fe200078e0a07 */
[----:B------:R0:W-:Y:S01]  /*16110*/  STL [R1+0x398], R2 ;  /* 0x0003980201007387 */ /* 0x0001e20000100800 */
[----:B------:R-:W-:Y:S01]  /*16120*/  IABS R11, R8 ;  /* 0x00000008000b7213 */ /* 0x000fe20000000000 */
[----:B------:R-:W-:Y:S01]  /*16130*/  VIADD R4, R0, 0x1a1 ;  /* 0x000001a100047836 */ /* 0x000fe20000000000 */
[----:B------:R-:W-:Y:S01]  /*16140*/  ISETP.GE.AND P6, PT, R8, RZ, PT ;  /* 0x000000ff0800720c */ /* 0x000fe20003fc6270 */
[----:B------:R-:W-:Y:S02]  /*16150*/  VIADD R21, R0, 0x1a9 ;  /* 0x000001a900157836 */ /* 0x000fe40000000000 */
[----:B------:R-:W-:-:S04]  /*16160*/  IMAD.HI.U32 R12, R6, R11, RZ ;  /* 0x0000000b060c7227 */ /* 0x000fc800078e00ff */
[----:B0-----:R-:W-:Y:S01]  /*16170*/  IMAD.MOV.U32 R2, RZ, RZ, R9 ;  /* 0x000000ffff027224 */ /* 0x001fe200078e0009 */
[----:B------:R-:W-:Y:S01]  /*16180*/  IABS R9, R4 ;  /* 0x0000000400097213 */ /* 0x000fe20000000000 */
[--C-:B------:R-:W-:Y:S01]  /*16190*/  @!P4 IMAD.IADD R15, R15, 0x1, -R7.reuse ;  /* 0x000000010f0fc824 */ /* 0x100fe200078e0a07 */
[----:B------:R-:W-:Y:S01]  /*161a0*/  ISETP.GE.AND P4, PT, R5, RZ, PT ;  /* 0x000000ff0500720c */ /* 0x000fe20003f86270 */
[----:B------:R-:W-:Y:S01]  /*161b0*/  @!P5 IMAD.MOV R2, RZ, RZ, -R2 ;  /* 0x000000ffff02d224 */ /* 0x000fe200078e0a02 */
[C---:B------:R-:W-:Y:S01]  /*161c0*/  ISETP.GT.U32.AND P5, PT, R7.reuse, R10, PT ;  /* 0x0000000a0700720c */ /* 0x040fe20003fa4070 */
[----:B------:R-:W-:Y:S02]  /*161d0*/  IMAD.MOV R12, RZ, RZ, -R12 ;  /* 0x000000ffff0c7224 */ /* 0x000fe400078e0a0c */
[----:B------:R-:W-:Y:S01]  /*161e0*/  @!P2 IMAD.IADD R16, R16, 0x1, -R7 ;  /* 0x000000011010a824 */ /* 0x000fe200078e0a07 */
[----:B------:R0:W-:Y:S01]  /*161f0*/  STL [R1+0x390], R2 ;  /* 0x0003900201007387 */ /* 0x0001e20000100800 */
[C---:B------:R-:W-:Y:S01]  /*16200*/  IMAD R8, R7.reuse, R12, R11 ;  /* 0x0000000c07087224 */ /* 0x040fe200078e020b */
[----:B------:R-:W-:Y:S01]  /*16210*/  IADD3 R11, PT, PT, R0, 0x1a3, RZ ;  /* 0x000001a3000b7810 */ /* 0x000fe20007ffe0ff */
[----:B------:R-:W-:Y:S01]  /*16220*/  IMAD.HI.U32 R13, R6, R9, RZ ;  /* 0x00000009060d7227 */ /* 0x000fe200078e00ff */
[----:B------:R-:W-:-:S02]  /*16230*/  ISETP.GT.U32.AND P2, PT, R7, R16, PT ;  /* 0x000000100700720c */ /* 0x000fc40003f44070 */
[----:B------:R-:W-:Y:S01]  /*16240*/  IABS R12, R11 ;  /* 0x0000000b000c7213 */ /* 0x000fe20000000000 */
[----:B------:R-:W-:Y:S02]  /*16250*/  VIADD R5, R0, 0x1a2 ;  /* 0x000001a200057836 */ /* 0x000fe40000000000 */
[----:B------:R-:W-:Y:S01]  /*16260*/  @!P5 IMAD.IADD R10, R10, 0x1, -R7 ;  /* 0x000000010a0ad824 */ /* 0x000fe200078e0a07 */
[----:B------:R-:W-:Y:S01]  /*16270*/  ISETP.GT.U32.AND P5, PT, R7, R8, PT ;  /* 0x000000080700720c */ /* 0x000fe20003fa4070 */
[----:B0-----:R-:W-:Y:S01]  /*16280*/  IMAD.MOV.U32 R2, RZ, RZ, R15 ;  /* 0x000000ffff027224 */ /* 0x001fe200078e000f */
[----:B------:R-:W-:Y:S01]  /*16290*/  IABS R14, R5 ;  /* 0x00000005000e7213 */ /* 0x000fe20000000000 */
[----:B------:R-:W-:Y:S02]  /*162a0*/  IMAD.MOV R13, RZ, RZ, -R13 ;  /* 0x000000ffff0d7224 */ /* 0x000fe400078e0a0d */
[----:B------:R-:W-:Y:S01]  /*162b0*/  @!P3 IMAD.MOV R2, RZ, RZ, -R2 ;  /* 0x000000ffff02b224 */ /* 0x000fe200078e0a02 */
[----:B------:R-:W-:Y:S01]  /*162c0*/  ISETP.GE.AND P3, PT, R4, RZ, PT ;  /* 0x000000ff0400720c */ /* 0x000fe20003f66270 */
[----:B------:R-:W-:-:S02]  /*162d0*/  @!P2 IMAD.IADD R16, R16, 0x1, -R7 ;  /* 0x000000011010a824 */ /* 0x000fc400078e0a07 */
[----:B------:R-:W-:Y:S01]  /*162e0*/  IMAD R4, R7, R13, R9 ;  /* 0x0000000d07047224 */ /* 0x000fe200078e0209 */
[----:B------:R0:W-:Y:S01]  /*162f0*/  STL [R1+0x38c], R2 ;  /* 0x00038c0201007387 */ /* 0x0001e20000100800 */
[----:B------:R-:W-:-:S03]  /*16300*/  IMAD.HI.U32 R9, R6, R14, RZ ;  /* 0x0000000e06097227 */ /* 0x000fc600078e00ff */
        /* <DEDUP_REMOVED lines=8> */
[----:B------:R-:W-:Y:S01]  /*16390*/  @!P0 IMAD.MOV R2, RZ, RZ, -R2 ;  /* 0x000000ffff028224 */ /* 0x000fe200078e0a02 */
[----:B------:R-:W-:Y:S01]  /*163a0*/  ISETP.GE.AND P0, PT, R5, RZ, PT ;  /* 0x000000ff0500720c */ /* 0x000fe20003f06270 */
[----:B------:R-:W-:-:S03]  /*163b0*/  IMAD.HI.U32 R5, R6, R12, RZ ;  /* 0x0000000c06057227 */ /* 0x000fc600078e00ff */
[----:B------:R0:W-:Y:S01]  /*163c0*/  STL [R1+0x388], R2 ;  /* 0x0003880201007387 */ /* 0x0001e20000100800 */
[----:B------:R-:W-:Y:S02]  /*163d0*/  IMAD.MOV R5, RZ, RZ, -R5 ;  /* 0x000000ffff057224 */ /* 0x000fe400078e0a05 */
[----:B------:R-:W-:Y:S02]  /*163e0*/  @!P2 IMAD.IADD R4, R4, 0x1, -R7 ;  /* 0x000000010404a824 */ /* 0x000fe400078e0a07 */
[C---:B------:R-:W-:Y:S02]  /*163f0*/  IMAD R14, R7.reuse, R5, R12 ;  /* 0x00000005070e7224 */ /* 0x040fe400078e020c */
[C---:B------:R-:W-:Y:S01]  /*16400*/  VIADD R5, R0.reuse, 0x1a4 ;  /* 0x000001a400057836 */ /* 0x040fe20000000000 */
[C---:B------:R-:W-:Y:S01]  /*16410*/  ISETP.GT.U32.AND P2, PT, R7.reuse, R4, PT ;  /* 0x000000040700720c */ /* 0x040fe20003f44070 */
[C---:B------:R-:W-:Y:S02]  /*16420*/  VIADD R10, R0.reuse, 0x1a5 ;  /* 0x000001a5000a7836 */ /* 0x040fe40000000000 */
[----:B0-----:R-:W-:Y:S01]  /*16430*/  IMAD.MOV.U32 R2, RZ, RZ, R16 ;  /* 0x000000ffff027224 */ /* 0x001fe200078e0010 */
[----:B------:R-:W-:Y:S01]  /*16440*/  IABS R25, R5 ;  /* 0x0000000500197213 */ /* 0x000fe20000000000 */
[----:B------:R-:W-:Y:S01]  /*16450*/  VIADD R22, R0, 0x1aa ;  /* 0x000001aa00167836 */ /* 0x000fe20000000000 */
[----:B------:R-:W-:Y:S01]  /*16460*/  IABS R26, R10 ;  /* 0x0000000a001a7213 */ /* 0x000fe20000000000 */
[----:B------:R-:W-:Y:S01]  /*16470*/  @!P4 IMAD.MOV R2, RZ, RZ, -R2 ;  /* 0x000000ffff02c224 */ /* 0x000fe200078e0a02 */
[----:B------:R-:W-:Y:S01]  /*16480*/  ISETP.GT.U32.AND P4, PT, R7, R8, PT ;  /* 0x000000080700720c */ /* 0x000fe20003f84070 */
[----:B------:R-:W-:Y:S01]  /*16490*/  IMAD.HI.U32 R9, R6, R25, RZ ;  /* 0x0000001906097227 */ /* 0x000fe200078e00ff */
[----:B------:R-:W-:-:S02]  /*164a0*/  IABS R17, R22 ;  /* 0x0000001600117213 */ /* 0x000fc40000000000 */
[----:B------:R0:W-:Y:S01]  /*164b0*/  STL [R1+0x384], R2 ;  /* 0x0003840201007387 */ /* 0x0001e20000100800 */
[----:B------:R-:W-:Y:S01]  /*164c0*/  @!P2 IMAD.IADD R4, R4, 0x1, -R7 ;  /* 0x000000010404a824 */ /* 0x000fe200078e0a07 */
[----:B------:R-:W-:Y:S01]  /*164d0*/  ISETP.GE.AND P2, PT, R5, RZ, PT ;  /* 0x000000ff0500720c */ /* 0x000fe20003f46270 */
[----:B------:R-:W-:Y:S02]  /*164e0*/  IMAD.MOV R9, RZ, RZ, -R9 ;  /* 0x000000ffff097224 */ /* 0x000fe400078e0a09 */
[----:B------:R-:W-:-:S04]  /*164f0*/  IMAD.HI.U32 R5, R6, R18, RZ ;  /* 0x0000001206057227 */ /* 0x000fc800078e00ff */
[----:B------:R-:W-:Y:S01]  /*16500*/  @!P4 IMAD.IADD R8, R8, 0x1, -R7 ;  /* 0x000000010808c824 */ /* 0x000fe200078e0a07 */
[C---:B------:R-:W-:Y:S01]  /*16510*/  ISETP.GT.U32.AND P4, PT, R7.reuse, R11, PT ;  /* 0x0000000b0700720c */ /* 0x040fe20003f84070 */
[C---:B------:R-:W-:Y:S02]  /*16520*/  IMAD R25, R7.reuse, R9, R25 ;  /* 0x0000000907197224 */ /* 0x040fe400078e0219 */
[----:B0-----:R-:W-:Y:S02]  /*16530*/  IMAD.MOV.U32 R2, RZ, RZ, R8 ;  /* 0x000000ffff027224 */ /* 0x001fe400078e0008 */
[----:B------:R-:W-:Y:S02]  /*16540*/  IMAD.MOV R5, RZ, RZ, -R5 ;  /* 0x000000ffff057224 */ /* 0x000fe400078e0a05 */
[----:B------:R-:W-:Y:S01]  /*16550*/  @!P6 IMAD.MOV R2, RZ, RZ, -R2 ;  /* 0x000000ffff02e224 */ /* 0x000fe200078e0a02 */
[----:B------:R-:W-:Y:S01]  /*16560*/  ISETP.GT.U32.AND P6, PT, R7, R14, PT ;  /* 0x0000000e0700720c */ /* 0x000fe20003fc4070 */
[----:B------:R-:W-:-:S03]  /*16570*/  IMAD.HI.U32 R8, R6, R26, RZ ;  /* 0x0000001a06087227 */ /* 0x000fc600078e00ff */
[----:B------:R0:W-:Y:S01]  /*16580*/  STL [R1+0x380], R2 ;  /* 0x0003800201007387 */ /* 0x0001e20000100800 */
[--C-:B------:R-:W-:Y:S02]  /*16590*/  @!P4 IMAD.IADD R11, R11, 0x1, -R7.reuse ;  /* 0x000000010b0bc824 */ /* 0x100fe400078e0a07 */
[C---:B------:R-:W-:Y:S02]  /*165a0*/  IMAD R18, R7.reuse, R5, R18 ;  /* 0x0000000507127224 */ /* 0x040fe400078e0212 */
[----:B------:R-:W-:Y:S01]  /*165b0*/  IMAD.MOV R8, RZ, RZ, -R8 ;  /* 0x000000ffff087224 */ /* 0x000fe200078e0a08 */
[C---:B------:R-:W-:Y:S01]  /*165c0*/  ISETP.GT.U32.AND P4, PT, R7.reuse, R11, PT ;  /* 0x0000000b0700720c */ /* 0x040fe20003f84070 */
[----:B------:R-:W-:Y:S02]  /*165d0*/  VIADD R15, R0, 0x1ac ;  /* 0x000001ac000f7836 */ /* 0x000fe40000000000 */
[----:B------:R-:W-:Y:S02]  /*165e0*/  @!P6 IMAD.IADD R14, R14, 0x1, -R7 ;  /* 0x000000010e0ee824 */ /* 0x000fe400078e0a07 */
[----:B0-----:R-:W-:Y:S01]  /*165f0*/  IMAD.MOV.U32 R2, RZ, RZ, R4 ;  /* 0x000000ffff027224 */ /* 0x001fe200078e0004 */
[----:B------:R-:W-:Y:S01]  /*16600*/  IABS R4, R21 ;  /* 0x0000001500047213 */ /* 0x000fe20000000000 */
[C---:B------:R-:W-:Y:S01]  /*16610*/  IMAD R26, R7.reuse, R8, R26 ;  /* 0x00000008071a7224 */ /* 0x040fe200078e021a */
[C---:B------:R-:W-:Y:S01]  /*16620*/  ISETP.GT.U32.AND P6, PT, R7.reuse, R14, PT ;  /* 0x0000000e0700720c */ /* 0x040fe20003fc4070 */
[----:B------:R-:W-:Y:S01]  /*16630*/  @!P3 IMAD.MOV R2, RZ, RZ, -R2 ;  /* 0x000000ffff02b224 */ /* 0x000fe200078e0a02 */
[----:B------:R-:W-:Y:S01]  /*16640*/  ISETP.GT.U32.AND P3, PT, R7, R25, PT ;  /* 0x000000190700720c */ /* 0x000fe20003f64070 */
[----:B------:R-:W-:Y:S01]  /*16650*/  IMAD.HI.U32 R8, R6, R19, RZ ;  /* 0x0000001306087227 */ /* 0x000fe200078e00ff */
[----:B------:R-:W-:-:S02]  /*16660*/  IABS R9, R15 ;  /* 0x0000000f00097213 */ /* 0x000fc40000000000 */
[----:B------:R0:W-:Y:S01]  /*16670*/  STL [R1+0x378], R2 ;  /* 0x0003780201007387 */ /* 0x0001e20000100800 */
[----:B------:R-:W-:Y:S01]  /*16680*/  @!P4 IMAD.IADD R11, R11, 0x1, -R7 ;  /* 0x000000010b0bc824 */ /* 0x000fe200078e0a07 */
[----:B------:R-:W-:Y:S01]  /*16690*/  ISETP.GT.U32.AND P4, PT, R7, R26, PT ;  /* 0x0000001a0700720c */ /* 0x000fe20003f84070 */
[----:B------:R-:W-:Y:S02]  /*166a0*/  IMAD.MOV R8, RZ, RZ, -R8 ;  /* 0x000000ffff087224 */ /* 0x000fe400078e0a08 */
[----:B------:R-:W-:-:S04]  /*166b0*/  IMAD.HI.U32 R5, R6, R4, RZ ;  /* 0x0000000406057227 */ /* 0x000fc800078e00ff */
[--C-:B------:R-:W-:Y:S01]  /*166c0*/  @!P6 IMAD.IADD R14, R14, 0x1, -R7.reuse ;  /* 0x000000010e0ee824 */ /* 0x100fe200078e0a07 */
[----:B------:R-:W-:Y:S01]  /*166d0*/  ISETP.GT.U32.AND P6, PT, R7, R18, PT ;  /* 0x000000120700720c */ /* 0x000fe20003fc4070 */
[----:B------:R-:W-:Y:S02]  /*166e0*/  @!P3 IMAD.IADD R25, R25, 0x1, -R7 ;  /* 0x000000011919b824 */ /* 0x000fe400078e0a07 */
[C---:B------:R-:W-:Y:S02]  /*166f0*/  IMAD R19, R7.reuse, R8, R19 ;  /* 0x0000000807137224 */ /* 0x040fe400078e0213 */
[----:B------:R-:W-:Y:S01]  /*16700*/  @!P4 IMAD.IADD R26, R26, 0x1, -R7 ;  /* 0x000000011a1ac824 */ /* 0x000fe200078e0a07 */
[C---:B------:R-:W-:Y:S01]  /*16710*/  ISETP.GT.U32.AND P3, PT, R7.reuse, R25, PT ;  /* 0x000000190700720c */ /* 0x040fe20003f64070 */
[----:B------:R-:W-:Y:S02]  /*16720*/  IMAD.MOV R5, RZ, RZ, -R5 ;  /* 0x000000ffff057224 */ /* 0x000fe400078e0a05 */
[----:B------:R-:W-:Y:S01]  /*16730*/  IMAD.HI.U32 R8, R6, R20, RZ ;  /* 0x0000001406087227 */ /* 0x000fe200078e00ff */
[----:B------:R-:W-:-:S03]  /*16740*/  ISETP.GT.U32.AND P4, PT, R7, R26, PT ;  /* 0x0000001a0700720c */ /* 0x000fc60003f84070 */
[--C-:B------:R-:W-:Y:S02]  /*16750*/  @!P6 IMAD.IADD R18, R18, 0x1, -R7.reuse ;  /* 0x000000011212e824 */ /* 0x100fe400078e0a07 */
[C---:B------:R-:W-:Y:S02]  /*16760*/  IMAD R4, R7.reuse, R5, R4 ;  /* 0x0000000507047224 */ /* 0x040fe400078e0204 */
[----:B------:R-:W-:Y:S01]  /*16770*/  IMAD.MOV R8, RZ, RZ, -R8 ;  /* 0x000000ffff087224 */ /* 0x000fe200078e0a08 */
[----:B------:R-:W-:Y:S01]  /*16780*/  ISETP.GT.U32.AND P6, PT, R7, R18, PT ;  /* 0x000000120700720c */ /* 0x000fe20003fc4070 */
[--C-:B------:R-:W-:Y:S01]  /*16790*/  @!P3 IMAD.IADD R25, R25, 0x1, -R7.reuse ;  /* 0x000000011919b824 */ /* 0x100fe200078e0a07 */
[C---:B------:R-:W-:Y:S01]  /*167a0*/  ISETP.GT.U32.AND P3, PT, R7.reuse, R19, PT ;  /* 0x000000130700720c */ /* 0x040fe20003f64070 */
[----:B------:R-:W-:Y:S02]  /*167b0*/  IMAD R20, R7, R8, R20 ;  /* 0x0000000807147224 */ /* 0x000fe400078e0214 */
[----:B------:R-:W-:-:S02]  /*167c0*/  @!P4 IMAD.IADD R26, R26, 0x1, -R7 ;  /* 0x000000011a1ac824 */ /* 0x000fc400078e0a07 */
[----:B------:R-:W-:Y:S01]  /*167d0*/  IMAD.HI.U32 R5, R6, R17, RZ ;  /* 0x0000001106057227 */ /* 0x000fe200078e00ff */
[----:B------:R-:W-:-:S03]  /*167e0*/  ISETP.GT.U32.AND P4, PT, R7, R20, PT ;  /* 0x000000140700720c */ /* 0x000fc60003f84070 */
[----:B------:R-:W-:Y:S02]  /*167f0*/  VIADD R23, R0, 0x1ab ;  /* 0x000001ab00177836 */ /* 0x000fe40000000000 */
[--C-:B------:R-:W-:Y:S01]  /*16800*/  @!P6 IMAD.IADD R18, R18, 0x1, -R7.reuse ;  /* 0x000000011212e824 */ /* 0x100fe200078e0a07 */
[----:B------:R-:W-:Y:S01]  /*16810*/  ISETP.GT.U32.AND P6, PT, R7, R4, PT ;  /* 0x000000040700720c */ /* 0x000fe20003fc4070 */
[----:B------:R-:W-:Y:S01]  /*16820*/  @!P3 IMAD.IADD R19, R19, 0x1, -R7 ;  /* 0x000000011313b824 */ /* 0x000fe200078e0a07 */
[----:B------:R-:W-:Y:S01]  /*16830*/  IABS R12, R23 ;  /* 0x00000017000c7213 */ /* 0x000fe20000000000 */
[----:B------:R-:W-:-:S03]  /*16840*/  IMAD.HI.U32 R8, R6, R9, RZ ;  /* 0x0000000906087227 */ /* 0x000fc600078e00ff */
[C---:B------:R-:W-:Y:S01]  /*16850*/  ISETP.GT.U32.AND P3, PT, R7.reuse, R19, PT ;  /* 0x000000130700720c */ /* 0x040fe20003f64070 */
[----:B------:R-:W-:Y:S02]  /*16860*/  IMAD.MOV R5, RZ, RZ, -R5 ;  /* 0x000000ffff057224 */ /* 0x000fe400078e0a05 */
[--C-:B------:R-:W-:Y:S02]  /*16870*/  @!P4 IMAD.IADD R20, R20, 0x1, -R7.reuse ;  /* 0x000000011414c824 */ /* 0x100fe400078e0a07 */
[----:B------:R-:W-:Y:S02]  /*16880*/  IMAD.MOV R8, RZ, RZ, -R8 ;  /* 0x000000ffff087224 */ /* 0x000fe400078e0a08 */
[----:B------:R-:W-:Y:S01]  /*16890*/  @!P6 IMAD.IADD R4, R4, 0x1, -R7 ;  /* 0x000000010404e824 */ /* 0x000fe200078e0a07 */
[C---:B------:R-:W-:Y:S01]  /*168a0*/  ISETP.GT.U32.AND P4, PT, R7.reuse, R20, PT ;  /* 0x000000140700720c */ /* 0x040fe20003f84070 */
[C---:B------:R-:W-:Y:S02]  /*168b0*/  IMAD R17, R7.reuse, R5, R17 ;  /* 0x0000000507117224 */ /* 0x040fe400078e0211 */
[----:B0-----:R-:W-:Y:S01]  /*168c0*/  IMAD.MOV.U32 R2, RZ, RZ, R11 ;  /* 0x000000ffff027224 */ /* 0x001fe200078e000b */
[----:B------:R-:W-:Y:S01]  /*168d0*/  ISETP.GT.U32.AND P6, PT, R7, R4, PT ;  /* 0x000000040700720c */ /* 0x000fe20003fc4070 */
[----:B------:R-:W-:-:S04]  /*168e0*/  IMAD.HI.U32 R16, R6, R12, RZ ;  /* 0x0000000c06107227 */ /* 0x000fc800078e00ff */
[----:B------:R-:W-:Y:S02]  /*168f0*/  IMAD R9, R7, R8, R9 ;  /* 0x0000000807097224 */ /* 0x000fe400078e0209 */
[--C-:B------:R-:W-:Y:S01]  /*16900*/  @!P3 IMAD.IADD R19, R19, 0x1, -R7.reuse ;  /* 0x000000011313b824 */ /* 0x100fe200078e0a07 */
[C---:B------:R-:W-:Y:S01]  /*16910*/  ISETP.GT.U32.AND P3, PT, R7.reuse, R17, PT ;  /* 0x000000110700720c */ /* 0x040fe20003f64070 */
[----:B------:R-:W-:Y:S02]  /*16920*/  VIADD R5, R0, 0x1ad ;  /* 0x000001ad00057836 */ /* 0x000fe40000000000 */
[----:B------:R-:W-:Y:S01]  /*16930*/  @!P0 IMAD.MOV R2, RZ, RZ, -R2 ;  /* 0x000000ffff028224 */ /* 0x000fe200078e0a02 */
[----:B------:R-:W-:Y:S01]  /*16940*/  ISETP.GE.AND P0, PT, R10, RZ, PT ;  /* 0x000000ff0a00720c */ /* 0x000fe20003f06270 */
[----:B------:R-:W-:Y:S01]  /*16950*/  IMAD.MOV R10, RZ, RZ, -R16 ;  /* 0x000000ffff0a7224 */ /* 0x000fe200078e0a10 */
[----:B------:R-:W-:Y:S01]  /*16960*/  IABS R11, R5 ;  /* 0x00000005000b7213 */ /* 0x000fe20000000000 */
[----:B------:R-:W-:Y:S01]  /*16970*/  @!P6 IMAD.IADD R4, R4, 0x1, -R7 ;  /* 0x000000010404e824 */ /* 0x000fe200078e0a07 */
[C---:B------:R-:W-:Y:S01]  /*16980*/  ISETP.GT.U32.AND P6, PT, R7.reuse, R9, PT ;  /* 0x000000090700720c */ /* 0x040fe20003fc4070 */
[----:B------:R-:W-:Y:S01]  /*16990*/  IMAD R12, R7, R10, R12 ;  /* 0x0000000a070c7224 */ /* 0x000fe200078e020c */
[----:B------:R0:W-:Y:S01]  /*169a0*/  STL [R1+0x374], R2 ;  /* 0x0003740201007387 */ /* 0x0001e20000100800 */
[----:B------:R-:W-:-:S02]  /*169b0*/  VIADD R10, R0, 0x1ae ;  /* 0x000001ae000a7836 */ /* 0x000fc40000000000 */
[----:B------:R-:W-:-:S03]  /*169c0*/  IMAD.HI.U32 R29, R6, R11, RZ ;  /* 0x0000000b061d7227 */ /* 0x000fc600078e00ff */
[----:B------:R-:W-:Y:S01]  /*169d0*/  IABS R28, R10 ;  /* 0x0000000a001c7213 */ /* 0x000fe20000000000 */
[--C-:B------:R-:W-:Y:S01]  /*169e0*/  @!P4 IMAD.IADD R20, R20, 0x1, -R7.reuse ;  /* 0x000000011414c824 */ /* 0x100fe200078e0a07 */
[----:B------:R-:W-:Y:S01]  /*169f0*/  ISETP.GT.U32.AND P4, PT, R7, R12, PT ;  /* 0x0000000c0700720c */ /* 0x000fe20003f84070 */
[----:B------:R-:W-:Y:S02]  /*16a00*/  VIADD R16, R0, 0x1af ;  /* 0x000001af00107836 */ /* 0x000fe40000000000 */
[----:B------:R-:W-:Y:S01]  /*16a10*/  @!P3 IMAD.IADD R17, R17, 0x1, -R7 ;  /* 0x000000011111b824 */ /* 0x000fe200078e0a07 */
[----:B------:R-:W-:Y:S01]  /*16a20*/  ISETP.GE.AND P3, PT, R24, RZ, PT ;  /* 0x000000ff1800720c */ /* 0x000fe20003f66270 */
[----:B------:R-:W-:Y:S01]  /*16a30*/  IMAD.MOV R29, RZ, RZ, -R29 ;  /* 0x000000ffff1d7224 */ /* 0x000fe200078e0a1d */
[----:B------:R-:W-:Y:S01]  /*16a40*/  IABS R53, R16 ;  /* 0x0000001000357213 */ /* 0x000fe20000000000 */
[----:B------:R-:W-:Y:S02]  /*16a50*/  IMAD.MOV.U32 R3, RZ, RZ, R14 ;  /* 0x000000ffff037224 */ /* 0x000fe400078e000e */
[----:B------:R-:W-:Y:S01]  /*16a60*/  @!P6 IMAD.IADD R9, R9, 0x1, -R7 ;  /* 0x000000010909e824 */ /* 0x000fe200078e0a07 */
[C---:B------:R-:W-:Y:S01]  /*16a70*/  ISETP.GT.U32.AND P6, PT, R7.reuse, R17, PT ;  /* 0x000000110700720c */ /* 0x040fe20003fc4070 */
[----:B------:R-:W-:-:S02]  /*16a80*/  IMAD R11, R7, R29, R11 ;  /* 0x0000001d070b7224 */ /* 0x000fc400078e020b */
[----:B------:R-:W-:-:S04]  /*16a90*/  IMAD.HI.U32 R29, R6, R28, RZ ;  /* 0x0000001c061d7227 */ /* 0x000fc800078e00ff */
[----:B------:R-:W-:Y:S01]  /*16aa0*/  @!P5 IMAD.MOV R3, RZ, RZ, -R3 ;  /* 0x000000ffff03d224 */ /* 0x000fe200078e0a03 */
[C---:B------:R-:W-:Y:S01]  /*16ab0*/  ISETP.GT.U32.AND P5, PT, R7.reuse, R9, PT ;  /* 0x000000090700720c */ /* 0x040fe20003fa4070 */
[----:B------:R-:W-:Y:S02]  /*16ac0*/  VIADD R8, R0, 0x1b0 ;  /* 0x000001b000087836 */ /* 0x000fe40000000000 */
[----:B------:R-:W-:Y:S01]  /*16ad0*/  IMAD.HI.U32 R30, R6, R53, RZ ;  /* 0x00000035061e7227 */ /* 0x000fe200078e00ff */
[----:B------:R-:W-:Y:S02]  /*16ae0*/  STL [R1+0x370], R3 ;  /* 0x0003700301007387 */ /* 0x000fe40000100800 */
[----:B------:R-:W-:Y:S01]  /*16af0*/  IABS R50, R8 ;  /* 0x0000000800327213 */ /* 0x000fe20000000000 */
[----:B------:R-:W-:Y:S02]  /*16b00*/  IMAD.MOV R29, RZ, RZ, -R29 ;  /* 0x000000ffff1d7224 */ /* 0x000fe400078e0a1d */
[----:B------:R-:W-:Y:S01]  /*16b10*/  @!P4 IMAD.IADD R12, R12, 0x1, -R7 ;  /* 0x000000010c0cc824 */ /* 0x000fe200078e0a07 */
[----:B------:R-:W-:Y:S01]  /*16b20*/  ISETP.GT.U32.AND P4, PT, R7, R11, PT ;  /* 0x0000000b0700720c */ /* 0x000fe20003f84070 */
[----:B0-----:R-:W-:-:S02]  /*16b30*/  IMAD.MOV.U32 R2, RZ, RZ, R25 ;  /* 0x000000ffff027224 */ /* 0x001fc400078e0019 */
[----:B------:R-:W-:Y:S02]  /*16b40*/  IMAD.MOV R30, RZ, RZ, -R30 ;  /* 0x000000ffff1e7224 */ /* 0x000fe400078e0a1e */
[C---:B------:R-:W-:Y:S02]  /*16b50*/  IMAD R14, R7.reuse, R29, R28 ;  /* 0x0000001d070e7224 */ /* 0x040fe400078e021c */
[----:B------:R-:W-:Y:S01]  /*16b60*/  @!P2 IMAD.MOV R2, RZ, RZ, -R2 ;  /* 0x000000ffff02a224 */ /* 0x000fe200078e0a02 */
[C---:B------:R-:W-:Y:S01]  /*16b70*/  ISETP.GT.U32.AND P2, PT, R7.reuse, R12, PT ;  /* 0x0000000c0700720c */ /* 0x040fe20003f44070 */
[----:B------:R-:W-:Y:S02]  /*16b80*/  IMAD R53, R7, R30, R53 ;  /* 0x0000001e07357224 */ /* 0x000fe400078e0235 */
[--C-:B------:R-:W-:Y:S01]  /*16b90*/  @!P6 IMAD.IADD R17, R17, 0x1, -R7.reuse ;  /* 0x000000011111e824 */ /* 0x100fe200078e0a07 */
[----:B------:R-:W-:Y:S01]  /*16ba0*/  ISETP.GT.U32.AND P6, PT, R7, R14, PT ;  /* 0x0000000e0700720c */ /* 0x000fe20003fc4070 */
[----:B------:R-:W-:Y:S01]  /*16bb0*/  IMAD.HI.U32 R24, R6, R50, RZ ;  /* 0x0000003206187227 */ /* 0x000fe200078e00ff */
[----:B------:R0:W-:Y:S03]  /*16bc0*/  STL [R1+0x36c], R2 ;  /* 0x00036c0201007387 */ /* 0x0001e60000100800 */
[----:B------:R-:W-:Y:S01]  /*16bd0*/  @!P5 IMAD.IADD R9, R9, 0x1, -R7 ;  /* 0x000000010909d824 */ /* 0x000fe200078e0a07 */
[----:B------:R-:W-:Y:S01]  /*16be0*/  ISETP.GT.U32.AND P5, PT, R7, R53, PT ;  /* 0x000000350700720c */ /* 0x000fe20003fa4070 */
[----:B------:R-:W-:-:S02]  /*16bf0*/  IMAD.MOV R24, RZ, RZ, -R24 ;  /* 0x000000ffff187224 */ /* 0x000fc400078e0a18 */
[--C-:B------:R-:W-:Y:S01]  /*16c00*/  @!P4 IMAD.IADD R11, R11, 0x1, -R7.reuse ;  /* 0x000000010b0bc824 */ /* 0x100fe200078e0a07 */
[----:B------:R-:W-:Y:S01]  /*16c10*/  ISETP.GE.AND P4, PT, R27, RZ, PT ;  /* 0x000000ff1b00720c */ /* 0x000fe20003f86270 */
[----:B------:R-:W-:Y:S02]  /*16c20*/  IMAD R50, R7, R24, R50 ;  /* 0x0000001807327224 */ /* 0x000fe400078e0232 */
[----:B0-----:R-:W-:Y:S02]  /*16c30*/  IMAD.MOV.U32 R2, RZ, RZ, R26 ;  /* 0x000000ffff027224 */ /* 0x001fe400078e001a */
[----:B------:R-:W-:Y:S01]  /*16c40*/  @!P2 IMAD.IADD R12, R12, 0x1, -R7 ;  /* 0x000000010c0ca824 */ /* 0x000fe200078e0a07 */
[----:B------:R-:W-:Y:S01]  /*16c50*/  ISETP.GE.AND P2, PT, R13, RZ, PT ;  /* 0x000000ff0d00720c */ /* 0x000fe20003f46270 */
[----:B------:R-:W-:Y:S01]  /*16c60*/  @!P0 IMAD.MOV R2, RZ, RZ, -R2 ;  /* 0x000000ffff028224 */ /* 0x000fe200078e0a02 */
[----:B------:R-:W-:Y:S01]  /*16c70*/  ISETP.GT.U32.AND P0, PT, R7, R11, PT ;  /* 0x0000000b0700720c */ /* 0x000fe20003f04070 */
[----:B------:R-:W-:-:S02]  /*16c80*/  VIADD R13, R0, 0x1b1 ;  /* 0x000001b1000d7836 */ /* 0x000fc40000000000 */
[--C-:B------:R-:W-:Y:S01]  /*16c90*/  @!P6 IMAD.IADD R14, R14, 0x1, -R7.reuse ;  /* 0x000000010e0ee824 */ /* 0x100fe200078e0a07 */
[----:B------:R-:W-:Y:S01]  /*16ca0*/  ISETP.GT.U32.AND P6, PT, R7, R50, PT ;  /* 0x000000320700720c */ /* 0x000fe20003fc4070 */
[--C-:B------:R-:W-:Y:S01]  /*16cb0*/  @!P5 IMAD.IADD R53, R53, 0x1, -R7.reuse ;  /* 0x000000013535d824 */ /* 0x100fe200078e0a07 */
[----:B------:R-:W-:Y:S01]  /*16cc0*/  IABS R62, R13 ;  /* 0x0000000d003e7213 */ /* 0x000fe20000000000 */
[----:B------:R-:W-:Y:S01]  /*16cd0*/  IMAD.MOV.U32 R3, RZ, RZ, R18 ;  /* 0x000000ffff037224 */ /* 0x000fe200078e0012 */
[----:B------:R0:W-:Y:S02]  /*16ce0*/  STL [R1+0x368], R2 ;  /* 0x0003680201007387 */ /* 0x0001e40000100800 */
[----:B------:R-:W-:Y:S01]  /*16cf0*/  ISETP.GT.U32.AND P5, PT, R7, R53, PT ;  /* 0x000000350700720c */ /* 0x000fe20003fa4070 */
[----:B------:R-:W-:Y:S01]  /*16d00*/  IMAD.HI.U32 R18, R6, R62, RZ ;  /* 0x0000003e06127227 */ /* 0x000fe200078e00ff */
[----:B------:R-:W-:Y:S02]  /*16d10*/  @!P3 IADD3 R3, PT, PT, -R3, RZ, RZ ;  /* 0x000000ff0303b210 */ /* 0x000fe40007ffe1ff */
[----:B------:R-:W-:Y:S01]  /*16d20*/  ISETP.GT.U32.AND P3, PT, R7, R14, PT ;  /* 0x0000000e0700720c */ /* 0x000fe20003f64070 */
[--C-:B------:R-:W-:Y:S01]  /*16d30*/  @!P0 IMAD.IADD R11, R11, 0x1, -R7.reuse ;  /* 0x000000010b0b8824 */ /* 0x100fe200078e0a07 */
[----:B------:R-:W-:Y:S01]  /*16d40*/  ISETP.GE.AND P0, PT, R21, RZ, PT ;  /* 0x000000ff1500720c */ /* 0x000fe20003f06270 */
[----:B------:R-:W-:Y:S01]  /*16d50*/  IMAD.MOV R18, RZ, RZ, -R18 ;  /* 0x000000ffff127224 */ /* 0x000fe200078e0a12 */
[----:B------:R-:W-:Y:S01]  /*16d60*/  IABS R21, R45 ;  /* 0x0000002d00157213 */ /* 0x000fe20000000000 */
[----:B------:R-:W-:Y:S01]  /*16d70*/  @!P6 IMAD.IADD R50, R50, 0x1, -R7 ;  /* 0x000000013232e824 */ /* 0x000fe200078e0a07 */
[----:B------:R2:W-:Y:S01]  /*16d80*/  STL [R1+0x364], R3 ;  /* 0x0003640301007387 */ /* 0x0005e20000100800 */
[----:B------:R-:W-:-:S02]  /*16d90*/  IMAD R62, R7, R18, R62 ;  /* 0x00000012073e7224 */ /* 0x000fc400078e023e */
[----:B0-----:R-:W-:Y:S01]  /*16da0*/  IMAD.MOV.U32 R2, RZ, RZ, R19 ;  /* 0x000000ffff027224 */ /* 0x001fe200078e0013 */
[----:B------:R-:W-:Y:S01]  /*16db0*/  ISETP.GT.U32.AND P6, PT, R7, R50, PT ;  /* 0x000000320700720c */ /* 0x000fe20003fc4070 */
[----:B------:R-:W-:-:S04]  /*16dc0*/  IMAD.HI.U32 R19, R6, R21, RZ ;  /* 0x0000001506137227 */ /* 0x000fc800078e00ff */
[----:B------:R-:W-:Y:S01]  /*16dd0*/  @!P5 IMAD.IADD R53, R53, 0x1, -R7 ;  /* 0x000000013535d824 */ /* 0x000fe200078e0a07 */
[C---:B------:R-:W-:Y:S01]  /*16de0*/  ISETP.GT.U32.AND P5, PT, R7.reuse, R62, PT ;  /* 0x0000003e0700720c */ /* 0x040fe20003fa4070 */
[----:B------:R-:W-:Y:S01]  /*16df0*/  @!P4 IMAD.MOV R2, RZ, RZ, -R2 ;  /* 0x000000ffff02c224 */ /* 0x000fe200078e0a02 */
[----:B------:R-:W-:Y:S01]  /*16e00*/  ISETP.GE.AND P4, PT, R22, RZ, PT ;  /* 0x000000ff1600720c */ /* 0x000fe20003f86270 */
[----:B------:R-:W-:Y:S02]  /*16e10*/  IMAD.MOV R19, RZ, RZ, -R19 ;  /* 0x000000ffff137224 */ /* 0x000fe400078e0a13 */
[----:B------:R-:W-:Y:S01]  /*16e20*/  @!P3 IMAD.IADD R14, R14, 0x1, -R7 ;  /* 0x000000010e0eb824 */ /* 0x000fe200078e0a07 */
[----:B------:R0:W-:Y:S01]  /*16e30*/  STL [R1+0x360], R2 ;  /* 0x0003600201007387 */ /* 0x0001e20000100800 */
[----:B------:R-:W-:Y:S01]  /*16e40*/  IMAD R63, R7, R19, R21 ;  /* 0x00000013073f7224 */ /* 0x000fe200078e0215 */
[----:B------:R-:W-:Y:S01]  /*16e50*/  ISETP.GE.AND P3, PT, R15, RZ, PT ;  /* 0x000000ff0f00720c */ /* 0x000fe20003f66270 */
[--C-:B------:R-:W-:Y:S01]  /*16e60*/  @!P6 IMAD.IADD R50, R50, 0x1, -R7.reuse ;  /* 0x000000013232e824 */ /* 0x100fe200078e0a07 */
[----:B------:R-:W-:Y:S01]  /*16e70*/  IABS R15, R49 ;  /* 0x00000031000f7213 */ /* 0x000fe20000000000 */
[----:B--2---:R-:W-:Y:S01]  /*16e80*/  VIADD R3, R0, 0x1b9 ;  /* 0x000001b900037836 */ /* 0x004fe20000000000 */
[----:B------:R-:W-:Y:S01]  /*16e90*/  ISETP.GT.U32.AND P6, PT, R7, R63, PT ;  /* 0x0000003f0700720c */ /* 0x000fe20003fc4070 */
[----:B------:R-:W-:-:S02]  /*16ea0*/  @!P5 IMAD.IADD R62, R62, 0x1, -R7 ;  /* 0x000000013e3ed824 */ /* 0x000fc400078e0a07 */
[C---:B------:R-:W-:Y:S02]  /*16eb0*/  VIADD R21, R0.reuse, 0x1ba ;  /* 0x000001ba00157836 */ /* 0x040fe40000000000 */
[----:B0-----:R-:W-:Y:S01]  /*16ec0*/  IMAD.MOV.U32 R2, RZ, RZ, R20 ;  /* 0x000000ffff027224 */ /* 0x001fe200078e0014 */
[----:B------:R-:W-:Y:S01]  /*16ed0*/  ISETP.GT.U32.AND P5, PT, R7, R62, PT ;  /* 0x0000003e0700720c */ /* 0x000fe20003fa4070 */
[C---:B------:R-:W-:Y:S01]  /*16ee0*/  VIADD R20, R0.reuse, 0x1bb ;  /* 0x000001bb00147836 */ /* 0x040fe20000000000 */
[----:B------:R-:W-:Y:S01]  /*16ef0*/  IABS R72, R21 ;  /* 0x0000001500487213 */ /* 0x000fe20000000000 */
[----:B------:R-:W-:Y:S01]  /*16f00*/  @!P2 IMAD.MOV R2, RZ, RZ, -R2 ;  /* 0x000000ffff02a224 */ /* 0x000fe200078e0a02 */
[----:B------:R-:W-:Y:S01]  /*16f10*/  ISETP.GE.AND P2, PT, R23, RZ, PT ;  /* 0x000000ff1700720c */ /* 0x000fe20003f46270 */
[C---:B------:R-:W-:Y:S01]  /*16f20*/  VIADD R21, R0.reuse, 0x1c6 ;  /* 0x000001c600157836 */ /* 0x040fe20000000000 */
[----:B------:R-:W-:Y:S01]  /*16f30*/  IABS R71, R20 ;  /* 0x0000001400477213 */ /* 0x000fe20000000000 */
[----:B------:R-:W-:Y:S01]  /*16f40*/  @!P6 IMAD.IADD R63, R63, 0x1, -R7 ;  /* 0x000000013f3fe824 */ /* 0x000fe200078e0a07 */
[----:B------:R0:W-:Y:S01]  /*16f50*/  STL [R1+0x35c], R2 ;  /* 0x00035c0201007387 */ /* 0x0001e20000100800 */
[----:B------:R-:W-:-:S02]  /*16f60*/  VIADD R20, R0, 0x1c7 ;  /* 0x000001c700147836 */ /* 0x000fc40000000000 */
[----:B------:R-:W-:Y:S01]  /*16f70*/  VIADD R22, R0, 0x1c9 ;  /* 0x000001c900167836 */ /* 0x000fe20000000000 */
[----:B------:R-:W-:Y:S01]  /*16f80*/  ISETP.GT.U32.AND P6, PT, R7, R63, PT ;  /* 0x0000003f0700720c */ /* 0x000fe20003fc4070 */
[----:B------:R-:W-:-:S04]  /*16f90*/  @!P5 IMAD.IADD R62, R62, 0x1, -R7 ;  /* 0x000000013e3ed824 */ /* 0x000fc800078e0a07 */
[----:B------:R-:W-:Y:S02]  /*16fa0*/  @!P2 IMAD.MOV R12, RZ, RZ, -R12 ;  /* 0x000000ffff0ca224 */ /* 0x000fe400078e0a0c */
[----:B0-----:R-:W-:Y:S02]  /*16fb0*/  IMAD.MOV.U32 R2, RZ, RZ, R4 ;  /* 0x000000ffff027224 */ /* 0x001fe400078e0004 */
[----:B------:R-:W-:Y:S02]  /*16fc0*/  IMAD.MOV.U32 R4, RZ, RZ, R15 ;  /* 0x000000ffff047224 */ /* 0x000fe400078e000f */
[----:B------:R-:W-:-:S04]  /*16fd0*/  IMAD.HI.U32 R15, R6, R67, RZ ;  /* 0x00000043060f7227 */ /* 0x000fc800078e00ff */
[----:B------:R-:W-:Y:S01]  /*16fe0*/  @!P0 IMAD.MOV R2, RZ, RZ, -R2 ;  /* 0x000000ffff028224 */ /* 0x000fe200078e0a02 */
[----:B------:R-:W-:Y:S01]  /*16ff0*/  ISETP.GE.AND P0, PT, R5, RZ, PT ;  /* 0x000000ff0500720c */ /* 0x000fe20003f06270 */
[----:B------:R-:W-:Y:S02]  /*17000*/  IMAD.MOV R5, RZ, RZ, -R15 ;  /* 0x000000ffff057224 */ /* 0x000fe400078e0a0f */
[C---:B------:R-:W-:Y:S01]  /*17010*/  IMAD.HI.U32 R18, R6.reuse, R4, RZ ;  /* 0x0000000406127227 */ /* 0x040fe200078e00ff */
[----:B------:R0:W-:Y:S03]  /*17020*/  STL [R1+0x358], R2 ;  /* 0x0003580201007387 */ /* 0x0001e60000100800 */
[----:B------:R-:W-:Y:S01]  /*17030*/  IMAD R67, R7, R5, R67 ;  /* 0x0000000507437224 */ /* 0x000fe200078e0243 */
[----:B------:R-:W-:Y:S01]  /*17040*/  IABS R5, R90 ;  /* 0x0000005a00057213 */ /* 0x000fe20000000000 */
[----:B------:R-:W-:-:S03]  /*17050*/  IMAD.HI.U32 R15, R6, R68, RZ ;  /* 0x00000044060f7227 */ /* 0x000fc600078e00ff */
[C---:B------:R-:W-:Y:S01]  /*17060*/  ISETP.GT.U32.AND P5, PT, R7.reuse, R67, PT ;  /* 0x000000430700720c */ /* 0x040fe20003fa4070 */
[----:B------:R-:W-:Y:S02]  /*17070*/  IMAD.MOV R18, RZ, RZ, -R18 ;  /* 0x000000ffff127224 */ /* 0x000fe400078e0a12 */
[----:B------:R-:W-:Y:S02]  /*17080*/  IMAD.MOV R15, RZ, RZ, -R15 ;  /* 0x000000ffff0f7224 */ /* 0x000fe400078e0a0f */
[C---:B------:R-:W-:Y:S01]  /*17090*/  IMAD R4, R7.reuse, R18, R4 ;  /* 0x0000001207047224 */ /* 0x040fe200078e0204 */
[----:B------:R-:W-:Y:S01]  /*170a0*/  IABS R18, R3 ;  /* 0x0000000300127213 */ /* 0x000fe20000000000 */
[----:B------:R-:W-:Y:S02]  /*170b0*/  IMAD R68, R7, R15, R68 ;  /* 0x0000000f07447224 */ /* 0x000fe400078e0244 */
[----:B------:R-:W-:Y:S01]  /*170c0*/  @!P6 IMAD.IADD R63, R63, 0x1, -R7 ;  /* 0x000000013f3fe824 */ /* 0x000fe200078e0a07 */
[----:B------:R-:W-:Y:S01]  /*170d0*/  ISETP.GT.U32.AND P6, PT, R7, R4, PT ;  /* 0x000000040700720c */ /* 0x000fe20003fc4070 */
[----:B------:R-:W-:-:S04]  /*170e0*/  IMAD.HI.U32 R19, R6, R5, RZ ;  /* 0x0000000506137227 */ /* 0x000fc800078e00ff */
[----:B------:R-:W-:Y:S01]  /*170f0*/  @!P5 IMAD.IADD R67, R67, 0x1, -R7 ;  /* 0x000000014343d824 */ /* 0x000fe200078e0a07 */
[C---:B------:R-:W-:Y:S01]  /*17100*/  ISETP.GT.U32.AND P5, PT, R7.reuse, R68, PT ;  /* 0x000000440700720c */ /* 0x040fe20003fa4070 */
[----:B------:R-:W-:Y:S02]  /*17110*/  IMAD.MOV R19, RZ, RZ, -R19 ;  /* 0x000000ffff137224 */ /* 0x000fe400078e0a13 */
[----:B0-----:R-:W-:Y:S02]  /*17120*/  VIADD R2, R0, 0x1b8 ;  /* 0x000001b800027836 */ /* 0x001fe40000000000 */
[C---:B------:R-:W-:Y:S02]  /*17130*/  IMAD R5, R7.reuse, R19, R5 ;  /* 0x0000001307057224 */ /* 0x040fe400078e0205 */
[----:B------:R-:W-:Y:S01]  /*17140*/  @!P6 IMAD.IADD R4, R4, 0x1, -R7 ;  /* 0x000000010404e824 */ /* 0x000fe200078e0a07 */
[----:B------:R-:W-:Y:S01]  /*17150*/  IABS R15, R2 ;  /* 0x00000002000f7213 */ /* 0x000fe20000000000 */
[----:B------:R-:W-:Y:S01]  /*17160*/  IMAD.MOV.U32 R2, RZ, RZ, R17 ;  /* 0x000000ffff027224 */ /* 0x000fe200078e0011 */
[C---:B------:R-:W-:Y:S01]  /*17170*/  ISETP.GT.U32.AND P6, PT, R7.reuse, R5, PT ;  /* 0x000000050700720c */ /* 0x040fe20003fc4070 */
[----:B------:R-:W-:Y:S01]  /*17180*/  IMAD.HI.U32 R17, R6, R86, RZ ;  /* 0x0000005606117227 */ /* 0x000fe200078e00ff */
[----:B------:R-:W-:-:S03]  /*17190*/  ISETP.GT.U32.AND P2, PT, R7, R4, PT ;  /* 0x000000040700720c */ /* 0x000fc60003f44070 */
[----:B------:R-:W-:Y:S02]  /*171a0*/  @!P5 IMAD.IADD R68, R68, 0x1, -R7 ;  /* 0x000000014444d824 */ /* 0x000fe400078e0a07 */
[----:B------:R-:W-:Y:S01]  /*171b0*/  @!P4 IMAD.MOV R2, RZ, RZ, -R2 ;  /* 0x000000ffff02c224 */ /* 0x000fe200078e0a02 */
[C---:B------:R-:W-:Y:S01]  /*171c0*/  ISETP.GT.U32.AND P4, PT, R7.reuse, R67, PT ;  /* 0x000000430700720c */ /* 0x040fe20003f84070 */
[----:B------:R-:W-:Y:S01]  /*171d0*/  IMAD.MOV R17, RZ, RZ, -R17 ;  /* 0x000000ffff117224 */ /* 0x000fe200078e0a11 */
[----:B------:R-:W-:Y:S01]  /*171e0*/  ISETP.GT.U32.AND P5, PT, R7, R68, PT ;  /* 0x000000440700720c */ /* 0x000fe20003fa4070 */
[----:B------:R-:W-:Y:S01]  /*171f0*/  VIADD R19, R0, 0x1bc ;  /* 0x000001bc00137836 */ /* 0x000fe20000000000 */
[----:B------:R0:W-:Y:S01]  /*17200*/  STL [R1+0x350], R2 ;  /* 0x0003500201007387 */ /* 0x0001e20000100800 */
[--C-:B------:R-:W-:Y:S02]  /*17210*/  @!P6 IMAD.IADD R5, R5, 0x1, -R7.reuse ;  /* 0x000000010505e824 */ /* 0x100fe400078e0a07 */
[C---:B------:R-:W-:Y:S01]  /*17220*/  IMAD R86, R7.reuse, R17, R86 ;  /* 0x0000001107567224 */ /* 0x040fe200078e0256 */
[----:B------:R2:W-:Y:S01]  /*17230*/  STL [R1+0x34c], R12 ;  /* 0x00034c0c01007387 */ /* 0x0005e20000100800 */
[----:B------:R-:W-:Y:S01]  /*17240*/  IABS R69, R19 ;  /* 0x0000001300457213 */ /* 0x000fe20000000000 */
[----:B------:R-:W-:Y:S01]  /*17250*/  @!P2 IMAD.IADD R4, R4, 0x1, -R7 ;  /* 0x000000010404a824 */ /* 0x000fe200078e0a07 */
[----:B------:R-:W-:Y:S01]  /*17260*/  ISETP.GT.U32.AND P6, PT, R7, R5, PT ;  /* 0x000000050700720c */ /* 0x000fe20003fc4070 */
[----:B------:R-:W-:Y:S01]  /*17270*/  VIADD R17, R0, 0x1c1 ;  /* 0x000001c100117836 */ /* 0x000fe20000000000 */
[----:B------:R-:W-:Y:S01]  /*17280*/  ISETP.GE.AND P2, PT, R8, RZ, PT ;  /* 0x000000ff0800720c */ /* 0x000fe20003f46270 */
[----:B0-----:R-:W-:-:S02]  /*17290*/  IMAD.MOV.U32 R2, RZ, RZ, R9 ;  /* 0x000000ffff027224 */ /* 0x001fc400078e0009 */
[----:B------:R-:W-:-:S04]  /*172a0*/  IMAD.HI.U32 R9, R6, R15, RZ ;  /* 0x0000000f06097227 */ /* 0x000fc800078e00ff */
[----:B------:R-:W-:Y:S01]  /*172b0*/  @!P5 IMAD.IADD R68, R68, 0x1, -R7 ;  /* 0x000000014444d824 */ /* 0x000fe200078e0a07 */
[----:B------:R-:W-:Y:S01]  /*172c0*/  ISETP.GT.U32.AND P5, PT, R7, R86, PT ;  /* 0x000000560700720c */ /* 0x000fe20003fa4070 */
[----:B------:R-:W-:Y:S02]  /*172d0*/  IMAD.MOV R9, RZ, RZ, -R9 ;  /* 0x000000ffff097224 */ /* 0x000fe400078e0a09 */
[----:B------:R-:W-:Y:S02]  /*172e0*/  @!P6 IMAD.IADD R5, R5, 0x1, -R7 ;  /* 0x000000010505e824 */ /* 0x000fe400078e0a07 */
[C---:B------:R-:W-:Y:S02]  /*172f0*/  IMAD R74, R7.reuse, R9, R15 ;  /* 0x00000009074a7224 */ /* 0x040fe400078e020f */
[----:B------:R-:W-:Y:S01]  /*17300*/  @!P3 IMAD.MOV R2, RZ, RZ, -R2 ;  /* 0x000000ffff02b224 */ /* 0x000fe200078e0a02 */
[----:B------:R-:W-:Y:S01]  /*17310*/  ISETP.GE.AND P3, PT, R10, RZ, PT ;  /* 0x000000ff0a00720c */ /* 0x000fe20003f66270 */
[----:B------:R-:W-:Y:S01]  /*17320*/  IMAD.HI.U32 R10, R6, R18, RZ ;  /* 0x00000012060a7227 */ /* 0x000fe200078e00ff */
[----:B------:R-:W-:-:S02]  /*17330*/  ISETP.GT.U32.AND P6, PT, R7, R74, PT ;  /* 0x0000004a0700720c */ /* 0x000fc40003fc4070 */
[----:B------:R0:W-:Y:S01]  /*17340*/  STL [R1+0x348], R2 ;  /* 0x0003480201007387 */ /* 0x0001e20000100800 */
[--C-:B------:R-:W-:Y:S02]  /*17350*/  @!P5 IMAD.IADD R86, R86, 0x1, -R7.reuse ;  /* 0x000000015656d824 */ /* 0x100fe400078e0a07 */
[----:B------:R-:W-:Y:S02]  /*17360*/  IMAD.MOV R10, RZ, RZ, -R10 ;  /* 0x000000ffff0a7224 */ /* 0x000fe400078e0a0a */
[----:B------:R-:W-:Y:S01]  /*17370*/  @!P4 IMAD.IADD R67, R67, 0x1, -R7 ;  /* 0x000000014343c824 */ /* 0x000fe200078e0a07 */
[C---:B------:R-:W-:Y:S01]  /*17380*/  ISETP.GT.U32.AND P5, PT, R7.reuse, R86, PT ;  /* 0x000000560700720c */ /* 0x040fe20003fa4070 */
[----:B------:R-:W-:Y:S01]  /*17390*/  IMAD R73, R7, R10, R18 ;  /* 0x0000000a07497224 */ /* 0x000fe200078e0212 */
[----:B------:R-:W-:Y:S01]  /*173a0*/  ISETP.GE.AND P4, PT, R16, RZ, PT ;  /* 0x000000ff1000720c */ /* 0x000fe20003f86270 */
[----:B------:R-:W-:-:S04]  /*173b0*/  IMAD.HI.U32 R16, R6, R72, RZ ;  /* 0x0000004806107227 */ /* 0x000fc800078e00ff */
[----:B------:R-:W-:Y:S02]  /*173c0*/  @!P6 IMAD.IADD R74, R74, 0x1, -R7 ;  /* 0x000000014a4ae824 */ /* 0x000fe400078e0a07 */
[----:B------:R-:W-:-:S03]  /*173d0*/  IMAD.HI.U32 R15, R6, R71, RZ ;  /* 0x00000047060f7227 */ /* 0x000fc600078e00ff */
[C---:B------:R-:W-:Y:S01]  /*173e0*/  ISETP.GT.U32.AND P6, PT, R7.reuse, R74, PT ;  /* 0x0000004a0700720c */ /* 0x040fe20003fc4070 */
[----:B------:R-:W-:Y:S01]  /*173f0*/  @!P5 IMAD.IADD R86, R86, 0x1, -R7 ;  /* 0x000000015656d824 */ /* 0x000fe200078e0a07 */
[C---:B------:R-:W-:Y:S01]  /*17400*/  ISETP.GT.U32.AND P5, PT, R7.reuse, R73, PT ;  /* 0x000000490700720c */ /* 0x040fe20003fa4070 */
[----:B------:R-:W-:Y:S02]  /*17410*/  IMAD.MOV R16, RZ, RZ, -R16 ;  /* 0x000000ffff107224 */ /* 0x000fe400078e0a10 */
[----:B------:R-:W-:Y:S02]  /*17420*/  IMAD.MOV R15, RZ, RZ, -R15 ;  /* 0x000000ffff0f7224 */ /* 0x000fe400078e0a0f */
[C---:B------:R-:W-:Y:S02]  /*17430*/  IMAD R72, R7.reuse, R16, R72 ;  /* 0x0000001007487224 */ /* 0x040fe400078e0248 */
[----:B------:R-:W-:Y:S01]  /*17440*/  IMAD R71, R7, R15, R71 ;  /* 0x0000000f07477224 */ /* 0x000fe200078e0247 */
[----:B------:R-:W-:Y:S01]  /*17450*/  IABS R15, R17 ;  /* 0x00000011000f7213 */ /* 0x000fe20000000000 */
[----:B--2---:R-:W-:-:S02]  /*17460*/  VIADD R12, R0, 0x1be ;  /* 0x000001be000c7836 */ /* 0x004fc40000000000 */
[--C-:B------:R-:W-:Y:S01]  /*17470*/  @!P6 IMAD.IADD R74, R74, 0x1, -R7.reuse ;  /* 0x000000014a4ae824 */ /* 0x100fe200078e0a07 */
[----:B------:R-:W-:Y:S01]  /*17480*/  ISETP.GT.U32.AND P6, PT, R7, R72, PT ;  /* 0x000000480700720c */ /* 0x000fe20003fc4070 */
[----:B------:R-:W-:Y:S01]  /*17490*/  @!P5 IMAD.IADD R73, R73, 0x1, -R7 ;  /* 0x000000014949d824 */ /* 0x000fe200078e0a07 */
[----:B------:R-:W-:Y:S01]  /*174a0*/  ISETP.GT.U32.AND P5, PT, R7, R71, PT ;  /* 0x000000470700720c */ /* 0x000fe20003fa4070 */
[----:B0-----:R-:W-:Y:S01]  /*174b0*/  VIADD R2, R0, 0x1bd ;  /* 0x000001bd00027836 */ /* 0x001fe20000000000 */
[----:B------:R-:W-:Y:S01]  /*174c0*/  IABS R8, R12 ;  /* 0x0000000c00087213 */ /* 0x000fe20000000000 */
[----:B------:R-:W-:-:S03]  /*174d0*/  IMAD.HI.U32 R12, R6, R69, RZ ;  /* 0x00000045060c7227 */ /* 0x000fc600078e00ff */
[----:B------:R-:W-:Y:S01]  /*174e0*/  IABS R70, R2 ;  /* 0x0000000200467213 */ /* 0x000fe20000000000 */
[----:B------:R0:W-:Y:S01]  /*174f0*/  STL [R1+0x4130], R2 ;  /* 0x0041300201007387 */ /* 0x0001e20000100800 */
[----:B------:R-:W-:Y:S02]  /*17500*/  IMAD.MOV R12, RZ, RZ, -R12 ;  /* 0x000000ffff0c7224 */ /* 0x000fe400078e0a0c */
[----:B------:R-:W-:-:S04]  /*17510*/  IMAD.HI.U32 R9, R6, R8, RZ ;  /* 0x0000000806097227 */ /* 0x000fc800078e00ff */
[----:B------:R-:W-:Y:S01]  /*17520*/  @!P6 IMAD.IADD R72, R72, 0x1, -R7 ;  /* 0x000000014848e824 */ /* 0x000fe200078e0a07 */
[C---:B------:R-:W-:Y:S01]  /*17530*/  ISETP.GT.U32.AND P6, PT, R7.reuse, R73, PT ;  /* 0x000000490700720c */ /* 0x040fe20003fc4070 */
[----:B------:R-:W-:Y:S02]  /*17540*/  IMAD R69, R7, R12, R69 ;  /* 0x0000000c07457224 */ /* 0x000fe400078e0245 */
[----:B0-----:R-:W-:Y:S02]  /*17550*/  VIADD R2, R0, 0x1c2 ;  /* 0x000001c200027836 */ /* 0x001fe40000000000 */
[----:B------:R-:W-:Y:S01]  /*17560*/  @!P5 IMAD.IADD R71, R71, 0x1, -R7 ;  /* 0x000000014747d824 */ /* 0x000fe200078e0a07 */
[----:B------:R-:W-:Y:S01]  /*17570*/  ISETP.GT.U32.AND P5, PT, R7, R72, PT ;  /* 0x000000480700720c */ /* 0x000fe20003fa4070 */
[----:B------:R-:W-:Y:S01]  /*17580*/  IMAD.HI.U32 R10, R6, R70, RZ ;  /* 0x00000046060a7227 */ /* 0x000fe200078e00ff */
[----:B------:R-:W-:-:S03]  /*17590*/  IABS R12, R2 ;  /* 0x00000002000c7213 */ /* 0x000fc60000000000 */
[----:B------:R-:W-:Y:S02]  /*175a0*/  IMAD.MOV.U32 R2, RZ, RZ, R11 ;  /* 0x000000ffff027224 */ /* 0x000fe400078e000b */
[----:B------:R-:W-:Y:S02]  /*175b0*/  IMAD.MOV R9, RZ, RZ, -R9 ;  /* 0x000000ffff097224 */ /* 0x000fe400078e0a09 */
[----:B------:R-:W-:Y:S02]  /*175c0*/  VIADD R19, R0, 0x1bf ;  /* 0x000001bf00137836 */ /* 0x000fe40000000000 */
[----:B------:R-:W-:Y:S01]  /*175d0*/  @!P0 IMAD.MOV R2, RZ, RZ, -R2 ;  /* 0x000000ffff028224 */ /* 0x000fe200078e0a02 */
[C---:B------:R-:W-:Y:S01]  /*175e0*/  ISETP.GT.U32.AND P0, PT, R7.reuse, R71, PT ;  /* 0x000000470700720c */ /* 0x040fe20003f04070 */
[----:B------:R-:W-:Y:S02]  /*175f0*/  IMAD.MOV R10, RZ, RZ, -R10 ;  /* 0x000000ffff0a7224 */ /* 0x000fe400078e0a0a */
[C---:B------:R-:W-:Y:S01]  /*17600*/  IMAD R8, R7.reuse, R9, R8 ;  /* 0x0000000907087224 */ /* 0x040fe200078e0208 */
[----:B------:R-:W-:Y:S01]  /*17610*/  IABS R9, R19 ;  /* 0x0000001300097213 */ /* 0x000fe20000000000 */
[----:B------:R-:W-:Y:S01]  /*17620*/  IMAD R70, R7, R10, R70 ;  /* 0x0000000a07467224 */ /* 0x000fe200078e0246 */
[----:B------:R0:W-:Y:S01]  /*17630*/  STL [R1+0x344], R2 ;  /* 0x0003440201007387 */ /* 0x0001e20000100800 */
[----:B------:R-:W-:Y:S01]  /*17640*/  @!P6 IMAD.IADD R73, R73, 0x1, -R7 ;  /* 0x000000014949e824 */ /* 0x000fe200078e0a07 */
[----:B------:R-:W-:Y:S01]  /*17650*/  ISETP.GT.U32.AND P6, PT, R7, R69, PT ;  /* 0x000000450700720c */ /* 0x000fe20003fc4070 */
[----:B------:R-:W-:-:S02]  /*17660*/  IMAD.MOV.U32 R11, RZ, RZ, R15 ;  /* 0x000000ffff0b7224 */ /* 0x000fc400078e000f */
[----:B------:R-:W-:-:S04]  /*17670*/  IMAD.HI.U32 R15, R6, R9, RZ ;  /* 0x00000009060f7227 */ /* 0x000fc800078e00ff */
[----:B------:R-:W-:Y:S01]  /*17680*/  @!P5 IMAD.IADD R72, R72, 0x1, -R7 ;  /* 0x000000014848d824 */ /* 0x000fe200078e0a07 */
[----:B------:R-:W-:Y:S01]  /*17690*/  ISETP.GT.U32.AND P5, PT, R7, R70, PT ;  /* 0x000000460700720c */ /* 0x000fe20003fa4070 */
[----:B------:R-:W-:Y:S02]  /*176a0*/  IMAD.MOV R15, RZ, RZ, -R15 ;  /* 0x000000ffff0f7224 */ /* 0x000fe400078e0a0f */
[----:B------:R-:W-:Y:S01]  /*176b0*/  @!P0 IMAD.IADD R71, R71, 0x1, -R7 ;  /* 0x0000000147478824 */ /* 0x000fe200078e0a07 */
[C---:B------:R-:W-:Y:S01]  /*176c0*/  ISETP.GT.U32.AND P0, PT, R7.reuse, R8, PT ;  /* 0x000000080700720c */ /* 0x040fe20003f04070 */
[----:B------:R-:W-:Y:S01]  /*176d0*/  VIADD R18, R0, 0x1c0 ;  /* 0x000001c000127836 */ /* 0x000fe20000000000 */
[----:B------:R-:W-:Y:S01]  /*176e0*/  STL [R1+0x4134], R72 ;  /* 0x0041344801007387 */ /* 0x000fe20000100800 */
[----:B------:R-:W-:Y:S02]  /*176f0*/  IMAD R9, R7, R15, R9 ;  /* 0x0000000f07097224 */ /* 0x000fe400078e0209 */
[--C-:B------:R-:W-:Y:S01]  /*17700*/  @!P6 IMAD.IADD R69, R69, 0x1, -R7.reuse ;  /* 0x000000014545e824 */ /* 0x100fe200078e0a07 */
[----:B------:R-:W-:Y:S01]  /*17710*/  IABS R10, R18 ;  /* 0x00000012000a7213 */ /* 0x000fe20000000000 */
[----:B------:R-:W-:Y:S01]  /*17720*/  IMAD.HI.U32 R16, R6, R11, RZ ;  /* 0x0000000b06107227 */ /* 0x000fe200078e00ff */
[C---:B------:R-:W-:Y:S01]  /*17730*/  ISETP.GT.U32.AND P6, PT, R7.reuse, R9, PT ;  /* 0x000000090700720c */ /* 0x040fe20003fc4070 */
[----:B------:R-:W-:Y:S02]  /*17740*/  STL [R1+0x4138], R71 ;  /* 0x0041384701007387 */ /* 0x000fe40000100800 */
[----:B------:R-:W-:Y:S01]  /*17750*/  @!P5 IMAD.IADD R70, R70, 0x1, -R7 ;  /* 0x000000014646d824 */ /* 0x000fe200078e0a07 */
[----:B------:R-:W-:Y:S01]  /*17760*/  ISETP.GT.U32.AND P5, PT, R7, R69, PT ;  /* 0x000000450700720c */ /* 0x000fe20003fa4070 */
[----:B------:R-:W-:-:S04]  /*17770*/  IMAD.HI.U32 R17, R6, R10, RZ ;  /* 0x0000000a06117227 */ /* 0x000fc800078e00ff */
[----:B------:R-:W-:Y:S01]  /*17780*/  @!P0 IMAD.IADD R8, R8, 0x1, -R7 ;  /* 0x0000000108088824 */ /* 0x000fe200078e0a07 */
[----:B------:R-:W-:Y:S01]  /*17790*/  ISETP.GT.U32.AND P0, PT, R7, R70, PT ;  /* 0x000000460700720c */ /* 0x000fe20003f04070 */
[----:B------:R-:W-:Y:S02]  /*177a0*/  IMAD.MOV R17, RZ, RZ, -R17 ;  /* 0x000000ffff117224 */ /* 0x000fe400078e0a11 */
[----:B------:R-:W-:Y:S01]  /*177b0*/  @!P6 IMAD.IADD R9, R9, 0x1, -R7 ;  /* 0x000000010909e824 */ /* 0x000fe200078e0a07 */
[C---:B------:R-:W-:Y:S01]  /*177c0*/  ISETP.GT.U32.AND P6, PT, R7.reuse, R8, PT ;  /* 0x000000080700720c */ /* 0x040fe20003fc4070 */
[----:B------:R-:W-:Y:S02]  /*177d0*/  IMAD R10, R7, R17, R10 ;  /* 0x00000011070a7224 */ /* 0x000fe400078e020a */
[----:B------:R-:W-:Y:S02]  /*177e0*/  IMAD.MOV R16, RZ, RZ, -R16 ;  /* 0x000000ffff107224 */ /* 0x000fe400078e0a10 */
[----:B------:R-:W-:-:S04]  /*177f0*/  IMAD.HI.U32 R15, R6, R12, RZ ;  /* 0x0000000c060f7227 */ /* 0x000fc800078e00ff */
[----:B------:R-:W-:Y:S01]  /*17800*/  @!P5 IMAD.IADD R69, R69, 0x1, -R7 ;  /* 0x000000014545d824 */ /* 0x000fe200078e0a07 */
[C---:B------:R-:W-:Y:S01]  /*17810*/  ISETP.GT.U32.AND P5, PT, R7.reuse, R10, PT ;  /* 0x0000000a0700720c */ /* 0x040fe20003fa4070 */
[C---:B------:R-:W-:Y:S02]  /*17820*/  IMAD R11, R7.reuse, R16, R11 ;  /* 0x00000010070b7224 */ /* 0x040fe400078e020b */
[----:B------:R-:W-:Y:S02]  /*17830*/  IMAD.MOV R15, RZ, RZ, -R15 ;  /* 0x000000ffff0f7224 */ /* 0x000fe400078e0a0f */
[----:B0-----:R-:W-:Y:S02]  /*17840*/  VIADD R2, R0, 0x1c5 ;  /* 0x000001c500027836 */ /* 0x001fe40000000000 */
[C---:B------:R-:W-:Y:S02]  /*17850*/  IMAD R12, R7.reuse, R15, R12 ;  /* 0x0000000f070c7224 */ /* 0x040fe400078e020c */
[----:B------:R-:W-:Y:S01]  /*17860*/  @!P0 IMAD.IADD R70, R70, 0x1, -R7 ;  /* 0x0000000146468824 */ /* 0x000fe200078e0a07 */
[----:B------:R-:W-:Y:S01]  /*17870*/  IABS R15, R2 ;  /* 0x00000002000f7213 */ /* 0x000fe20000000000 */
[----:B------:R-:W-:Y:S01]  /*17880*/  IMAD.MOV.U32 R2, RZ, RZ, R14 ;  /* 0x000000ffff027224 */ /* 0x000fe200078e000e */
[----:B------:R-:W-:Y:S01]  /*17890*/  ISETP.GT.U32.AND P0, PT, R7, R11, PT ;  /* 0x0000000b0700720c */ /* 0x000fe20003f04070 */
[----:B------:R-:W-:-:S02]  /*178a0*/  VIADD R18, R0, 0x1c3 ;  /* 0x000001c300127836 */ /* 0x000fc40000000000 */
[--C-:B------:R-:W-:Y:S01]  /*178b0*/  @!P6 IMAD.IADD R8, R8, 0x1, -R7.reuse ;  /* 0x000000010808e824 */ /* 0x100fe200078e0a07 */
[C---:B------:R-:W-:Y:S01]  /*178c0*/  ISETP.GT.U32.AND P6, PT, R7.reuse, R12, PT ;  /* 0x0000000c0700720c */ /* 0x040fe20003fc4070 */
[----:B------:R-:W-:Y:S01]  /*178d0*/  VIADD R19, R0, 0x1c4 ;  /* 0x000001c400137836 */ /* 0x000fe20000000000 */
[----:B------:R-:W-:Y:S01]  /*178e0*/  @!P3 IADD3 R2, PT, PT, -R2, RZ, RZ ;  /* 0x000000ff0202b210 */ /* 0x000fe20007ffe1ff */
[--C-:B------:R-:W-:Y:S01]  /*178f0*/  @!P5 IMAD.IADD R10, R10, 0x1, -R7.reuse ;  /* 0x000000010a0ad824 */ /* 0x100fe200078e0a07 */
[----:B------:R-:W-:Y:S02]  /*17900*/  ISETP.GT.U32.AND P3, PT, R7, R9, PT ;  /* 0x000000090700720c */ /* 0x000fe40003f64070 */
[----:B------:R-:W-:Y:S01]  /*17910*/  IABS R18, R18 ;  /* 0x0000001200127213 */ /* 0x000fe20000000000 */
[----:B------:R0:W-:Y:S01]  /*17920*/  STL [R1+0x33c], R2 ;  /* 0x00033c0201007387 */ /* 0x0001e20000100800 */
[----:B------:R-:W-:Y:S01]  /*17930*/  IABS R16, R19 ;  /* 0x0000001300107213 */ /* 0x000fe20000000000 */
[----:B------:R-:W-:Y:S01]  /*17940*/  @!P0 IMAD.IADD R11, R11, 0x1, -R7 ;  /* 0x000000010b0b8824 */ /* 0x000fe200078e0a07 */
[C---:B------:R-:W-:Y:S01]  /*17950*/  ISETP.GT.U32.AND P5, PT, R7.reuse, R10, PT ;  /* 0x0000000a0700720c */ /* 0x040fe20003fa4070 */
[----:B------:R-:W-:Y:S01]  /*17960*/  IMAD.HI.U32 R19, R6, R18, RZ ;  /* 0x0000001206137227 */ /* 0x000fe200078e00ff */
[----:B------:R-:W-:Y:S02]  /*17970*/  STL [R1+0x413c], R69 ;  /* 0x00413c4501007387 */ /* 0x000fe40000100800 */
[----:B------:R-:W-:Y:S01]  /*17980*/  ISETP.GT.U32.AND P0, PT, R7, R11, PT ;  /* 0x0000000b0700720c */ /* 0x000fe20003f04070 */
[----:B------:R-:W-:Y:S01]  /*17990*/  IMAD.MOV.U32 R14, RZ, RZ, R16 ;  /* 0x000000ffff0e7224 */ /* 0x000fe200078e0010 */
[----:B------:R-:W-:Y:S01]  /*179a0*/  STL [R1+0x4140], R70 ;  /* 0x0041404601007387 */ /* 0x000fe20000100800 */
[----:B------:R-:W-:-:S02]  /*179b0*/  IMAD.MOV R19, RZ, RZ, -R19 ;  /* 0x000000ffff137224 */ /* 0x000fc400078e0a13 */
[----:B------:R-:W-:Y:S01]  /*179c0*/  @!P6 IMAD.IADD R12, R12, 0x1, -R7 ;  /* 0x000000010c0ce824 */ /* 0x000fe200078e0a07 */
[----:B------:R-:W-:Y:S01]  /*179d0*/  STL [R1+0x4144], R8 ;  /* 0x0041440801007387 */ /* 0x000fe20000100800 */
[----:B------:R-:W-:-:S03]  /*179e0*/  IMAD.HI.U32 R17, R6, R14, RZ ;  /* 0x0000000e06117227 */ /* 0x000fc600078e00ff */
[----:B------:R-:W-:Y:S01]  /*179f0*/  ISETP.GT.U32.AND P6, PT, R7, R12, PT ;  /* 0x0000000c0700720c */ /* 0x000fe20003fc4070 */
[----:B------:R-:W-:Y:S01]  /*17a00*/  @!P3 IMAD.IADD R9, R9, 0x1, -R7 ;  /* 0x000000010909b824 */ /* 0x000fe200078e0a07 */
[----:B------:R-:W-:Y:S01]  /*17a10*/  ISETP.GE.AND P3, PT, R13, RZ, PT ;  /* 0x000000ff0d00720c */ /* 0x000fe20003f66270 */
[----:B------:R-:W-:Y:S02]  /*17a20*/  IMAD R13, R7, R19, R18 ;  /* 0x00000013070d7224 */ /* 0x000fe400078e0212 */
[----:B------:R-:W-:Y:S01]  /*17a30*/  IMAD.MOV R17, RZ, RZ, -R17 ;  /* 0x000000ffff117224 */ /* 0x000fe200078e0a11 */
[----:B------:R2:W-:Y:S01]  /*17a40*/  STL [R1+0x4148], R9 ;  /* 0x0041480901007387 */ /* 0x0005e20000100800 */
[----:B------:R-:W-:-:S04]  /*17a50*/  IMAD.HI.U32 R16, R6, R15, RZ ;  /* 0x0000000f06107227 */ /* 0x000fc800078e00ff */
[--C-:B------:R-:W-:Y:S01]  /*17a60*/  @!P5 IMAD.IADD R10, R10, 0x1, -R7.reuse ;  /* 0x000000010a0ad824 */ /* 0x100fe200078e0a07 */
[C---:B------:R-:W-:Y:S01]  /*17a70*/  ISETP.GT.U32.AND P5, PT, R7.reuse, R13, PT ;  /* 0x0000000d0700720c */ /* 0x040fe20003fa4070 */
[----:B------:R-:W-:Y:S01]  /*17a80*/  IMAD R14, R7, R17, R14 ;  /* 0x00000011070e7224 */ /* 0x000fe200078e020e */
[----:B------:R-:W-:Y:S01]  /*17a90*/  IABS R17, R20 ;  /* 0x0000001400117213 */ /* 0x000fe20000000000 */
[----:B------:R-:W-:Y:S01]  /*17aa0*/  IMAD.MOV R16, RZ, RZ, -R16 ;  /* 0x000000ffff107224 */ /* 0x000fe200078e0a10 */
[----:B------:R3:W-:Y:S01]  /*17ab0*/  STL [R1+0x414c], R10 ;  /* 0x00414c0a01007387 */ /* 0x0007e20000100800 */
[----:B------:R-:W-:Y:S01]  /*17ac0*/  @!P0 IMAD.IADD R11, R11, 0x1, -R7 ;  /* 0x000000010b0b8824 */ /* 0x000fe200078e0a07 */
[C---:B------:R-:W-:Y:S01]  /*17ad0*/  ISETP.GT.U32.AND P0, PT, R7.reuse, R14, PT ;  /* 0x0000000e0700720c */ /* 0x040fe20003f04070 */
[C---:B------:R-:W-:Y:S01]  /*17ae0*/  IMAD R15, R7.reuse, R16, R15 ;  /* 0x00000010070f7224 */ /* 0x040fe200078e020f */
[----:B------:R-:W-:Y:S01]  /*17af0*/  IABS R16, R21 ;  /* 0x0000001500107213 */ /* 0x000fe20000000000 */
[--C-:B------:R-:W-:Y:S01]  /*17b00*/  @!P6 IMAD.IADD R12, R12, 0x1, -R7.reuse ;  /* 0x000000010c0ce824 */ /* 0x100fe200078e0a07 */
[----:B------:R-:W-:Y:S01]  /*17b10*/  STL [R1+0x4150], R11 ;  /* 0x0041500b01007387 */ /* 0x000fe20000100800 */
[----:B0-----:R-:W-:Y:S01]  /*17b20*/  VIADD R2, R0, 0x1c8 ;  /* 0x000001c800027836 */ /* 0x001fe20000000000 */
[----:B------:R-:W-:Y:S01]  /*17b30*/  ISETP.GT.U32.AND P6, PT, R7, R15, PT ;  /* 0x0000000f0700720c */ /* 0x000fe20003fc4070 */
[----:B------:R-:W-:Y:S01]  /*17b40*/  @!P5 IMAD.IADD R13, R13, 0x1, -R7 ;  /* 0x000000010d0dd824 */ /* 0x000fe200078e0a07 */
[----:B------:R-:W-:Y:S01]  /*17b50*/  STL [R1+0x4154], R12 ;  /* 0x0041540c01007387 */ /* 0x000fe20000100800 */
[----:B------:R-:W-:Y:S01]  /*17b60*/  IMAD.HI.U32 R21, R6, R16, RZ ;  /* 0x0000001006157227 */ /* 0x000fe200078e00ff */
[----:B------:R-:W-:-:S02]  /*17b70*/  IABS R18, R2 ;  /* 0x0000000200127213 */ /* 0x000fc40000000000 */
[C---:B------:R-:W-:Y:S01]  /*17b80*/  ISETP.GT.U32.AND P5, PT, R7.reuse, R13, PT ;  /* 0x0000000d0700720c */ /* 0x040fe20003fa4070 */
[----:B------:R-:W-:Y:S02]  /*17b90*/  @!P0 IMAD.IADD R14, R14, 0x1, -R7 ;  /* 0x000000010e0e8824 */ /* 0x000fe400078e0a07 */
[----:B------:R-:W-:Y:S02]  /*17ba0*/  IMAD.MOV R21, RZ, RZ, -R21 ;  /* 0x000000ffff157224 */ /* 0x000fe400078e0a15 */
[----:B------:R-:W-:Y:S01]  /*17bb0*/  IMAD.HI.U32 R20, R6, R17, RZ ;  /* 0x0000001106147227 */ /* 0x000fe200078e00ff */
[----:B------:R-:W-:-:S03]  /*17bc0*/  ISETP.GT.U32.AND P0, PT, R7, R14, PT ;  /* 0x0000000e0700720c */ /* 0x000fc60003f04070 */
[----:B------:R-:W-:Y:S02]  /*17bd0*/  @!P6 IMAD.IADD R15, R15, 0x1, -R7 ;  /* 0x000000010f0fe824 */ /* 0x000fe400078e0a07 */
[C---:B------:R-:W-:Y:S02]  /*17be0*/  IMAD R16, R7.reuse, R21, R16 ;  /* 0x0000001507107224 */ /* 0x040fe400078e0210 */
[----:B------:R-:W-:Y:S01]  /*17bf0*/  IMAD.MOV R20, RZ, RZ, -R20 ;  /* 0x000000ffff147224 */ /* 0x000fe200078e0a14 */
[----:B------:R-:W-:Y:S01]  /*17c00*/  ISETP.GT.U32.AND P6, PT, R7, R15, PT ;  /* 0x0000000f0700720c */ /* 0x000fe20003fc4070 */
[----:B------:R-:W-:-:S04]  /*17c10*/  IMAD.HI.U32 R19, R6, R18, RZ ;  /* 0x0000001206137227 */ /* 0x000fc800078e00ff */
[----:B------:R-:W-:Y:S01]  /*17c20*/  @!P5 IMAD.IADD R13, R13, 0x1, -R7 ;  /* 0x000000010d0dd824 */ /* 0x000fe200078e0a07 */
[C---:B------:R-:W-:Y:S01]  /*17c30*/  ISETP.GT.U32.AND P5, PT, R7.reuse, R16, PT ;  /* 0x000000100700720c */ /* 0x040fe20003fa4070 */
[C---:B------:R-:W-:Y:S02]  /*17c40*/  IMAD R17, R7.reuse, R20, R17 ;  /* 0x0000001407117224 */ /* 0x040fe400078e0211 */
[----:B------:R-:W-:Y:S01]  /*17c50*/  IMAD.MOV R19, RZ, RZ, -R19 ;  /* 0x000000ffff137224 */ /* 0x000fe200078e0a13 */
[----:B------:R-:W-:Y:S01]  /*17c60*/  STL [R1+0x4158], R13 ;  /* 0x0041580d01007387 */ /* 0x000fe20000100800 */
[--C-:B------:R-:W-:Y:S01]  /*17c70*/  @!P0 IMAD.IADD R14, R14, 0x1, -R7.reuse ;  /* 0x000000010e0e8824 */ /* 0x100fe200078e0a07 */
[C---:B------:R-:W-:Y:S01]  /*17c80*/  ISETP.GT.U32.AND P0, PT, R7.reuse, R17, PT ;  /* 0x000000110700720c */ /* 0x040fe20003f04070 */
[----:B------:R-:W-:Y:S01]  /*17c90*/  IMAD R18, R7, R19, R18 ;  /* 0x0000001307127224 */ /* 0x000fe200078e0212 */
[----:B------:R-:W-:Y:S01]  /*17ca0*/  IABS R19, R22 ;  /* 0x0000001600137213 */ /* 0x000fe20000000000 */
[--C-:B------:R-:W-:Y:S01]  /*17cb0*/  @!P6 IMAD.IADD R15, R15, 0x1, -R7.reuse ;  /* 0x000000010f0fe824 */ /* 0x100fe200078e0a07 */
[----:B------:R-:W-:Y:S01]  /*17cc0*/  STL [R1+0x415c], R14 ;  /* 0x00415c0e01007387 */ /* 0x000fe20000100800 */
[----:B--2---:R-:W-:Y:S01]  /*17cd0*/  VIADD R9, R0, 0x1ca ;  /* 0x000001ca00097836 */ /* 0x004fe20000000000 */
[C---:B------:R-:W-:Y:S01]  /*17ce0*/  ISETP.GT.U32.AND P6, PT, R7.reuse, R18, PT ;  /* 0x000000120700720c */ /* 0x040fe20003fc4070 */
[----:B------:R-:W-:Y:S01]  /*17cf0*/  @!P5 IMAD.IADD R16, R16, 0x1, -R7 ;  /* 0x000000011010d824 */ /* 0x000fe200078e0a07 */
[----:B------:R-:W-:Y:S01]  /*17d00*/  STL [R1+0x4160], R15 ;  /* 0x0041600f01007387 */ /* 0x000fe20000100800 */
[----:B------:R-:W-:Y:S01]  /*17d10*/  VIADD R8, R0, 0x1cb ;  /* 0x000001cb00087836 */ /* 0x000fe20000000000 */
[----:B------:R-:W-:Y:S01]  /*17d20*/  IABS R20, R9 ;  /* 0x0000000900147213 */ /* 0x000fe20000000000 */
[----:B------:R-:W-:Y:S01]  /*17d30*/  IMAD.HI.U32 R26, R6, R19, RZ ;  /* 0x00000013061a7227 */ /* 0x000fe200078e00ff */
[----:B------:R-:W-:-:S02]  /*17d40*/  ISETP.GT.U32.AND P5, PT, R7, R16, PT ;  /* 0x000000100700720c */ /* 0x000fc40003fa4070 */
[----:B------:R-:W-:Y:S01]  /*17d50*/  IABS R21, R8 ;  /* 0x0000000800157213 */ /* 0x000fe20000000000 */
[--C-:B------:R-:W-:Y:S02]  /*17d60*/  @!P0 IMAD.IADD R17, R17, 0x1, -R7.reuse ;  /* 0x0000000111118824 */ /* 0x100fe400078e0a07 */
[----:B------:R-:W-:Y:S02]  /*17d70*/  IMAD.MOV R26, RZ, RZ, -R26 ;  /* 0x000000ffff1a7224 */ /* 0x000fe400078e0a1a */
[----:B------:R-:W-:Y:S01]  /*17d80*/  @!P6 IMAD.IADD R18, R18, 0x1, -R7 ;  /* 0x000000011212e824 */ /* 0x000fe200078e0a07 */
[----:B------:R-:W-:Y:S01]  /*17d90*/  ISETP.GT.U32.AND P0, PT, R7, R17, PT ;  /* 0x000000110700720c */ /* 0x000fe20003f04070 */
[----:B------:R-:W-:-:S03]  /*17da0*/  IMAD.HI.U32 R25, R6, R20, RZ ;  /* 0x0000001406197227 */ /* 0x000fc600078e00ff */
[C---:B------:R-:W-:Y:S01]  /*17db0*/  ISETP.GT.U32.AND P6, PT, R7.reuse, R18, PT ;  /* 0x000000120700720c */ /* 0x040fe20003fc4070 */
[----:B------:R-:W-:Y:S02]  /*17dc0*/  IMAD R19, R7, R26, R19 ;  /* 0x0000001a07137224 */ /* 0x000fe400078e0213 */
[----:B------:R-:W-:Y:S02]  /*17dd0*/  IMAD.MOV R25, RZ, RZ, -R25 ;  /* 0x000000ffff197224 */ /* 0x000fe400078e0a19 */
[----:B------:R-:W-:-:S04]  /*17de0*/  IMAD.HI.U32 R24, R6, R21, RZ ;  /* 0x0000001506187227 */ /* 0x000fc800078e00ff */
[--C-:B------:R-:W-:Y:S01]  /*17df0*/  @!P5 IMAD.IADD R16, R16, 0x1, -R7.reuse ;  /* 0x000000011010d824 */ /* 0x100fe200078e0a07 */
[C---:B------:R-:W-:Y:S01]  /*17e00*/  ISETP.GT.U32.AND P5, PT, R7.reuse, R19, PT ;  /* 0x000000130700720c */ /* 0x040fe20003fa4070 */
[----:B------:R-:W-:Y:S02]  /*17e10*/  VIADD R2, R0, 0x1cc ;  /* 0x000001cc00027836 */ /* 0x000fe40000000000 */
[----:B------:R-:W-:Y:S01]  /*17e20*/  IMAD R20, R7, R25, R20 ;  /* 0x0000001907147224 */ /* 0x000fe200078e0214 */
[----:B------:R-:W-:Y:S01]  /*17e30*/  STL [R1+0x4164], R16 ;  /* 0x0041641001007387 */ /* 0x000fe20000100800 */
[----:B------:R-:W-:Y:S01]  /*17e40*/  IMAD.MOV R24, RZ, RZ, -R24 ;  /* 0x000000ffff187224 */ /* 0x000fe200078e0a18 */
[----:B------:R-:W-:Y:S01]  /*17e50*/  IABS R22, R2 ;  /* 0x0000000200167213 */ /* 0x000fe20000000000 */
[----:B------:R-:W-:Y:S01]  /*17e60*/  @!P0 IMAD.IADD R17, R17, 0x1, -R7 ;  /* 0x0000000111118824 */ /* 0x000fe200078e0a07 */
[C---:B------:R-:W-:Y:S01]  /*17e70*/  ISETP.GT.U32.AND P0, PT, R7.reuse, R20, PT ;  /* 0x000000140700720c */ /* 0x040fe20003f04070 */
[----:B------:R-:W-:-:S02]  /*17e80*/  IMAD R21, R7, R24, R21 ;  /* 0x0000001807157224 */ /* 0x000fc400078e0215 */
[--C-:B------:R-:W-:Y:S01]  /*17e90*/  @!P6 IMAD.IADD R18, R18, 0x1, -R7.reuse ;  /* 0x000000011212e824 */ /* 0x100fe200078e0a07 */
[----:B------:R-:W-:Y:S01]  /*17ea0*/  STL [R1+0x4168], R17 ;  /* 0x0041681101007387 */ /* 0x000fe20000100800 */
[----:B------:R-:W-:Y:S01]  /*17eb0*/  IMAD.HI.U32 R23, R6, R22, RZ ;  /* 0x0000001606177227 */ /* 0x000fe200078e00ff */
[----:B------:R-:W-:Y:S02]  /*17ec0*/  ISETP.GT.U32.AND P6, PT, R7, R21, PT ;  /* 0x000000150700720c */ /* 0x000fe40003fc4070 */
[----:B------:R-:W-:Y:S01]  /*17ed0*/  STL [R1+0x416c], R18 ;  /* 0x00416c1201007387 */ /* 0x000fe20000100800 */
[----:B------:R-:W-:Y:S02]  /*17ee0*/  @!P5 IMAD.IADD R19, R19, 0x1, -R7 ;  /* 0x000000011313d824 */ /* 0x000fe400078e0a07 */
[----:B------:R-:W-:Y:S02]  /*17ef0*/  IMAD.MOV R23, RZ, RZ, -R23 ;  /* 0x000000ffff177224 */ /* 0x000fe400078e0a17 */
[----:B---3--:R-:W-:Y:S01]  /*17f00*/  VIADD R10, R0, 0x1cd ;  /* 0x000001cd000a7836 */ /* 0x008fe20000000000 */
[C---:B------:R-:W-:Y:S01]  /*17f10*/  ISETP.GT.U32.AND P5, PT, R7.reuse, R19, PT ;  /* 0x000000130700720c */ /* 0x040fe20003fa4070 */
[----:B------:R-:W-:-:S02]  /*17f20*/  IMAD R22, R7, R23, R22 ;  /* 0x0000001707167224 */ /* 0x000fc400078e0216 */
[--C-:B------:R-:W-:Y:S01]  /*17f30*/  @!P0 IMAD.IADD R20, R20, 0x1, -R7.reuse ;  /* 0x0000000114148824 */ /* 0x100fe200078e0a07 */
[----:B------:R-:W-:Y:S01]  /*17f40*/  IABS R23, R10 ;  /* 0x0000000a00177213 */ /* 0x000fe20000000000 */
[----:B------:R-:W-:Y:S02]  /*17f50*/  VIADD R9, R0, 0x1ce ;  /* 0x000001ce00097836 */ /* 0x000fe40000000000 */
[----:B------:R-:W-:Y:S01]  /*17f60*/  @!P6 IMAD.IADD R21, R21, 0x1, -R7 ;  /* 0x000000011515e824 */ /* 0x000fe200078e0a07 */
[C---:B------:R-:W-:Y:S01]  /*17f70*/  ISETP.GT.U32.AND P0, PT, R7.reuse, R20, PT ;  /* 0x000000140700720c */ /* 0x040fe20003f04070 */
[----:B------:R-:W-:Y:S01]  /*17f80*/  IMAD.HI.U32 R30, R6, R23, RZ ;  /* 0x00000017061e7227 */ /* 0x000fe200078e00ff */
[----:B------:R-:W-:Y:S02]  /*17f90*/  IABS R24, R9 ;  /* 0x0000000900187213 */ /* 0x000fe40000000000 */
[----:B------:R-:W-:Y:S01]  /*17fa0*/  ISETP.GT.U32.AND P6, PT, R7, R21, PT ;  /* 0x000000150700720c */ /* 0x000fe20003fc4070 */
[----:B------:R-:W-:-:S02]  /*17fb0*/  IMAD.MOV R30, RZ, RZ, -R30 ;  /* 0x000000ffff1e7224 */ /* 0x000fc400078e0a1e */
        /* <DEDUP_REMOVED lines=8> */
[C---:B------:R-:W-:Y:S02]  /*18040*/  VIADD R2, R0.reuse, 0x1d0 ;  /* 0x000001d000027836 */ /* 0x040fe40000000000 */
[----:B------:R-:W-:Y:S01]  /*18050*/  IMAD R24, R7, R29, R24 ;  /* 0x0000001d07187224 */ /* 0x000fe200078e0218 */
[----:B------:R-:W-:Y:S01]  /*18060*/  STL [R1+0x4174], R20 ;  /* 0x0041741401007387 */ /* 0x000fe20000100800 */
[----:B------:R-:W-:Y:S01]  /*18070*/  VIADD R8, R0, 0x1cf ;  /* 0x000001cf00087836 */ /* 0x000fe20000000000 */
[----:B------:R-:W-:Y:S01]  /*18080*/  IABS R26, R2 ;  /* 0x00000002001a7213 */ /* 0x000fe20000000000 */
[--C-:B------:R-:W-:Y:S01]  /*18090*/  @!P6 IMAD.IADD R21, R21, 0x1, -R7.reuse ;  /* 0x000000011515e824 */ /* 0x100fe200078e0a07 */
[C---:B------:R-:W-:Y:S01]  /*180a0*/  ISETP.GT.U32.AND P6, PT, R7.reuse, R24, PT ;  /* 0x000000180700720c */ /* 0x040fe20003fc4070 */
[--C-:B------:R-:W-:Y:S01]  /*180b0*/  @!P5 IMAD.IADD R22, R22, 0x1, -R7.reuse ;  /* 0x000000011616d824 */ /* 0x100fe200078e0a07 */
[----:B------:R-:W-:Y:S01]  /*180c0*/  IABS R25, R8 ;  /* 0x0000000800197213 */ /* 0x000fe20000000000 */
[----:B------:R-:W-:Y:S01]  /*180d0*/  IMAD.HI.U32 R27, R6, R26, RZ ;  /* 0x0000001a061b7227 */ /* 0x000fe200078e00ff */
[----:B------:R-:W-:Y:S02]  /*180e0*/  STL [R1+0x4178], R21 ;  /* 0x0041781501007387 */ /* 0x000fe40000100800 */
[----:B------:R-:W-:Y:S01]  /*180f0*/  ISETP.GT.U32.AND P5, PT, R7, R22, PT ;  /* 0x000000160700720c */ /* 0x000fe20003fa4070 */
[----:B------:R-:W-:-:S02]  /*18100*/  @!P0 IMAD.IADD R23, R23, 0x1, -R7 ;  /* 0x0000000117178824 */ /* 0x000fc400078e0a07 */
[----:B------:R-:W-:-:S03]  /*18110*/  IMAD.HI.U32 R28, R6, R25, RZ ;  /* 0x00000019061c7227 */ /* 0x000fc600078e00ff */
[C---:B------:R-:W-:Y:S01]  /*18120*/  ISETP.GT.U32.AND P0, PT, R7.reuse, R23, PT ;  /* 0x000000170700720c */ /* 0x040fe20003f04070 */
[----:B------:R-:W-:Y:S02]  /*18130*/  IMAD.MOV R27, RZ, RZ, -R27 ;  /* 0x000000ffff1b7224 */ /* 0x000fe400078e0a1b */
[----:B------:R-:W-:Y:S02]  /*18140*/  VIADD R2, R0, 0x1d1 ;  /* 0x000001d100027836 */ /* 0x000fe40000000000 */
[----:B------:R-:W-:Y:S02]  /*18150*/  IMAD.MOV R28, RZ, RZ, -R28 ;  /* 0x000000ffff1c7224 */ /* 0x000fe400078e0a1c */
[C---:B------:R-:W-:Y:S01]  /*18160*/  IMAD R26, R7.reuse, R27, R26 ;  /* 0x0000001b071a7224 */ /* 0x040fe200078e021a */
[----:B------:R-:W-:Y:S01]  /*18170*/  IABS R27, R2 ;  /* 0x00000002001b7213 */ /* 0x000fe20000000000 */
[----:B------:R-:W-:Y:S02]  /*18180*/  @!P6 IMAD.IADD R24, R24, 0x1, -R7 ;  /* 0x000000011818e824 */ /* 0x000fe400078e0a07 */
[----:B------:R-:W-:-:S02]  /*18190*/  IMAD R25, R7, R28, R25 ;  /* 0x0000001c07197224 */ /* 0x000fc400078e0219 */
[----:B------:R-:W-:Y:S01]  /*181a0*/  IMAD.HI.U32 R31, R6, R27, RZ ;  /* 0x0000001b061f7227 */ /* 0x000fe200078e00ff */
[----:B------:R-:W-:-:S03]  /*181b0*/  ISETP.GT.U32.AND P6, PT, R7, R24, PT ;  /* 0x000000180700720c */ /* 0x000fc60003fc4070 */
[----:B------:R-:W-:Y:S01]  /*181c0*/  @!P5 IMAD.IADD R22, R22, 0x1, -R7 ;  /* 0x000000011616d824 */ /* 0x000fe200078e0a07 */
[----:B------:R-:W-:Y:S01]  /*181d0*/  ISETP.GT.U32.AND P5, PT, R7, R25, PT ;  /* 0x000000190700720c */ /* 0x000fe20003fa4070 */
[----:B------:R-:W-:Y:S02]  /*181e0*/  IMAD.MOV R31, RZ, RZ, -R31 ;  /* 0x000000ffff1f7224 */ /* 0x000fe400078e0a1f */
[----:B------:R-:W-:Y:S01]  /*181f0*/  @!P0 IMAD.IADD R23, R23, 0x1, -R7 ;  /* 0x0000000117178824 */ /* 0x000fe200078e0a07 */
[C---:B------:R-:W-:Y:S01]  /*18200*/  ISETP.GT.U32.AND P0, PT, R7.reuse, R26, PT ;  /* 0x0000001a0700720c */ /* 0x040fe20003f04070 */
[C---:B------:R-:W-:Y:S01]  /*18210*/  IMAD R27, R7.reuse, R31, R27 ;  /* 0x0000001f071b7224 */ /* 0x040fe200078e021b */
[----:B------:R-:W-:Y:S01]  /*18220*/  STL [R1+0x417c], R22 ;  /* 0x00417c1601007387 */ /* 0x000fe20000100800 */
[----:B------:R-:W-:Y:S02]  /*18230*/  VIADD R9, R0, 0x1d2 ;  /* 0x000001d200097836 */ /* 0x000fe40000000000 */
[--C-:B------:R-:W-:Y:S01]  /*18240*/  @!P6 IMAD.IADD R24, R24, 0x1, -R7.reuse ;  /* 0x000000011818e824 */ /* 0x100fe200078e0a07 */
[----:B------:R-:W-:Y:S01]  /*18250*/  ISETP.GT.U32.AND P6, PT, R7, R27, PT ;  /* 0x0000001b0700720c */ /* 0x000fe20003fc4070 */
[C---:B------:R-:W-:Y:S01]  /*18260*/  VIADD R8, R0.reuse, 0x1d3 ;  /* 0x000001d300087836 */ /* 0x040fe20000000000 */
[----:B------:R-:W-:Y:S01]  /*18270*/  IABS R28, R9 ;  /* 0x00000009001c7213 */ /* 0x000fe20000000000 */
[--C-:B------:R-:W-:Y:S01]  /*18280*/  @!P5 IMAD.IADD R25, R25, 0x1, -R7.reuse ;  /* 0x000000011919d824 */ /* 0x100fe200078e0a07 */
[----:B------:R-:W-:Y:S01]  /*18290*/  STL [R1+0x4180], R23 ;  /* 0x0041801701007387 */ /* 0x000fe20000100800 */
[----:B------:R-:W-:Y:S01]  /*182a0*/  VIADD R2, R0, 0x1d4 ;  /* 0x000001d400027836 */ /* 0x000fe20000000000 */
[----:B------:R-:W-:Y:S01]  /*182b0*/  IABS R29, R8 ;  /* 0x00000008001d7213 */ /* 0x000fe20000000000 */
[----:B------:R-:W-:Y:S01]  /*182c0*/  @!P0 IMAD.IADD R26, R26, 0x1, -R7 ;  /* 0x000000011a1a8824 */ /* 0x000fe200078e0a07 */
[C---:B------:R-:W-:Y:S01]  /*182d0*/  ISETP.GT.U32.AND P5, PT, R7.reuse, R25, PT ;  /* 0x000000190700720c */ /* 0x040fe20003fa4070 */
[----:B------:R-:W-:Y:S01]  /*182e0*/  IMAD.HI.U32 R33, R6, R28, RZ ;  /* 0x0000001c06217227 */ /* 0x000fe200078e00ff */
[----:B------:R-:W-:Y:S01]  /*182f0*/  IABS R30, R2 ;  /* 0x00000002001e7213 */ /* 0x000fe20000000000 */
[----:B------:R-:W-:Y:S01]  /*18300*/  STL [R1+0x4184], R24 ;  /* 0x0041841801007387 */ /* 0x000fe20000100800 */
[----:B------:R-:W-:Y:S01]  /*18310*/  ISETP.GT.U32.AND P0, PT, R7, R26, PT ;  /* 0x0000001a0700720c */ /* 0x000fe20003f04070 */
[----:B------:R-:W-:-:S02]  /*18320*/  IMAD.MOV R33, RZ, RZ, -R33 ;  /* 0x000000ffff217224 */ /* 0x000fc400078e0a21 */
[----:B------:R-:W-:Y:S02]  /*18330*/  @!P6 IMAD.IADD R27, R27, 0x1, -R7 ;  /* 0x000000011b1be824 */ /* 0x000fe400078e0a07 */
[----:B------:R-:W-:-:S03]  /*18340*/  IMAD.HI.U32 R32, R6, R29, RZ ;  /* 0x0000001d06207227 */ /* 0x000fc600078e00ff */
[C---:B------:R-:W-:Y:S01]  /*18350*/  ISETP.GT.U32.AND P6, PT, R7.reuse, R27, PT ;  /* 0x0000001b0700720c */ /* 0x040fe20003fc4070 */
[----:B------:R-:W-:Y:S02]  /*18360*/  IMAD R28, R7, R33, R28 ;  /* 0x00000021071c7224 */ /* 0x000fe400078e021c */
[----:B------:R-:W-:Y:S02]  /*18370*/  IMAD.MOV R32, RZ, RZ, -R32 ;  /* 0x000000ffff207224 */ /* 0x000fe400078e0a20 */
        /* <DEDUP_REMOVED lines=8> */
[----:B------:R-:W-:Y:S02]  /*18400*/  IMAD R30, R7, R31, R30 ;  /* 0x0000001f071e7224 */ /* 0x000fe400078e021e */
[C---:B------:R-:W-:Y:S01]  /*18410*/  VIADD R10, R0.reuse, 0x1d5 ;  /* 0x000001d5000a7836 */ /* 0x040fe20000000000 */
[----:B------:R-:W-:Y:S01]  /*18420*/  STL [R1+0x418c], R26 ;  /* 0x00418c1a01007387 */ /* 0x000fe20000100800 */
[--C-:B------:R-:W-:Y:S01]  /*18430*/  @!P6 IMAD.IADD R27, R27, 0x1, -R7.reuse ;  /* 0x000000011b1be824 */ /* 0x100fe200078e0a07 */
[C---:B------:R-:W-:Y:S01]  /*18440*/  ISETP.GT.U32.AND P6, PT, R7.reuse, R30, PT ;  /* 0x0000001e0700720c */ /* 0x040fe20003fc4070 */
[----:B------:R-:W-:Y:S01]  /*18450*/  VIADD R9, R0, 0x1d6 ;  /* 0x000001d600097836 */ /* 0x000fe20000000000 */
[----:B------:R-:W-:Y:S01]  /*18460*/  IABS R31, R10 ;  /* 0x0000000a001f7213 */ /* 0x000fe20000000000 */
[----:B------:R-:W-:Y:S01]  /*18470*/  @!P5 IMAD.IADD R28, R28, 0x1, -R7 ;  /* 0x000000011c1cd824 */ /* 0x000fe200078e0a07 */
[----:B------:R-:W-:Y:S01]  /*18480*/  STL [R1+0x4190], R27 ;  /* 0x0041901b01007387 */ /* 0x000fe20000100800 */
[----:B------:R-:W-:Y:S01]  /*18490*/  VIADD R8, R0, 0x1d7 ;  /* 0x000001d700087836 */ /* 0x000fe20000000000 */
[----:B------:R-:W-:Y:S01]  /*184a0*/  IABS R32, R9 ;  /* 0x0000000900207213 */ /* 0x000fe20000000000 */
[----:B------:R-:W-:Y:S01]  /*184b0*/  IMAD.HI.U32 R38, R6, R31, RZ ;  /* 0x0000001f06267227 */ /* 0x000fe200078e00ff */
[----:B------:R-:W-:-:S02]  /*184c0*/  ISETP.GT.U32.AND P5, PT, R7, R28, PT ;  /* 0x0000001c0700720c */ /* 0x000fc40003fa4070 */
[----:B------:R-:W-:Y:S01]  /*184d0*/  @!P0 IADD3 R29, PT, PT, R29, -R7, RZ ;  /* 0x800000071d1d8210 */ /* 0x000fe20007ffe0ff */
[----:B------:R-:W-:Y:S01]  /*184e0*/  IMAD.HI.U32 R37, R6, R32, RZ ;  /* 0x0000002006257227 */ /* 0x000fe200078e00ff */
[----:B------:R-:W-:Y:S02]  /*184f0*/  IABS R33, R8 ;  /* 0x0000000800217213 */ /* 0x000fe40000000000 */
[C---:B------:R-:W-:Y:S01]  /*18500*/  ISETP.GT.U32.AND P0, PT, R7.reuse, R29, PT ;  /* 0x0000001d0700720c */ /* 0x040fe20003f04070 */
[----:B------:R-:W-:Y:S02]  /*18510*/  IMAD.MOV R38, RZ, RZ, -R38 ;  /* 0x000000ffff267224 */ /* 0x000fe400078e0a26 */
[----:B------:R-:W-:Y:S02]  /*18520*/  @!P6 IMAD.IADD R30, R30, 0x1, -R7 ;  /* 0x000000011e1ee824 */ /* 0x000fe400078e0a07 */
[----:B------:R-:W-:Y:S02]  /*18530*/  IMAD.MOV R37, RZ, RZ, -R37 ;  /* 0x000000ffff257224 */ /* 0x000fe400078e0a25 */
[C---:B------:R-:W-:Y:S01]  /*18540*/  IMAD R31, R7.reuse, R38, R31 ;  /* 0x00000026071f7224 */ /* 0x040fe200078e021f */
[----:B------:R-:W-:Y:S01]  /*18550*/  ISETP.GT.U32.AND P6, PT, R7, R30, PT ;  /* 0x0000001e0700720c */ /* 0x000fe20003fc4070 */
[----:B------:R-:W-:-:S04]  /*18560*/  IMAD.HI.U32 R36, R6, R33, RZ ;  /* 0x0000002106247227 */ /* 0x000fc800078e00ff */
[----:B------:R-:W-:Y:S02]  /*18570*/  VIADD R2, R0, 0x1d8 ;  /* 0x000001d800027836 */ /* 0x000fe40000000000 */
[C---:B------:R-:W-:Y:S02]  /*18580*/  IMAD R32, R7.reuse, R37, R32 ;  /* 0x0000002507207224 */ /* 0x040fe400078e0220 */
[--C-:B------:R-:W-:Y:S01]  /*18590*/  @!P5 IMAD.IADD R28, R28, 0x1, -R7.reuse ;  /* 0x000000011c1cd824 */ /* 0x100fe200078e0a07 */
[----:B------:R-:W-:Y:S01]  /*185a0*/  ISETP.GT.U32.AND P5, PT, R7, R31, PT ;  /* 0x0000001f0700720c */ /* 0x000fe20003fa4070 */
[----:B------:R-:W-:Y:S01]  /*185b0*/  IMAD.MOV R36, RZ, RZ, -R36 ;  /* 0x000000ffff247224 */ /* 0x000fe200078e0a24 */
[----:B------:R-:W-:Y:S01]  /*185c0*/  IABS R34, R2 ;  /* 0x0000000200227213 */ /* 0x000fe20000000000 */
[----:B------:R-:W-:Y:S01]  /*185d0*/  @!P0 IMAD.IADD R29, R29, 0x1, -R7 ;  /* 0x000000011d1d8824 */ /* 0x000fe200078e0a07 */
[C---:B------:R-:W-:Y:S01]  /*185e0*/  ISETP.GT.U32.AND P0, PT, R7.reuse, R32, PT ;  /* 0x000000200700720c */ /* 0x040fe20003f04070 */
[----:B------:R-:W-:Y:S01]  /*185f0*/  IMAD R33, R7, R36, R33 ;  /* 0x0000002407217224 */ /* 0x000fe200078e0221 */
[----:B------:R-:W-:Y:S01]  /*18600*/  STL [R1+0x4194], R28 ;  /* 0x0041941c01007387 */ /* 0x000fe20000100800 */
[----:B------:R-:W-:-:S03]  /*18610*/  IMAD.HI.U32 R35, R6, R34, RZ ;  /* 0x0000002206237227 */ /* 0x000fc600078e00ff */
[----:B------:R-:W-:Y:S01]  /*18620*/  STL [R1+0x4198], R29 ;  /* 0x0041981d01007387 */ /* 0x000fe20000100800 */
[----:B------:R-:W-:Y:S01]  /*18630*/  @!P6 IMAD.IADD R30, R30, 0x1, -R7 ;  /* 0x000000011e1ee824 */ /* 0x000fe200078e0a07 */
[----:B------:R-:W-:Y:S01]  /*18640*/  ISETP.GT.U32.AND P6, PT, R7, R33, PT ;  /* 0x000000210700720c */ /* 0x000fe20003fc4070 */
[----:B------:R-:W-:Y:S02]  /*18650*/  IMAD.MOV R35, RZ, RZ, -R35 ;  /* 0x000000ffff237224 */ /* 0x000fe400078e0a23 */
[----:B------:R-:W-:Y:S01]  /*18660*/  VIADD R8, R0, 0x1d9 ;  /* 0x000001d900087836 */ /* 0x000fe20000000000 */
[----:B------:R-:W-:Y:S01]  /*18670*/  STL [R1+0x419c], R30 ;  /* 0x00419c1e01007387 */ /* 0x000fe20000100800 */
[--C-:B------:R-:W-:Y:S02]  /*18680*/  @!P5 IMAD.IADD R31, R31, 0x1, -R7.reuse ;  /* 0x000000011f1fd824 */ /* 0x100fe400078e0a07 */
[C---:B------:R-:W-:Y:S01]  /*18690*/  IMAD R34, R7.reuse, R35, R34 ;  /* 0x0000002307227224 */ /* 0x040fe200078e0222 */
[----:B------:R-:W-:Y:S01]  /*186a0*/  IABS R35, R8 ;  /* 0x0000000800237213 */ /* 0x000fe20000000000 */
[----:B------:R-:W-:Y:S01]  /*186b0*/  @!P0 IMAD.IADD R32, R32, 0x1, -R7 ;  /* 0x0000000120208824 */ /* 0x000fe200078e0a07 */
[----:B------:R-:W-:Y:S01]  /*186c0*/  ISETP.GT.U32.AND P5, PT, R7, R31, PT ;  /* 0x0000001f0700720c */ /* 0x000fe20003fa4070 */
[----:B------:R-:W-:-:S02]  /*186d0*/  VIADD R2, R0, 0x1da ;  /* 0x000001da00027836 */ /* 0x000fc40000000000 */
[C---:B------:R-:W-:Y:S01]  /*186e0*/  IMAD.HI.U32 R39, R6.reuse, R35, RZ ;  /* 0x0000002306277227 */ /* 0x040fe200078e00ff */
[----:B------:R-:W-:Y:S02]  /*186f0*/  ISETP.GT.U32.AND P0, PT, R7, R32, PT ;  /* 0x000000200700720c */ /* 0x000fe40003f04070 */
[----:B------:R-:W-:Y:S01]  /*18700*/  IABS R36, R2 ;  /* 0x0000000200247213 */ /* 0x000fe20000000000 */
[----:B------:R-:W-:Y:S02]  /*18710*/  @!P6 IMAD.IADD R33, R33, 0x1, -R7 ;  /* 0x000000012121e824 */ /* 0x000fe400078e0a07 */
[----:B------:R-:W-:Y:S02]  /*18720*/  IMAD.MOV R39, RZ, RZ, -R39 ;  /* 0x000000ffff277224 */ /* 0x000fe400078e0a27 */
[----:B------:R-:W-:Y:S01]  /*18730*/  IMAD.HI.U32 R37, R6, R36, RZ ;  /* 0x0000002406257227 */ /* 0x000fe200078e00ff */
[----:B------:R-:W-:-:S03]  /*18740*/  ISETP.GT.U32.AND P6, PT, R7, R33, PT ;  /* 0x000000210700720c */ /* 0x000fc60003fc4070 */
[----:B------:R-:W-:Y:S02]  /*18750*/  IMAD R35, R7, R39, R35 ;  /* 0x0000002707237224 */ /* 0x000fe400078e0223 */
[----:B------:R-:W-:Y:S01]  /*18760*/  @!P5 IMAD.IADD R31, R31, 0x1, -R7 ;  /* 0x000000011f1fd824 */ /* 0x000fe200078e0a07 */
[C---:B------:R-:W-:Y:S01]  /*18770*/  ISETP.GT.U32.AND P5, PT, R7.reuse, R34, PT ;  /* 0x000000220700720c */ /* 0x040fe20003fa4070 */
[----:B------:R-:W-:Y:S02]  /*18780*/  IMAD.MOV R37, RZ, RZ, -R37 ;  /* 0x000000ffff257224 */ /* 0x000fe400078e0a25 */
[--C-:B------:R-:W-:Y:S01]  /*18790*/  @!P0 IMAD.IADD R32, R32, 0x1, -R7.reuse ;  /* 0x0000000120208824 */ /* 0x100fe200078e0a07 */
[C---:B------:R-:W-:Y:S01]  /*187a0*/  ISETP.GT.U32.AND P0, PT, R7.reuse, R35, PT ;  /* 0x000000230700720c */ /* 0x040fe20003f04070 */
[----:B------:R-:W-:Y:S01]  /*187b0*/  VIADD R2, R0, 0x1db ;  /* 0x000001db00027836 */ /* 0x000fe20000000000 */
[----:B------:R-:W-:Y:S01]  /*187c0*/  STL [R1+0x41a0], R31 ;  /* 0x0041a01f01007387 */ /* 0x000fe20000100800 */
[----:B------:R-:W-:Y:S01]  /*187d0*/  IMAD R36, R7, R37, R36 ;  /* 0x0000002507247224 */ /* 0x000fe200078e0224 */
[----:B------:R-:W-:Y:S01]  /*187e0*/  SGXT.U32 R37, R40, 0x1 ;  /* 0x000000012825781a */ /* 0x000fe20000000000 */
[--C-:B------:R-:W-:Y:S01]  /*187f0*/  @!P6 IMAD.IADD R33, R33, 0x1, -R7.reuse ;  /* 0x000000012121e824 */ /* 0x100fe200078e0a07 */
[----:B------:R-:W-:Y:S01]  /*18800*/  IABS R38, R2 ;  /* 0x0000000200267213 */ /* 0x000fe20000000000 */
[----:B------:R-:W-:Y:S01]  /*18810*/  VIADD R8, R0, 0x1dc ;  /* 0x000001dc00087836 */ /* 0x000fe20000000000 */
[----:B------:R-:W-:Y:S01]  /*18820*/  ISETP.GT.U32.AND P6, PT, R7, R36, PT ;  /* 0x000000240700720c */ /* 0x000fe20003fc4070 */
[----:B------:R-:W-:-:S02]  /*18830*/  @!P5 IMAD.IADD R34, R34, 0x1, -R7 ;  /* 0x000000012222d824 */ /* 0x000fc400078e0a07 */
[----:B------:R-:W-:Y:S01]  /*18840*/  IMAD.HI.U32 R40, R6, R38, RZ ;  /* 0x0000002606287227 */ /* 0x000fe200078e00ff */
[----:B------:R-:W-:Y:S02]  /*18850*/  IABS R39, R8 ;  /* 0x0000000800277213 */ /* 0x000fe40000000000 */
[----:B------:R-:W-:Y:S01]  /*18860*/  ISETP.GT.U32.AND P5, PT, R7, R34, PT ;  /* 0x000000220700720c */ /* 0x000fe20003fa4070 */
[----:B------:R-:W-:Y:S02]  /*18870*/  @!P0 IMAD.IADD R35, R35, 0x1, -R7 ;  /* 0x0000000123238824 */ /* 0x000fe400078e0a07 */
[----:B------:R-:W-:Y:S02]  /*18880*/  IMAD.MOV R40, RZ, RZ, -R40 ;  /* 0x000000ffff287224 */ /* 0x000fe400078e0a28 */
[----:B------:R-:W-:Y:S01]  /*18890*/  VIADD R8, R0, 0x1dd ;  /* 0x000001dd00087836 */ /* 0x000fe20000000000 */
[C---:B------:R-:W-:Y:S01]  /*188a0*/  ISETP.GT.U32.AND P0, PT, R7.reuse, R35, PT ;  /* 0x000000230700720c */ /* 0x040fe20003f04070 */
[----:B------:R-:W-:-:S02]  /*188b0*/  IMAD R38, R7, R40, R38 ;  /* 0x0000002807267224 */ /* 0x000fc400078e0226 */
[----:B------:R-:W-:Y:S01]  /*188c0*/  IMAD.HI.U32 R41, R6, R39, RZ ;  /* 0x0000002706297227 */ /* 0x000fe200078e00ff */
[----:B------:R-:W-:-:S03]  /*188d0*/  IABS R40, R8 ;  /* 0x0000000800287213 */ /* 0x000fc60000000000 */
[----:B------:R-:W-:Y:S02]  /*188e0*/  @!P6 IMAD.IADD R36, R36, 0x1, -R7 ;  /* 0x000000012424e824 */ /* 0x000fe400078e0a07 */
[----:B------:R-:W-:Y:S02]  /*188f0*/  IMAD.MOV R41, RZ, RZ, -R41 ;  /* 0x000000ffff297224 */ /* 0x000fe400078e0a29 */
[----:B------:R-:W-:Y:S01]  /*18900*/  IMAD.HI.U32 R43, R6, R40, RZ ;  /* 0x00000028062b7227 */ /* 0x000fe200078e00ff */
[----:B------:R-:W-:-:S03]  /*18910*/  ISETP.GT.U32.AND P6, PT, R7, R36, PT ;  /* 0x000000240700720c */ /* 0x000fc60003fc4070 */
[----:B-1----:R-:W-:Y:S02]  /*18920*/  IMAD R2, R37, R88, RZ ;  /* 0x0000005825027224 */ /* 0x002fe400078e02ff */
[----:B------:R-:W-:Y:S02]  /*18930*/  VIADD R8, R0, 0x1de ;  /* 0x000001de00087836 */ /* 0x000fe40000000000 */
[C---:B------:R-:W-:Y:S02]  /*18940*/  IMAD R39, R7.reuse, R41, R39 ;  /* 0x0000002907277224 */ /* 0x040fe400078e0227 */
[----:B------:R-:W-:Y:S01]  /*18950*/  @!P5 IMAD.IADD R34, R34, 0x1, -R7 ;  /* 0x000000012222d824 */ /* 0x000fe200078e0a07 */
[----:B------:R-:W-:Y:S01]  /*18960*/  ISETP.GT.U32.AND P5, PT, R7, R38, PT ;  /* 0x000000260700720c */ /* 0x000fe20003fa4070 */
[----:B------:R-:W-:Y:S01]  /*18970*/  IMAD.MOV R43, RZ, RZ, -R43 ;  /* 0x000000ffff2b7224 */ /* 0x000fe200078e0a2b */
[----:B------:R-:W-:Y:S01]  /*18980*/  IABS R41, R8 ;  /* 0x0000000800297213 */ /* 0x000fe20000000000 */
[----:B------:R-:W-:-:S02]  /*18990*/  IMAD R2, R88, 0x2, R2 ;  /* 0x0000000258027824 */ /* 0x000fc400078e0202 */
[----:B------:R-:W-:Y:S01]  /*189a0*/  @!P0 IMAD.IADD R35, R35, 0x1, -R7 ;  /* 0x0000000123238824 */ /* 0x000fe200078e0a07 */
[C---:B------:R-:W-:Y:S01]  /*189b0*/  ISETP.GT.U32.AND P0, PT, R7.reuse, R39, PT ;  /* 0x000000270700720c */ /* 0x040fe20003f04070 */
[----:B------:R-:W-:Y:S02]  /*189c0*/  IMAD R40, R7, R43, R40 ;  /* 0x0000002b07287224 */ /* 0x000fe400078e0228 */
[----:B------:R-:W-:Y:S02]  /*189d0*/  IMAD R2, R88, 0x2, R2 ;  /* 0x0000000258027824 */ /* 0x000fe400078e0202 */
[----:B------:R-:W-:-:S03]  /*189e0*/  IMAD.HI.U32 R42, R6, R41, RZ ;  /* 0x00000029062a7227 */ /* 0x000fc600078e00ff */
[----:B------:R0:W-:Y:S01]  /*189f0*/  STL [R1+0xc0], R2 ;  /* 0x0000c00201007387 */ /* 0x0001e20000100800 */
[--C-:B------:R-:W-:Y:S01]  /*18a00*/  @!P6 IMAD.IADD R36, R36, 0x1, -R7.reuse ;  /* 0x000000012424e824 */ /* 0x100fe200078e0a07 */
[C---:B------:R-:W-:Y:S01]  /*18a10*/  ISETP.GT.U32.AND P6, PT, R7.reuse, R40, PT ;  /* 0x000000280700720c */ /* 0x040fe20003fc4070 */
[----:B------:R-:W-:Y:S01]  /*18a20*/  IMAD.MOV R42, RZ, RZ, -R42 ;  /* 0x000000ffff2a7224 */ /* 0x000fe200078e0a2a */
[----:B------:R-:W-:Y:S01]  /*18a30*/  STL [R1+0x41a4], R32 ;  /* 0x0041a42001007387 */ /* 0x000fe20000100800 */
[----:B------:R-:W-:Y:S02]  /*18a40*/  VIADD R8, R0, 0x1df ;  /* 0x000001df00087836 */ /* 0x000fe40000000000 */
[----:B------:R-:W-:Y:S02]  /*18a50*/  @!P5 IMAD.IADD R38, R38, 0x1, -R7 ;  /* 0x000000012626d824 */ /* 0x000fe400078e0a07 */
[C---:B------:R-:W-:Y:S01]  /*18a60*/  IMAD R41, R7.reuse, R42, R41 ;  /* 0x0000002a07297224 */ /* 0x040fe200078e0229 */
[----:B------:R-:W-:Y:S01]  /*18a70*/  IABS R42, R8 ;  /* 0x00000008002a7213 */ /* 0x000fe20000000000 */
[----:B0-----:R-:W-:Y:S01]  /*18a80*/  IMAD R2, R88, 0x2, R2 ;  /* 0x0000000258027824 */ /* 0x001fe200078e0202 */
[----:B------:R-:W-:Y:S01]  /*18a90*/  ISETP.GT.U32.AND P5, PT, R7, R38, PT ;  /* 0x000000260700720c */ /* 0x000fe20003fa4070 */
[----:B------:R-:W-:-:S02]  /*18aa0*/  @!P0 IMAD.IADD R39, R39, 0x1, -R7 ;  /* 0x0000000127278824 */ /* 0x000fc400078e0a07 */
[----:B------:R-:W-:Y:S01]  /*18ab0*/  VIADD R9, R0, 0x1e0 ;  /* 0x000001e000097836 */ /* 0x000fe20000000000 */
[----:B------:R0:W-:Y:S01]  /*18ac0*/  STL [R1+0xbc], R2 ;  /* 0x0000bc0201007387 */ /* 0x0001e20000100800 */
[----:B------:R-:W-:Y:S01]  /*18ad0*/  IMAD.HI.U32 R51, R6, R42, RZ ;  /* 0x0000002a06337227 */ /* 0x000fe200078e00ff */
[C---:B------:R-:W-:Y:S02]  /*18ae0*/  ISETP.GT.U32.AND P0, PT, R7.reuse, R39, PT ;  /* 0x000000270700720c */ /* 0x040fe40003f04070 */
[----:B------:R-:W-:Y:S01]  /*18af0*/  STL [R1+0x41a8], R33 ;  /* 0x0041a82101007387 */ /* 0x000fe20000100800 */
[----:B------:R-:W-:Y:S01]  /*18b00*/  @!P6 IMAD.IADD R40, R40, 0x1, -R7 ;  /* 0x000000012828e824 */ /* 0x000fe200078e0a07 */
[----:B------:R-:W-:Y:S01]  /*18b10*/  IABS R43, R9 ;  /* 0x00000009002b7213 */ /* 0x000fe20000000000 */
[----:B------:R-:W-:Y:S02]  /*18b20*/  VIADD R8, R0, 0x1e1 ;  /* 0x000001e100087836 */ /* 0x000fe40000000000 */
[----:B------:R-:W-:Y:S01]  /*18b30*/  IMAD.MOV R51, RZ, RZ, -R51 ;  /* 0x000000ffff337224 */ /* 0x000fe200078e0a33 */
[----:B------:R-:W-:Y:S01]  /*18b40*/  ISETP.GT.U32.AND P6, PT, R7, R40, PT ;  /* 0x000000280700720c */ /* 0x000fe20003fc4070 */
[----:B0-----:R-:W-:Y:S01]  /*18b50*/  IMAD R2, R88, 0x2, R2 ;  /* 0x0000000258027824 */ /* 0x001fe200078e0202 */
[----:B------:R-:W-:Y:S01]  /*18b60*/  IABS R44, R8 ;  /* 0x00000008002c7213 */ /* 0x000fe20000000000 */
[----:B------:R-:W-:-:S03]  /*18b70*/  IMAD.HI.U32 R47, R6, R43, RZ ;  /* 0x0000002b062f7227 */ /* 0x000fc600078e00ff */
[----:B------:R0:W-:Y:S01]  /*18b80*/  STL [R1+0xc8], R2 ;  /* 0x0000c80201007387 */ /* 0x0001e20000100800 */
[C---:B------:R-:W-:Y:S02]  /*18b90*/  IMAD R42, R7.reuse, R51, R42 ;  /* 0x00000033072a7224 */ /* 0x040fe400078e022a */
[----:B------:R-:W-:Y:S01]  /*18ba0*/  @!P5 IMAD.IADD R38, R38, 0x1, -R7 ;  /* 0x000000012626d824 */ /* 0x000fe200078e0a07 */
[----:B------:R-:W-:Y:S01]  /*18bb0*/  ISETP.GT.U32.AND P5, PT, R7, R41, PT ;  /* 0x000000290700720c */ /* 0x000fe20003fa4070 */
[----:B------:R-:W-:Y:S02]  /*18bc0*/  IMAD.MOV R47, RZ, RZ, -R47 ;  /* 0x000000ffff2f7224 */ /* 0x000fe400078e0a2f */
[----:B------:R-:W-:Y:S01]  /*18bd0*/  @!P0 IMAD.IADD R39, R39, 0x1, -R7 ;  /* 0x0000000127278824 */ /* 0x000fe200078e0a07 */
[----:B------:R-:W-:Y:S01]  /*18be0*/  ISETP.GT.U32.AND P0, PT, R7, R42, PT ;  /* 0x0000002a0700720c */ /* 0x000fe20003f04070 */
[----:B------:R-:W-:-:S04]  /*18bf0*/  IMAD.HI.U32 R46, R6, R44, RZ ;  /* 0x0000002c062e7227 */ /* 0x000fc800078e00ff */
[----:B0-----:R-:W-:Y:S02]  /*18c00*/  IMAD R2, R88, 0x2, R2 ;  /* 0x0000000258027824 */ /* 0x001fe400078e0202 */
[C---:B------:R-:W-:Y:S02]  /*18c10*/  IMAD R43, R7.reuse, R47, R43 ;  /* 0x0000002f072b7224 */ /* 0x040fe400078e022b */
[----:B------:R-:W-:Y:S01]  /*18c20*/  IMAD.MOV R46, RZ, RZ, -R46 ;  /* 0x000000ffff2e7224 */ /* 0x000fe200078e0a2e */
[----:B------:R0:W-:Y:S01]  /*18c30*/  STL [R1+0x5c], R2 ;  /* 0x00005c0201007387 */ /* 0x0001e20000100800 */
[--C-:B------:R-:W-:Y:S01]  /*18c40*/  @!P6 IMAD.IADD R40, R40, 0x1, -R7.reuse ;  /* 0x000000012828e824 */ /* 0x100fe200078e0a07 */
[C---:B------:R-:W-:Y:S01]  /*18c50*/  ISETP.GT.U32.AND P6, PT, R7.reuse, R43, PT ;  /* 0x0000002b0700720c */ /* 0x040fe20003fc4070 */
[----:B------:R-:W-:Y:S02]  /*18c60*/  IMAD R44, R7, R46, R44 ;  /* 0x0000002e072c7224 */ /* 0x000fe400078e022c */
[----:B------:R-:W-:-:S02]  /*18c70*/  @!P5 IMAD.IADD R41, R41, 0x1, -R7 ;  /* 0x000000012929d824 */ /* 0x000fc400078e0a07 */
[----:B------:R-:W-:Y:S01]  /*18c80*/  VIADD R9, R0, 0x1e2 ;  /* 0x000001e200097836 */ /* 0x000fe20000000000 */
[C---:B------:R-:W-:Y:S01]  /*18c90*/  ISETP.GT.U32.AND P5, PT, R7.reuse, R44, PT ;  /* 0x0000002c0700720c */ /* 0x040fe20003fa4070 */
[--C-:B------:R-:W-:Y:S01]  /*18ca0*/  @!P0 IMAD.IADD R42, R42, 0x1, -R7.reuse ;  /* 0x000000012a2a8824 */ /* 0x100fe200078e0a07 */
[----:B------:R-:W-:Y:S01]  /*18cb0*/  ISETP.GT.U32.AND P0, PT, R7, R41, PT ;  /* 0x000000290700720c */ /* 0x000fe20003f04070 */
[----:B0-----:R-:W-:Y:S01]  /*18cc0*/  IMAD R2, R88, 0x2, R2 ;  /* 0x0000000258027824 */ /* 0x001fe200078e0202 */
[----:B------:R-:W-:Y:S01]  /*18cd0*/  IABS R51, R9 ;  /* 0x0000000900337213 */ /* 0x000fe20000000000 */
[----:B------:R-:W-:Y:S02]  /*18ce0*/  VIADD R8, R0, 0x1e3 ;  /* 0x000001e300087836 */ /* 0x000fe40000000000 */
[----:B------:R-:W-:Y:S01]  /*18cf0*/  @!P6 IMAD.IADD R43, R43, 0x1, -R7 ;  /* 0x000000012b2be824 */ /* 0x000fe200078e0a07 */
[----:B------:R0:W-:Y:S01]  /*18d00*/  STL [R1+0x58], R2 ;  /* 0x0000580201007387 */ /* 0x0001e20000100800 */
[----:B------:R-:W-:Y:S01]  /*18d10*/  ISETP.GT.U32.AND P6, PT, R7, R42, PT ;  /* 0x0000002a0700720c */ /* 0x000fe20003fc4070 */
[----:B------:R-:W-:Y:S01]  /*18d20*/  IMAD.HI.U32 R54, R6, R51, RZ ;  /* 0x0000003306367227 */ /* 0x000fe200078e00ff */
[----:B------:R-:W-:Y:S01]  /*18d30*/  IABS R46, R8 ;  /* 0x00000008002e7213 */ /* 0x000fe20000000000 */
[----:B------:R-:W-:Y:S02]  /*18d40*/  STL [R1+0x41ac], R34 ;  /* 0x0041ac2201007387 */ /* 0x000fe40000100800 */
[----:B------:R-:W-:-:S02]  /*18d50*/  IMAD.MOV R54, RZ, RZ, -R54 ;  /* 0x000000ffff367224 */ /* 0x000fc400078e0a36 */
[--C-:B------:R-:W-:Y:S01]  /*18d60*/  @!P5 IMAD.IADD R44, R44, 0x1, -R7.reuse ;  /* 0x000000012c2cd824 */ /* 0x100fe200078e0a07 */
[----:B------:R-:W-:Y:S01]  /*18d70*/  ISETP.GT.U32.AND P5, PT, R7, R43, PT ;  /* 0x0000002b0700720c */ /* 0x000fe20003fa4070 */
[----:B0-----:R-:W-:Y:S02]  /*18d80*/  IMAD R2, R88, 0x2, R2 ;  /* 0x0000000258027824 */ /* 0x001fe400078e0202 */
[----:B------:R-:W-:Y:S01]  /*18d90*/  @!P0 IMAD.IADD R41, R41, 0x1, -R7 ;  /* 0x0000000129298824 */ /* 0x000fe200078e0a07 */
[----:B------:R-:W-:Y:S01]  /*18da0*/  ISETP.GE.AND P0, PT, R45, RZ, PT ;  /* 0x000000ff2d00720c */ /* 0x000fe20003f06270 */
[----:B------:R-:W-:Y:S01]  /*18db0*/  IMAD.HI.U32 R52, R6, R46, RZ ;  /* 0x0000002e06347227 */ /* 0x000fe200078e00ff */
[----:B------:R0:W-:Y:S03]  /*18dc0*/  STL [R1+0x10], R2 ;  /* 0x0000100201007387 */ /* 0x0001e60000100800 */
[----:B------:R-:W-:Y:S01]  /*18dd0*/  IMAD R45, R7, R54, R51 ;  /* 0x00000036072d7224 */ /* 0x000fe200078e0233 */
[----:B------:R-:W-:Y:S01]  /*18de0*/  STL [R1+0x41b0], R35 ;  /* 0x0041b02301007387 */ /* 0x000fe20000100800 */
[----:B------:R-:W-:-:S02]  /*18df0*/  IMAD.MOV R52, RZ, RZ, -R52 ;  /* 0x000000ffff347224 */ /* 0x000fc400078e0a34 */
[--C-:B------:R-:W-:Y:S01]  /*18e00*/  @!P6 IMAD.IADD R42, R42, 0x1, -R7.reuse ;  /* 0x000000012a2ae824 */ /* 0x100fe200078e0a07 */
[C---:B------:R-:W-:Y:S01]  /*18e10*/  ISETP.GT.U32.AND P6, PT, R7.reuse, R45, PT ;  /* 0x0000002d0700720c */ /* 0x040fe20003fc4070 */
[----:B------:R-:W-:Y:S02]  /*18e20*/  IMAD R46, R7, R52, R46 ;  /* 0x00000034072e7224 */ /* 0x000fe400078e022e */
[----:B0-----:R-:W-:Y:S02]  /*18e30*/  IMAD R2, R88, 0x2, R2 ;  /* 0x0000000258027824 */ /* 0x001fe400078e0202 */
[----:B------:R-:W-:Y:S01]  /*18e40*/  @!P5 IMAD.IADD R43, R43, 0x1, -R7 ;  /* 0x000000012b2bd824 */ /* 0x000fe200078e0a07 */
[----:B------:R-:W-:Y:S01]  /*18e50*/  ISETP.GT.U32.AND P5, PT, R7, R46, PT ;  /* 0x0000002e0700720c */ /* 0x000fe20003fa4070 */
[C---:B------:R-:W-:Y:S01]  /*18e60*/  VIADD R8, R0.reuse, 0x1e6 ;  /* 0x000001e600087836 */ /* 0x040fe20000000000 */
[----:B------:R0:W-:Y:S01]  /*18e70*/  STL [R1+0xc], R2 ;  /* 0x00000c0201007387 */ /* 0x0001e20000100800 */
[----:B------:R-:W-:-:S02]  /*18e80*/  VIADD R9, R0, 0x1f4 ;  /* 0x000001f400097836 */ /* 0x000fc40000000000 */
[----:B------:R-:W-:Y:S01]  /*18e90*/  IMAD.MOV.U32 R11, RZ, RZ, R67 ;  /* 0x000000ffff0b7224 */ /* 0x000fe200078e0043 */
[----:B------:R-:W-:Y:S01]  /*18ea0*/  STL [R1+0x41b4], R36 ;  /* 0x0041b42401007387 */ /* 0x000fe20000100800 */
[----:B------:R-:W-:Y:S02]  /*18eb0*/  @!P6 IMAD.IADD R45, R45, 0x1, -R7 ;  /* 0x000000012d2de824 */ /* 0x000fe400078e0a07 */
[----:B------:R-:W-:Y:S02]  /*18ec0*/  IMAD.MOV.U32 R12, RZ, RZ, R4 ;  /* 0x000000ffff0c7224 */ /* 0x000fe400078e0004 */
[----:B------:R-:W-:Y:S02]  /*18ed0*/  IMAD.MOV.U32 R4, RZ, RZ, R5 ;  /* 0x000000ffff047224 */ /* 0x000fe400078e0005 */
[----:B0-----:R-:W-:Y:S02]  /*18ee0*/  IMAD R2, R88, 0x2, R2 ;  /* 0x0000000258027824 */ /* 0x001fe400078e0202 */
[----:B------:R-:W-:Y:S01]  /*18ef0*/  @!P5 IMAD.IADD R46, R46, 0x1, -R7 ;  /* 0x000000012e2ed824 */ /* 0x000fe200078e0a07 */
[----:B------:R-:W-:-:S02]  /*18f00*/  ISETP.GT.U32.AND P5, PT, R7, R45, PT ;  /* 0x0000002d0700720c */ /* 0x000fc40003fa4070 */
[----:B------:R0:W-:Y:S04]  /*18f10*/  STL [R1+0x8], R2 ;  /* 0x0000080201007387 */ /* 0x0001e80000100800 */
[----:B------:R1:W-:Y:S01]  /*18f20*/  STL [R1+0x41b8], R38 ;  /* 0x0041b82601007387 */ /* 0x0003e20000100800 */
[----:B0-----:R-:W-:-:S06]  /*18f30*/  IMAD R2, R88, 0x2, R2 ;  /* 0x0000000258027824 */ /* 0x001fcc00078e0202 */
[----:B------:R-:W-:Y:S02]  /*18f40*/  @!P5 IMAD.IADD R45, R45, 0x1, -R7 ;  /* 0x000000012d2dd824 */ /* 0x000fe400078e0a07 */
[C---:B-1----:R-:W-:Y:S01]  /*18f50*/  IMAD R38, R88.reuse, 0x2, R2 ;  /* 0x0000000258267824 */ /* 0x042fe200078e0202 */
[----:B------:R0:W-:Y:S03]  /*18f60*/  STL [R1+0x4], R2 ;  /* 0x0000040201007387 */ /* 0x0001e60000100800 */
[C---:B------:R-:W-:Y:S01]  /*18f70*/  IMAD R93, R88.reuse, 0x2, R38 ;  /* 0x00000002585d7824 */ /* 0x040fe200078e0226 */
[----:B------:R-:W-:Y:S03]  /*18f80*/  STL [R1+0x41bc], R39 ;  /* 0x0041bc2701007387 */ /* 0x000fe60000100800 */
[----:B------:R-:W-:Y:S01]  /*18f90*/  IMAD R92, R88, 0x2, R93 ;  /* 0x00000002585c7824 */ /* 0x000fe200078e025d */
[----:B------:R-:W-:Y:S01]  /*18fa0*/  STL [R1+0x41c0], R40 ;  /* 0x0041c02801007387 */ /* 0x000fe20000100800 */
[----:B0-----:R-:W-:-:S02]  /*18fb0*/  VIADD R2, R0, 0x1e4 ;  /* 0x000001e400027836 */ /* 0x001fc40000000000 */
[----:B------:R-:W-:-:S03]  /*18fc0*/  IMAD R75, R88, 0x2, R92 ;  /* 0x00000002584b7824 */ /* 0x000fc600078e025c */
[----:B------:R-:W-:Y:S01]  /*18fd0*/  IABS R47, R2 ;  /* 0x00000002002f7213 */ /* 0x000fe20000000000 */
[----:B------:R-:W-:Y:S02]  /*18fe0*/  IMAD.MOV.U32 R2, RZ, RZ, R53 ;  /* 0x000000ffff027224 */ /* 0x000fe400078e0035 */
[----:B------:R-:W-:Y:S02]  /*18ff0*/  IMAD R76, R88, 0x2, R75 ;  /* 0x00000002584c7824 */ /* 0x000fe400078e024b */
[----:B------:R-:W-:-:S04]  /*19000*/  IMAD.HI.U32 R51, R6, R47, RZ ;  /* 0x0000002f06337227 */ /* 0x000fc800078e00ff */
[----:B------:R-:W-:Y:S01]  /*19010*/  @!P4 IMAD.MOV R2, RZ, RZ, -R2 ;  /* 0x000000ffff02c224 */ /* 0x000fe200078e0a02 */
[C---:B------:R-:W-:Y:S01]  /*19020*/  ISETP.GT.U32.AND P4, PT, R7.reuse, R44, PT ;  /* 0x0000002c0700720c */ /* 0x040fe20003f84070 */
[----:B------:R-:W-:Y:S02]  /*19030*/  IMAD.MOV R51, RZ, RZ, -R51 ;  /* 0x000000ffff337224 */ /* 0x000fe400078e0a33 */
[----:B------:R-:W-:Y:S01]  /*19040*/  IMAD R77, R88, 0x2, R76 ;  /* 0x00000002584d7824 */ /* 0x000fe200078e024c */
[----:B------:R0:W-:Y:S01]  /*19050*/  STL [R1+0x32c], R2 ;  /* 0x00032c0201007387 */ /* 0x0001e20000100800 */
[C---:B------:R-:W-:Y:S01]  /*19060*/  IMAD R47, R7.reuse, R51, R47 ;  /* 0x00000033072f7224 */ /* 0x040fe200078e022f */
[----:B------:R-:W-:Y:S01]  /*19070*/  IABS R51, R8 ;  /* 0x0000000800337213 */ /* 0x000fe20000000000 */
[----:B------:R-:W-:Y:S01]  /*19080*/  VIADD R8, R0, 0x1e8 ;  /* 0x000001e800087836 */ /* 0x000fe20000000000 */
[----:B------:R-:W-:Y:S01]  /*19090*/  STL [R1+0x41c4], R41 ;  /* 0x0041c42901007387 */ /* 0x000fe20000100800 */
[----:B------:R-:W-:Y:S01]  /*190a0*/  IMAD R78, R88, 0x2, R77 ;  /* 0x00000002584e7824 */ /* 0x000fe200078e024d */
[----:B------:R-:W-:Y:S01]  /*190b0*/  ISETP.GT.U32.AND P6, PT, R7, R47, PT ;  /* 0x0000002f0700720c */ /* 0x000fe20003fc4070 */
[----:B------:R-:W-:Y:S01]  /*190c0*/  IMAD.HI.U32 R52, R6, R51, RZ ;  /* 0x0000003306347227 */ /* 0x000fe200078e00ff */
[----:B------:R-:W-:Y:S03]  /*190d0*/  STL [R1+0x41c8], R38 ;  /* 0x0041c82601007387 */ /* 0x000fe60000100800 */
[----:B0-----:R-:W-:Y:S01]  /*190e0*/  VIADD R2, R0, 0x1e5 ;  /* 0x000001e500027836 */ /* 0x001fe20000000000 */
[----:B------:R-:W-:Y:S01]  /*190f0*/  STL [R1+0x41cc], R42 ;  /* 0x0041cc2a01007387 */ /* 0x000fe20000100800 */
[--C-:B------:R-:W-:Y:S01]  /*19100*/  @!P4 IMAD.IADD R44, R44, 0x1, -R7.reuse ;  /* 0x000000012c2cc824 */ /* 0x100fe200078e0a07 */
[----:B------:R-:W-:Y:S01]  /*19110*/  ISETP.GE.AND P4, PT, R48, RZ, PT ;  /* 0x000000ff3000720c */ /* 0x000fe20003f86270 */
[----:B------:R-:W-:Y:S01]  /*19120*/  IMAD.MOV R52, RZ, RZ, -R52 ;  /* 0x000000ffff347224 */ /* 0x000fe200078e0a34 */
[----:B------:R-:W-:Y:S01]  /*19130*/  IABS R48, R2 ;  /* 0x0000000200307213 */ /* 0x000fe20000000000 */
[----:B------:R-:W-:Y:S01]  /*19140*/  IMAD.MOV.U32 R2, RZ, RZ, R50 ;  /* 0x000000ffff027224 */ /* 0x000fe200078e0032 */
[----:B------:R-:W-:Y:S01]  /*19150*/  STL [R1+0x41d0], R93 ;  /* 0x0041d05d01007387 */ /* 0x000fe20000100800 */
[----:B------:R-:W-:-:S02]  /*19160*/  @!P6 IMAD.IADD R47, R47, 0x1, -R7 ;  /* 0x000000012f2fe824 */ /* 0x000fc400078e0a07 */
[----:B------:R-:W-:Y:S01]  /*19170*/  @!P2 IMAD.MOV R2, RZ, RZ, -R2 ;  /* 0x000000ffff02a224 */ /* 0x000fe200078e0a02 */
[C---:B------:R-:W-:Y:S01]  /*19180*/  ISETP.GT.U32.AND P2, PT, R7.reuse, R46, PT ;  /* 0x0000002e0700720c */ /* 0x040fe20003f44070 */
[----:B------:R-:W-:Y:S01]  /*19190*/  IMAD.HI.U32 R50, R6, R48, RZ ;  /* 0x0000003006327227 */ /* 0x000fe200078e00ff */
[C---:B------:R-:W-:Y:S01]  /*191a0*/  ISETP.GT.U32.AND P6, PT, R7.reuse, R47, PT ;  /* 0x0000002f0700720c */ /* 0x040fe20003fc4070 */
[----:B------:R-:W-:Y:S02]  /*191b0*/  STL [R1+0x41d4], R43 ;  /* 0x0041d42b01007387 */ /* 0x000fe40000100800 */
[----:B------:R-:W-:Y:S02]  /*191c0*/  IMAD.MOV R50, RZ, RZ, -R50 ;  /* 0x000000ffff327224 */ /* 0x000fe400078e0a32 */
[----:B------:R-:W-:Y:S01]  /*191d0*/  STL [R1+0x41d8], R44 ;  /* 0x0041d82c01007387 */ /* 0x000fe20000100800 */
[C---:B------:R-:W-:Y:S02]  /*191e0*/  IMAD R79, R88.reuse, 0x2, R78 ;  /* 0x00000002584f7824 */ /* 0x040fe400078e024e */
[----:B------:R-:W-:Y:S01]  /*191f0*/  IMAD R48, R7, R50, R48 ;  /* 0x0000003207307224 */ /* 0x000fe200078e0230 */
[----:B------:R0:W-:Y:S01]  /*19200*/  STL [R1+0x41dc], R92 ;  /* 0x0041dc5c01007387 */ /* 0x0001e20000100800 */
[----:B------:R-:W-:Y:S01]  /*19210*/  IMAD R80, R88, 0x2, R79 ;  /* 0x0000000258507824 */ /* 0x000fe200078e024f */
[----:B------:R-:W-:Y:S01]  /*19220*/  @!P2 IADD3 R46, PT, PT, R46, -R7, RZ ;  /* 0x800000072e2ea210 */ /* 0x000fe20007ffe0ff */
[----:B------:R-:W-:Y:S01]  /*19230*/  @!P4 IMAD.MOV R11, RZ, RZ, -R11 ;  /* 0x000000ffff0bc224 */ /* 0x000fe200078e0a0b */
[----:B------:R-:W-:Y:S01]  /*19240*/  ISETP.GE.AND P2, PT, R49, RZ, PT ;  /* 0x000000ff3100720c */ /* 0x000fe20003f46270 */
[C---:B------:R-:W-:Y:S01]  /*19250*/  IMAD R49, R7.reuse, R52, R51 ;  /* 0x0000003407317224 */ /* 0x040fe200078e0233 */
[----:B------:R-:W-:Y:S01]  /*19260*/  ISETP.GT.U32.AND P5, PT, R7, R48, PT ;  /* 0x000000300700720c */ /* 0x000fe20003fa4070 */
[----:B------:R-:W-:Y:S01]  /*19270*/  @!P6 IMAD.IADD R47, R47, 0x1, -R7 ;  /* 0x000000012f2fe824 */ /* 0x000fe200078e0a07 */
[----:B------:R-:W-:Y:S01]  /*19280*/  STL [R1+0x41e0], R75 ;  /* 0x0041e04b01007387 */ /* 0x000fe20000100800 */
[----:B------:R-:W-:Y:S01]  /*19290*/  IABS R51, R8 ;  /* 0x0000000800337213 */ /* 0x000fe20000000000 */
[----:B------:R-:W-:Y:S01]  /*192a0*/  IMAD R81, R88, 0x2, R80 ;  /* 0x0000000258517824 */ /* 0x000fe200078e0250 */
[----:B------:R-:W-:Y:S01]  /*192b0*/  ISETP.GT.U32.AND P6, PT, R7, R49, PT ;  /* 0x000000310700720c */ /* 0x000fe20003fc4070 */
[----:B------:R1:W-:Y:S01]  /*192c0*/  STL [R1+0x328], R2 ;  /* 0x0003280201007387 */ /* 0x0003e20000100800 */
[----:B------:R-:W-:-:S02]  /*192d0*/  VIADD R8, R0, 0x1eb ;  /* 0x000001eb00087836 */ /* 0x000fc40000000000 */
[----:B------:R-:W-:Y:S01]  /*192e0*/  IMAD.HI.U32 R55, R6, R51, RZ ;  /* 0x0000003306377227 */ /* 0x000fe200078e00ff */
[----:B0-----:R-:W0:Y:S03]  /*192f0*/  S2R R92, SR_TID.X ;  /* 0x00000000005c7919 */ /* 0x001e260000002100 */
[----:B------:R-:W-:Y:S02]  /*19300*/  @!P5 IMAD.IADD R48, R48, 0x1, -R7 ;  /* 0x000000013030d824 */ /* 0x000fe400078e0a07 */
[----:B------:R-:W-:Y:S02]  /*19310*/  IMAD.MOV R55, RZ, RZ, -R55 ;  /* 0x000000ffff377224 */ /* 0x000fe400078e0a37 */
[----:B-1----:R-:W-:Y:S01]  /*19320*/  VIADD R2, R0, 0x1e7 ;  /* 0x000001e700027836 */ /* 0x002fe20000000000 */
[----:B------:R-:W-:Y:S01]  /*19330*/  ISETP.GT.U32.AND P5, PT, R7, R48, PT ;  /* 0x000000300700720c */ /* 0x000fe20003fa4070 */
[----:B------:R-:W-:-:S02]  /*19340*/  @!P6 IMAD.IADD R49, R49, 0x1, -R7 ;  /* 0x000000013131e824 */ /* 0x000fc400078e0a07 */
[C---:B------:R-:W-:Y:S01]  /*19350*/  IMAD R51, R7.reuse, R55, R51 ;  /* 0x0000003707337224 */ /* 0x040fe200078e0233 */
[----:B------:R-:W-:Y:S01]  /*19360*/  IABS R50, R2 ;  /* 0x0000000200327213 */ /* 0x000fe20000000000 */
[----:B------:R-:W-:Y:S01]  /*19370*/  VIADD R2, R0, 0x1e9 ;  /* 0x000001e900027836 */ /* 0x000fe20000000000 */
[----:B------:R-:W-:Y:S01]  /*19380*/  ISETP.GT.U32.AND P6, PT, R7, R49, PT ;  /* 0x000000310700720c */ /* 0x000fe20003fc4070 */
[----:B------:R-:W-:Y:S02]  /*19390*/  IMAD R82, R88, 0x2, R81 ;  /* 0x0000000258527824 */ /* 0x000fe400078e0251 */
[----:B------:R-:W-:Y:S01]  /*193a0*/  IMAD.HI.U32 R53, R6, R50, RZ ;  /* 0x0000003206357227 */ /* 0x000fe200078e00ff */
[----:B------:R-:W-:-:S03]  /*193b0*/  IABS R52, R2 ;  /* 0x0000000200347213 */ /* 0x000fc60000000000 */
[----:B------:R-:W-:Y:S02]  /*193c0*/  IMAD.MOV R53, RZ, RZ, -R53 ;  /* 0x000000ffff357224 */ /* 0x000fe400078e0a35 */
[--C-:B------:R-:W-:Y:S02]  /*193d0*/  @!P5 IMAD.IADD R48, R48, 0x1, -R7.reuse ;  /* 0x000000013030d824 */ /* 0x100fe400078e0a07 */
[----:B------:R-:W-:Y:S02]  /*193e0*/  IMAD R50, R7, R53, R50 ;  /* 0x0000003507327224 */ /* 0x000fe400078e0232 */
[----:B------:R-:W-:Y:S01]  /*193f0*/  @!P6 IMAD.IADD R49, R49, 0x1, -R7 ;  /* 0x000000013131e824 */ /* 0x000fe200078e0a07 */
[C---:B------:R-:W-:Y:S01]  /*19400*/  ISETP.GT.U32.AND P6, PT, R7.reuse, R51, PT ;  /* 0x000000330700720c */ /* 0x040fe20003fc4070 */
[----:B------:R-:W-:Y:S01]  /*19410*/  VIADD R2, R0, 0x1ea ;  /* 0x000001ea00027836 */ /* 0x000fe20000000000 */
[----:B------:R-:W-:Y:S01]  /*19420*/  ISETP.GT.U32.AND P5, PT, R7, R50, PT ;  /* 0x000000320700720c */ /* 0x000fe20003fa4070 */
[----:B------:R-:W-:-:S03]  /*19430*/  IMAD.HI.U32 R54, R6, R52, RZ ;  /* 0x0000003406367227 */ /* 0x000fc600078e00ff */
[----:B------:R-:W-:Y:S01]  /*19440*/  IABS R53, R2 ;  /* 0x0000000200357213 */ /* 0x000fe20000000000 */
[----:B------:R-:W-:Y:S02]  /*19450*/  IMAD.MOV R54, RZ, RZ, -R54 ;  /* 0x000000ffff367224 */ /* 0x000fe400078e0a36 */
[----:B------:R-:W-:Y:S02]  /*19460*/  IMAD R83, R88, 0x2, R82 ;  /* 0x0000000258537824 */ /* 0x000fe400078e0252 */
[----:B------:R-:W-:-:S04]  /*19470*/  IMAD.HI.U32 R56, R6, R53, RZ ;  /* 0x0000003506387227 */ /* 0x000fc800078e00ff */
[--C-:B------:R-:W-:Y:S02]  /*19480*/  @!P5 IMAD.IADD R50, R50, 0x1, -R7.reuse ;  /* 0x000000013232d824 */ /* 0x100fe400078e0a07 */
[----:B------:R-:W-:Y:S02]  /*19490*/  @!P6 IMAD.IADD R51, R51, 0x1, -R7 ;  /* 0x000000013333e824 */ /* 0x000fe400078e0a07 */
[C---:B------:R-:W-:Y:S01]  /*194a0*/  IMAD R52, R7.reuse, R54, R52 ;  /* 0x0000003607347224 */ /* 0x040fe200078e0234 */
[C---:B------:R-:W-:Y:S01]  /*194b0*/  ISETP.GT.U32.AND P5, PT, R7.reuse, R50, PT ;  /* 0x000000320700720c */ /* 0x040fe20003fa4070 */
[----:B------:R-:W-:Y:S01]  /*194c0*/  IMAD.MOV R56, RZ, RZ, -R56 ;  /* 0x000000ffff387224 */ /* 0x000fe200078e0a38 */
[C---:B------:R-:W-:Y:S01]  /*194d0*/  ISETP.GT.U32.AND P6, PT, R7.reuse, R51, PT ;  /* 0x000000330700720c */ /* 0x040fe20003fc4070 */
[----:B------:R-:W-:Y:S01]  /*194e0*/  IMAD R84, R88, 0x2, R83 ;  /* 0x0000000258547824 */ /* 0x000fe200078e0253 */
[----:B------:R-:W-:Y:S01]  /*194f0*/  IABS R54, R8 ;  /* 0x0000000800367213 */ /* 0x000fe20000000000 */
[----:B------:R-:W-:-:S02]  /*19500*/  IMAD R53, R7, R56, R53 ;  /* 0x0000003807357224 */ /* 0x000fc400078e0235 */
[----:B------:R-:W-:Y:S02]  /*19510*/  VIADD R2, R0, 0x1ec ;  /* 0x000001ec00027836 */ /* 0x000fe40000000000 */
[----:B------:R-:W-:Y:S02]  /*19520*/  IMAD R85, R88, 0x2, R84 ;  /* 0x0000000258557824 */ /* 0x000fe400078e0254 */
[----:B------:R-:W-:Y:S01]  /*19530*/  VIADD R8, R0, 0x1ed ;  /* 0x000001ed00087836 */ /* 0x000fe20000000000 */
[----:B------:R-:W-:Y:S01]  /*19540*/  IABS R55, R2 ;  /* 0x0000000200377213 */ /* 0x000fe20000000000 */
[--C-:B------:R-:W-:Y:S01]  /*19550*/  @!P5 IMAD.IADD R50, R50, 0x1, -R7.reuse ;  /* 0x000000013232d824 */ /* 0x100fe200078e0a07 */
[----:B------:R-:W-:Y:S01]  /*19560*/  ISETP.GT.U32.AND P5, PT, R7, R52, PT ;  /* 0x000000340700720c */ /* 0x000fe20003fa4070 */
[----:B------:R-:W-:Y:S01]  /*19570*/  @!P6 IMAD.IADD R51, R51, 0x1, -R7 ;  /* 0x000000013333e824 */ /* 0x000fe200078e0a07 */
[----:B------:R-:W-:Y:S01]  /*19580*/  ISETP.GT.U32.AND P6, PT, R7, R53, PT ;  /* 0x000000350700720c */ /* 0x000fe20003fc4070 */
[----:B------:R-:W-:Y:S01]  /*19590*/  IMAD R2, R88, 0x2, R85 ;  /* 0x0000000258027824 */ /* 0x000fe200078e0255 */
[----:B------:R-:W-:Y:S01]  /*195a0*/  IABS R58, R8 ;  /* 0x00000008003a7213 */ /* 0x000fe20000000000 */
[----:B------:R-:W-:-:S04]  /*195b0*/  IMAD.HI.U32 R57, R6, R54, RZ ;  /* 0x0000003606397227 */ /* 0x000fc800078e00ff */
[----:B------:R-:W-:Y:S02]  /*195c0*/  IMAD R2, R88, 0x2, R2 ;  /* 0x0000000258027824 */ /* 0x000fe400078e0202 */
[----:B------:R-:W-:Y:S02]  /*195d0*/  IMAD.MOV R59, RZ, RZ, -R57 ;  /* 0x000000ffff3b7224 */ /* 0x000fe400078e0a39 */
[--C-:B------:R-:W-:Y:S02]  /*195e0*/  @!P5 IMAD.IADD R52, R52, 0x1, -R7.reuse ;  /* 0x000000013434d824 */ /* 0x100fe400078e0a07 */
[----:B------:R-:W-:Y:S02]  /*195f0*/  @!P6 IMAD.IADD R53, R53, 0x1, -R7 ;  /* 0x000000013535e824 */ /* 0x000fe400078e0a07 */
[----:B------:R-:W-:Y:S01]  /*19600*/  IMAD.HI.U32 R56, R6, R55, RZ ;  /* 0x0000003706387227 */ /* 0x000fe200078e00ff */
[C---:B------:R-:W-:Y:S02]  /*19610*/  ISETP.GT.U32.AND P5, PT, R7.reuse, R52, PT ;  /* 0x000000340700720c */ /* 0x040fe40003fa4070 */
[----:B------:R-:W-:Y:S01]  /*19620*/  ISETP.GT.U32.AND P6, PT, R7, R53, PT ;  /* 0x000000350700720c */ /* 0x000fe20003fc4070 */
[----:B------:R-:W-:-:S02]  /*19630*/  IMAD R2, R88, 0x2, R2 ;  /* 0x0000000258027824 */ /* 0x000fc400078e0202 */
[C---:B------:R-:W-:Y:S02]  /*19640*/  IMAD R54, R7.reuse, R59, R54 ;  /* 0x0000003b07367224 */ /* 0x040fe400078e0236 */
[----:B------:R-:W-:Y:S02]  /*19650*/  IMAD.MOV R57, RZ, RZ, -R56 ;  /* 0x000000ffff397224 */ /* 0x000fe400078e0a38 */
[----:B------:R-:W-:Y:S02]  /*19660*/  IMAD R36, R88, 0x2, R2 ;  /* 0x0000000258247824 */ /* 0x000fe400078e0202 */
[C---:B------:R-:W-:Y:S02]  /*19670*/  VIADD R8, R0.reuse, 0x1ee ;  /* 0x000001ee00087836 */ /* 0x040fe40000000000 */
[----:B------:R-:W-:Y:S02]  /*19680*/  IMAD.MOV.U32 R56, RZ, RZ, R58 ;  /* 0x000000ffff387224 */ /* 0x000fe400078e003a */
[----:B------:R-:W-:Y:S01]  /*19690*/  VIADD R2, R0, 0x1ef ;  /* 0x000001ef00027836 */ /* 0x000fe20000000000 */
[----:B------:R-:W-:Y:S01]  /*196a0*/  IABS R58, R8 ;  /* 0x00000008003a7213 */ /* 0x000fe20000000000 */
[----:B------:R-:W-:Y:S01]  /*196b0*/  @!P5 IMAD.IADD R52, R52, 0x1, -R7 ;  /* 0x000000013434d824 */ /* 0x000fe200078e0a07 */
[C---:B------:R-:W-:Y:S01]  /*196c0*/  ISETP.GT.U32.AND P5, PT, R7.reuse, R54, PT ;  /* 0x000000360700720c */ /* 0x040fe20003fa4070 */
[----:B------:R-:W-:Y:S01]  /*196d0*/  IMAD R55, R7, R57, R55 ;  /* 0x0000003907377224 */ /* 0x000fe200078e0237 */
[----:B------:R-:W-:Y:S01]  /*196e0*/  IABS R60, R2 ;  /* 0x00000002003c7213 */ /* 0x000fe20000000000 */
[----:B------:R-:W-:-:S04]  /*196f0*/  IMAD.HI.U32 R57, R6, R56, RZ ;  /* 0x0000003806397227 */ /* 0x000fc800078e00ff */
[----:B------:R-:W-:Y:S01]  /*19700*/  @!P6 IMAD.IADD R53, R53, 0x1, -R7 ;  /* 0x000000013535e824 */ /* 0x000fe200078e0a07 */
[C---:B------:R-:W-:Y:S01]  /*19710*/  ISETP.GT.U32.AND P6, PT, R7.reuse, R55, PT ;  /* 0x000000370700720c */ /* 0x040fe20003fc4070 */
[----:B------:R-:W-:Y:S02]  /*19720*/  IMAD.MOV R59, RZ, RZ, -R57 ;  /* 0x000000ffff3b7224 */ /* 0x000fe400078e0a39 */
[----:B------:R-:W-:Y:S02]  /*19730*/  IMAD.MOV.U32 R57, RZ, RZ, R58 ;  /* 0x000000ffff397224 */ /* 0x000fe400078e003a */
[----:B------:R-:W-:Y:S02]  /*19740*/  IMAD.MOV.U32 R58, RZ, RZ, R60 ;  /* 0x000000ffff3a7224 */ /* 0x000fe400078e003c */
[----:B------:R-:W-:Y:S02]  /*19750*/  IMAD R56, R7, R59, R56 ;  /* 0x0000003b07387224 */ /* 0x000fe400078e0238 */
[----:B------:R-:W-:-:S02]  /*19760*/  VIADD R2, R0, 0x1f0 ;  /* 0x000001f000027836 */ /* 0x000fc40000000000 */
[----:B------:R-:W-:-:S03]  /*19770*/  IMAD.HI.U32 R60, R6, R57, RZ ;  /* 0x00000039063c7227 */ /* 0x000fc600078e00ff */
[----:B------:R-:W-:Y:S01]  /*19780*/  IABS R61, R2 ;  /* 0x00000002003d7213 */ /* 0x000fe20000000000 */
[----:B------:R-:W-:-:S04]  /*19790*/  IMAD.HI.U32 R59, R6, R58, RZ ;  /* 0x0000003a063b7227 */ /* 0x000fc800078e00ff */
[----:B------:R-:W-:Y:S01]  /*197a0*/  @!P5 IMAD.IADD R54, R54, 0x1, -R7 ;  /* 0x000000013636d824 */ /* 0x000fe200078e0a07 */
[----:B------:R-:W-:Y:S01]  /*197b0*/  ISETP.GT.U32.AND P5, PT, R7, R56, PT ;  /* 0x000000380700720c */ /* 0x000fe20003fa4070 */
[----:B------:R-:W-:Y:S02]  /*197c0*/  IMAD.MOV R64, RZ, RZ, -R60 ;  /* 0x000000ffff407224 */ /* 0x000fe400078e0a3c */
[----:B------:R-:W-:Y:S02]  /*197d0*/  IMAD.MOV R60, RZ, RZ, -R59 ;  /* 0x000000ffff3c7224 */ /* 0x000fe400078e0a3b */
[C---:B------:R-:W-:Y:S02]  /*197e0*/  VIADD R2, R0.reuse, 0x1f1 ;  /* 0x000001f100027836 */ /* 0x040fe40000000000 */
[----:B------:R-:W-:Y:S01]  /*197f0*/  @!P6 IMAD.IADD R55, R55, 0x1, -R7 ;  /* 0x000000013737e824 */ /* 0x000fe200078e0a07 */
[C---:B------:R-:W-:Y:S01]  /*19800*/  ISETP.GT.U32.AND P6, PT, R7.reuse, R54, PT ;  /* 0x000000360700720c */ /* 0x040fe20003fc4070 */
[----:B------:R-:W-:Y:S01]  /*19810*/  IMAD R58, R7, R60, R58 ;  /* 0x0000003c073a7224 */ /* 0x000fe200078e023a */
[----:B------:R-:W-:Y:S01]  /*19820*/  IABS R60, R2 ;  /* 0x00000002003c7213 */ /* 0x000fe20000000000 */
[----:B------:R-:W-:-:S02]  /*19830*/  VIADD R2, R0, 0x1f3 ;  /* 0x000001f300027836 */ /* 0x000fc40000000000 */
[----:B------:R-:W-:Y:S01]  /*19840*/  @!P5 IMAD.IADD R56, R56, 0x1, -R7 ;  /* 0x000000013838d824 */ /* 0x000fe200078e0a07 */
[C---:B------:R-:W-:Y:S01]  /*19850*/  ISETP.GT.U32.AND P5, PT, R7.reuse, R55, PT ;  /* 0x000000370700720c */ /* 0x040fe20003fa4070 */
[C---:B------:R-:W-:Y:S01]  /*19860*/  IMAD R57, R7.reuse, R64, R57 ;  /* 0x0000004007397224 */ /* 0x040fe200078e0239 */
[----:B------:R-:W-:Y:S01]  /*19870*/  IABS R65, R2 ;  /* 0x0000000200417213 */ /* 0x000fe20000000000 */
[----:B------:R-:W-:Y:S02]  /*19880*/  IMAD.MOV.U32 R2, RZ, RZ, R62 ;  /* 0x000000ffff027224 */ /* 0x000fe400078e003e */
[----:B------:R-:W-:Y:S02]  /*19890*/  IMAD.MOV.U32 R59, RZ, RZ, R61 ;  /* 0x000000ffff3b7224 */ /* 0x000fe400078e003d */
[----:B------:R-:W-:Y:S01]  /*198a0*/  @!P3 IMAD.MOV R2, RZ, RZ, -R2 ;  /* 0x000000ffff02b224 */ /* 0x000fe200078e0a02 */
[C---:B------:R-:W-:Y:S01]  /*198b0*/  ISETP.GT.U32.AND P3, PT, R7.reuse, R56, PT ;  /* 0x000000380700720c */ /* 0x040fe20003f64070 */
[----:B------:R-:W-:Y:S01]  /*198c0*/  @!P6 IMAD.IADD R54, R54, 0x1, -R7 ;  /* 0x000000013636e824 */ /* 0x000fe200078e0a07 */
[----:B------:R-:W-:Y:S01]  /*198d0*/  ISETP.GT.U32.AND P6, PT, R7, R57, PT ;  /* 0x000000390700720c */ /* 0x000fe20003fc4070 */
[C---:B------:R-:W-:Y:S01]  /*198e0*/  IMAD.HI.U32 R61, R6.reuse, R59, RZ ;  /* 0x0000003b063d7227 */ /* 0x040fe200078e00ff */
[----:B------:R1:W-:Y:S03]  /*198f0*/  STL [R1+0x324], R2 ;  /* 0x0003240201007387 */ /* 0x0003e60000100800 */
[----:B------:R-:W-:-:S04]  /*19900*/  IMAD.HI.U32 R64, R6, R60, RZ ;  /* 0x0000003c06407227 */ /* 0x000fc800078e00ff */
[----:B------:R-:W-:Y:S02]  /*19910*/  VIADD R8, R0, 0x1f2 ;  /* 0x000001f200087836 */ /* 0x000fe40000000000 */
[----:B------:R-:W-:Y:S02]  /*19920*/  IMAD.MOV R61, RZ, RZ, -R61 ;  /* 0x000000ffff3d7224 */ /* 0x000fe400078e0a3d */
[----:B------:R-:W-:Y:S02]  /*19930*/  IMAD.MOV R64, RZ, RZ, -R64 ;  /* 0x000000ffff407224 */ /* 0x000fe400078e0a40 */
[C---:B------:R-:W-:Y:S01]  /*19940*/  IMAD R59, R7.reuse, R61, R59 ;  /* 0x0000003d073b7224 */ /* 0x040fe200078e023b */
[----:B------:R-:W-:Y:S01]  /*19950*/  IABS R61, R8 ;  /* 0x00000008003d7213 */ /* 0x000fe20000000000 */
[C---:B------:R-:W-:Y:S02]  /*19960*/  IMAD R60, R7.reuse, R64, R60 ;  /* 0x00000040073c7224 */ /* 0x040fe400078e023c */
[--C-:B------:R-:W-:Y:S01]  /*19970*/  @!P3 IMAD.IADD R56, R56, 0x1, -R7.reuse ;  /* 0x000000013838b824 */ /* 0x100fe200078e0a07 */
[----:B------:R-:W-:Y:S01]  /*19980*/  ISETP.GT.U32.AND P3, PT, R7, R59, PT ;  /* 0x0000003b0700720c */ /* 0x000fe20003f64070 */
[----:B------:R-:W-:Y:S01]  /*19990*/  @!P6 IMAD.IADD R57, R57, 0x1, -R7 ;  /* 0x000000013939e824 */ /* 0x000fe200078e0a07 */
[----:B------:R-:W-:Y:S01]  /*199a0*/  ISETP.GT.U32.AND P6, PT, R7, R60, PT ;  /* 0x0000003c0700720c */ /* 0x000fe20003fc4070 */
[----:B-1----:R-:W-:-:S04]  /*199b0*/  IMAD.HI.U32 R2, R6, R61, RZ ;  /* 0x0000003d06027227 */ /* 0x002fc800078e00ff */
[----:B------:R-:W-:Y:S02]  /*199c0*/  IMAD.MOV R64, RZ, RZ, -R2 ;  /* 0x000000ffff407224 */ /* 0x000fe400078e0a02 */
[----:B------:R-:W-:Y:S01]  /*199d0*/  @!P5 IMAD.IADD R55, R55, 0x1, -R7 ;  /* 0x000000013737d824 */ /* 0x000fe200078e0a07 */
[C---:B------:R-:W-:Y:S01]  /*199e0*/  ISETP.GT.U32.AND P5, PT, R7.reuse, R58, PT ;  /* 0x0000003a0700720c */ /* 0x040fe20003fa4070 */
[----:B------:R-:W-:Y:S02]  /*199f0*/  VIADD R2, R0, 0x1f5 ;  /* 0x000001f500027836 */ /* 0x000fe40000000000 */
[----:B------:R-:W-:Y:S01]  /*19a00*/  IMAD R61, R7, R64, R61 ;  /* 0x00000040073d7224 */ /* 0x000fe200078e023d */
[----:B------:R-:W-:Y:S01]  /*19a10*/  IABS R64, R9 ;  /* 0x0000000900407213 */ /* 0x000fe20000000000 */
[----:B------:R-:W-:Y:S01]  /*19a20*/  IMAD.MOV.U32 R9, RZ, RZ, R63 ;  /* 0x000000ffff097224 */ /* 0x000fe200078e003f */
[----:B------:R-:W-:Y:S01]  /*19a30*/  IABS R2, R2 ;  /* 0x0000000200027213 */ /* 0x000fe20000000000 */
[----:B------:R-:W-:Y:S01]  /*19a40*/  @!P3 IMAD.IADD R59, R59, 0x1, -R7 ;  /* 0x000000013b3bb824 */ /* 0x000fe200078e0a07 */
[----:B------:R-:W-:Y:S01]  /*19a50*/  @!P6 IADD3 R60, PT, PT, R60, -R7, RZ ;  /* 0x800000073c3ce210 */ /* 0x000fe20007ffe0ff */
[----:B------:R-:W-:-:S02]  /*19a60*/  IMAD.MOV.U32 R63, RZ, RZ, R64 ;  /* 0x000000ffff3f7224 */ /* 0x000fc400078e0040 */
[----:B------:R-:W-:Y:S01]  /*19a70*/  @!P0 IMAD.MOV R9, RZ, RZ, -R9 ;  /* 0x000000ffff098224 */ /* 0x000fe200078e0a09 */
[C---:B------:R-:W-:Y:S01]  /*19a80*/  ISETP.GT.U32.AND P0, PT, R7.reuse, R59, PT ;  /* 0x0000003b0700720c */ /* 0x040fe20003f04070 */
[----:B------:R-:W-:Y:S01]  /*19a90*/  IMAD.MOV.U32 R64, RZ, RZ, R2 ;  /* 0x000000ffff407224 */ /* 0x000fe200078e0002 */
[C---:B------:R-:W-:Y:S01]  /*19aa0*/  ISETP.GT.U32.AND P6, PT, R7.reuse, R60, PT ;  /* 0x0000003c0700720c */ /* 0x040fe20003fc4070 */
[----:B------:R-:W-:Y:S01]  /*19ab0*/  IMAD.HI.U32 R2, R6, R63, RZ ;  /* 0x0000003f06027227 */ /* 0x000fe200078e00ff */
[----:B------:R-:W-:Y:S03]  /*19ac0*/  STL [R1+0x320], R9 ;  /* 0x0003200901007387 */ /* 0x000fe60000100800 */
[----:B------:R-:W-:Y:S01]  /*19ad0*/  @!P5 IMAD.IADD R58, R58, 0x1, -R7 ;  /* 0x000000013a3ad824 */ /* 0x000fe200078e0a07 */
[C---:B------:R-:W-:Y:S01]  /*19ae0*/  ISETP.GT.U32.AND P5, PT, R7.reuse, R57, PT ;  /* 0x000000390700720c */ /* 0x040fe20003fa4070 */
[----:B------:R-:W-:Y:S01]  /*19af0*/  IMAD.MOV R2, RZ, RZ, -R2 ;  /* 0x000000ffff027224 */ /* 0x000fe200078e0a02 */
[----:B------:R1:W-:Y:S01]  /*19b00*/  STL [R1+0x31c], R11 ;  /* 0x00031c0b01007387 */ /* 0x0003e20000100800 */
[----:B------:R-:W-:Y:S01]  /*19b10*/  IMAD.MOV.U32 R62, RZ, RZ, R65 ;  /* 0x000000ffff3e7224 */ /* 0x000fe200078e0041 */
[C---:B------:R-:W-:Y:S01]  /*19b20*/  ISETP.GT.U32.AND P3, PT, R7.reuse, R58, PT ;  /* 0x0000003a0700720c */ /* 0x040fe20003f64070 */
[----:B------:R-:W-:-:S02]  /*19b30*/  IMAD R63, R7, R2, R63 ;  /* 0x00000002073f7224 */ /* 0x000fc400078e023f */
[--C-:B------:R-:W-:Y:S01]  /*19b40*/  @!P0 IMAD.IADD R59, R59, 0x1, -R7.reuse ;  /* 0x000000013b3b8824 */ /* 0x100fe200078e0a07 */
[----:B------:R-:W-:Y:S01]  /*19b50*/  ISETP.GE.AND P0, PT, R66, RZ, PT ;  /* 0x000000ff4200720c */ /* 0x000fe20003f06270 */
[----:B------:R-:W-:Y:S01]  /*19b60*/  @!P6 IMAD.IADD R60, R60, 0x1, -R7 ;  /* 0x000000013c3ce824 */ /* 0x000fe200078e0a07 */
[----:B------:R-:W-:Y:S01]  /*19b70*/  ISETP.GT.U32.AND P6, PT, R7, R63, PT ;  /* 0x0000003f0700720c */ /* 0x000fe20003fc4070 */
[----:B------:R-:W-:-:S04]  /*19b80*/  IMAD.HI.U32 R65, R6, R62, RZ ;  /* 0x0000003e06417227 */ /* 0x000fc800078e00ff */
[----:B------:R-:W-:-:S04]  /*19b90*/  IMAD.HI.U32 R66, R6, R64, RZ ;  /* 0x0000004006427227 */ /* 0x000fc800078e00ff */
[----:B------:R-:W-:Y:S01]  /*19ba0*/  @!P5 IMAD.IADD R57, R57, 0x1, -R7 ;  /* 0x000000013939d824 */ /* 0x000fe200078e0a07 */
[C---:B------:R-:W-:Y:S01]  /*19bb0*/  ISETP.GT.U32.AND P5, PT, R7.reuse, R61, PT ;  /* 0x0000003d0700720c */ /* 0x040fe20003fa4070 */
[----:B------:R-:W-:Y:S02]  /*19bc0*/  IMAD.MOV R65, RZ, RZ, -R65 ;  /* 0x000000ffff417224 */ /* 0x000fe400078e0a41 */
[----:B------:R-:W-:Y:S02]  /*19bd0*/  VIADD R8, R0, 0x1f6 ;  /* 0x000001f600087836 */ /* 0x000fe40000000000 */
[----:B------:R-:W-:Y:S02]  /*19be0*/  IMAD.MOV R66, RZ, RZ, -R66 ;  /* 0x000000ffff427224 */ /* 0x000fe400078e0a42 */
[C---:B------:R-:W-:Y:S01]  /*19bf0*/  IMAD R62, R7.reuse, R65, R62 ;  /* 0x00000041073e7224 */ /* 0x040fe200078e023e */
[----:B------:R-:W-:Y:S01]  /*19c00*/  IABS R65, R8 ;  /* 0x0000000800417213 */ /* 0x000fe20000000000 */
[----:B------:R-:W-:-:S02]  /*19c10*/  IMAD R64, R7, R66, R64 ;  /* 0x0000004207407224 */ /* 0x000fc400078e0240 */
[----:B------:R-:W-:Y:S02]  /*19c20*/  @!P6 IMAD.IADD R63, R63, 0x1, -R7 ;  /* 0x000000013f3fe824 */ /* 0x000fe400078e0a07 */
[----:B------:R-:W-:Y:S01]  /*19c30*/  IMAD.HI.U32 R2, R6, R65, RZ ;  /* 0x0000004106027227 */ /* 0x000fe200078e00ff */
[----:B------:R-:W-:-:S03]  /*19c40*/  ISETP.GT.U32.AND P6, PT, R7, R64, PT ;  /* 0x000000400700720c */ /* 0x000fc60003fc4070 */
[--C-:B------:R-:W-:Y:S01]  /*19c50*/  @!P3 IMAD.IADD R58, R58, 0x1, -R7.reuse ;  /* 0x000000013a3ab824 */ /* 0x100fe200078e0a07 */
[----:B------:R-:W-:Y:S01]  /*19c60*/  ISETP.GT.U32.AND P3, PT, R7, R62, PT ;  /* 0x0000003e0700720c */ /* 0x000fe20003f64070 */
[----:B------:R-:W-:Y:S01]  /*19c70*/  @!P5 IMAD.IADD R61, R61, 0x1, -R7 ;  /* 0x000000013d3dd824 */ /* 0x000fe200078e0a07 */
[----:B------:R-:W-:Y:S01]  /*19c80*/  ISETP.GE.AND P5, PT, R90, RZ, PT ;  /* 0x000000ff5a00720c */ /* 0x000fe20003fa6270 */
[----:B------:R-:W-:Y:S02]  /*19c90*/  IMAD.MOV R90, RZ, RZ, -R2 ;  /* 0x000000ffff5a7224 */ /* 0x000fe400078e0a02 */
[C---:B------:R-:W-:Y:S01]  /*19ca0*/  VIADD R2, R0.reuse, 0x100 ;  /* 0x0000010000027836 */ /* 0x040fe20000000000 */
[C---:B------:R-:W-:Y:S01]  /*19cb0*/  ISETP.GT.U32.AND P4, PT, R7.reuse, R61, PT ;  /* 0x0000003d0700720c */ /* 0x040fe20003f84070 */
[C---:B------:R-:W-:Y:S02]  /*19cc0*/  IMAD R65, R7.reuse, R90, R65 ;  /* 0x0000005a07417224 */ /* 0x040fe400078e0241 */
[----:B------:R-:W-:Y:S01]  /*19cd0*/  VIADD R8, R0, 0x1f8 ;  /* 0x000001f800087836 */ /* 0x000fe20000000000 */
[----:B------:R-:W-:Y:S01]  /*19ce0*/  IABS R66, R2 ;  /* 0x0000000200427213 */ /* 0x000fe20000000000 */
[----:B------:R-:W-:Y:S01]  /*19cf0*/  @!P6 IMAD.IADD R64, R64, 0x1, -R7 ;  /* 0x000000014040e824 */ /* 0x000fe200078e0a07 */
[----:B------:R-:W-:Y:S01]  /*19d00*/  ISETP.GT.U32.AND P6, PT, R7, R65, PT ;  /* 0x000000410700720c */ /* 0x000fe20003fc4070 */
[----:B------:R-:W-:-:S02]  /*19d10*/  VIADD R2, R0, 0x1f9 ;  /* 0x000001f900027836 */ /* 0x000fc40000000000 */
[----:B------:R-:W-:Y:S01]  /*19d20*/  @!P3 IMAD.IADD R62, R62, 0x1, -R7 ;  /* 0x000000013e3eb824 */ /* 0x000fe200078e0a07 */
[----:B------:R-:W-:Y:S01]  /*19d30*/  ISETP.GE.AND P3, PT, R91, RZ, PT ;  /* 0x000000ff5b00720c */ /* 0x000fe20003f66270 */
[----:B-1----:R-:W-:Y:S01]  /*19d40*/  IMAD.MOV.U32 R11, RZ, RZ, R68 ;  /* 0x000000ffff0b7224 */ /* 0x002fe200078e0044 */
[----:B------:R-:W-:Y:S01]  /*19d50*/  IABS R91, R8 ;  /* 0x00000008005b7213 */ /* 0x000fe20000000000 */
[----:B------:R-:W-:Y:S01]  /*19d60*/  @!P5 IMAD.MOV R4, RZ, RZ, -R4 ;  /* 0x000000ffff04d224 */ /* 0x000fe200078e0a04 */
[----:B------:R-:W-:Y:S01]  /*19d70*/  IABS R8, R2 ;  /* 0x0000000200087213 */ /* 0x000fe20000000000 */
[----:B------:R-:W-:Y:S01]  /*19d80*/  IMAD.HI.U32 R2, R6, R66, RZ ;  /* 0x0000004206027227 */ /* 0x000fe200078e00ff */
[----:B------:R-:W-:-:S03]  /*19d90*/  ISETP.GT.U32.AND P5, PT, R7, R64, PT ;  /* 0x000000400700720c */ /* 0x000fc60003fa4070 */
[----:B------:R-:W-:Y:S02]  /*19da0*/  IMAD.MOV R2, RZ, RZ, -R2 ;  /* 0x000000ffff027224 */ /* 0x000fe400078e0a02 */
[----:B------:R-:W-:Y:S02]  /*19db0*/  @!P6 IMAD.IADD R65, R65, 0x1, -R7 ;  /* 0x000000014141e824 */ /* 0x000fe400078e0a07 */
[----:B------:R-:W-:Y:S01]  /*19dc0*/  @!P0 IMAD.MOV R11, RZ, RZ, -R11 ;  /* 0x000000ffff0b8224 */ /* 0x000fe200078e0a0b */
[C---:B------:R-:W-:Y:S01]  /*19dd0*/  ISETP.GT.U32.AND P0, PT, R7.reuse, R63, PT ;  /* 0x0000003f0700720c */ /* 0x040fe20003f04070 */
[C---:B------:R-:W-:Y:S01]  /*19de0*/  IMAD R66, R7.reuse, R2, R66 ;  /* 0x0000000207427224 */ /* 0x040fe200078e0242 */
[----:B------:R-:W-:Y:S01]  /*19df0*/  ISETP.GT.U32.AND P6, PT, R7, R65, PT ;  /* 0x000000410700720c */ /* 0x000fe20003fc4070 */
[----:B------:R-:W-:-:S04]  /*19e00*/  IMAD.HI.U32 R2, R6, R8, RZ ;  /* 0x0000000806027227 */ /* 0x000fc800078e00ff */
[----:B------:R-:W-:Y:S02]  /*19e10*/  IMAD.MOV R2, RZ, RZ, -R2 ;  /* 0x000000ffff027224 */ /* 0x000fe400078e0a02 */
[--C-:B------:R-:W-:Y:S02]  /*19e20*/  @!P5 IMAD.IADD R64, R64, 0x1, -R7.reuse ;  /* 0x000000014040d824 */ /* 0x100fe400078e0a07 */
[----:B------:R-:W-:Y:S02]  /*19e30*/  IMAD R8, R7, R2, R8 ;  /* 0x0000000207087224 */ /* 0x000fe400078e0208 */
[----:B------:R-:W-:Y:S02]  /*19e40*/  VIADD R2, R0, 0x1b8 ;  /* 0x000001b800027836 */ /* 0x000fe40000000000 */
[--C-:B------:R-:W-:Y:S01]  /*19e50*/  @!P0 IMAD.IADD R63, R63, 0x1, -R7.reuse ;  /* 0x000000013f3f8824 */ /* 0x100fe200078e0a07 */
[----:B------:R-:W-:Y:S01]  /*19e60*/  ISETP.GT.U32.AND P0, PT, R7, R8, PT ;  /* 0x000000080700720c */ /* 0x000fe20003f04070 */
[----:B------:R-:W-:Y:S01]  /*19e70*/  @!P6 IMAD.IADD R65, R65, 0x1, -R7 ;  /* 0x000000014141e824 */ /* 0x000fe200078e0a07 */
[----:B------:R-:W-:Y:S01]  /*19e80*/  ISETP.GE.AND P5, PT, R2, RZ, PT ;  /* 0x000000ff0200720c */ /* 0x000fe20003fa6270 */
[----:B------:R-:W-:Y:S01]  /*19e90*/  IMAD.MOV.U32 R2, RZ, RZ, R86 ;  /* 0x000000ffff027224 */ /* 0x000fe200078e0056 */
[C---:B------:R-:W-:Y:S01]  /*19ea0*/  ISETP.GT.U32.AND P6, PT, R7.reuse, R66, PT ;  /* 0x000000420700720c */ /* 0x040fe20003fc4070 */
[----:B------:R-:W-:Y:S01]  /*19eb0*/  @!P2 IMAD.MOV R12, RZ, RZ, -R12 ;  /* 0x000000ffff0ca224 */ /* 0x000fe200078e0a0c */
[----:B------:R-:W-:Y:S01]  /*19ec0*/  ISETP.GT.U32.AND P2, PT, R7, R62, PT ;  /* 0x0000003e0700720c */ /* 0x000fe20003f44070 */
[----:B------:R-:W-:-:S02]  /*19ed0*/  @!P3 IMAD.MOV R2, RZ, RZ, -R2 ;  /* 0x000000ffff02b224 */ /* 0x000fc400078e0a02 */
[----:B------:R-:W-:Y:S01]  /*19ee0*/  VIADD R9, R0, 0x1f7 ;  /* 0x000001f700097836 */ /* 0x000fe20000000000 */
[----:B------:R-:W-:Y:S01]  /*19ef0*/  STL [R1+0x318], R12 ;  /* 0x0003180c01007387 */ /* 0x000fe20000100800 */
[--C-:B------:R-:W-:Y:S02]  /*19f00*/  @!P4 IMAD.IADD R61, R61, 0x1, -R7.reuse ;  /* 0x000000013d3dc824 */ /* 0x100fe400078e0a07 */
[--C-:B------:R-:W-:Y:S01]  /*19f10*/  @!P0 IMAD.IADD R8, R8, 0x1, -R7.reuse ;  /* 0x0000000108088824 */ /* 0x100fe200078e0a07 */
[----:B------:R-:W-:Y:S01]  /*19f20*/  STL [R1+0x314], R11 ;  /* 0x0003140b01007387 */ /* 0x000fe20000100800 */
[----:B------:R-:W-:Y:S01]  /*19f30*/  IABS R90, R9 ;  /* 0x00000009005a7213 */ /* 0x000fe20000000000 */
[----:B------:R-:W-:Y:S02]  /*19f40*/  IMAD.HI.U32 R9, R6, R91, RZ ;  /* 0x0000005b06097227 */ /* 0x000fe400078e00ff */
[----:B------:R1:W-:Y:S02]  /*19f50*/  STL [R1+0x310], R4 ;  /* 0x0003100401007387 */ /* 0x0003e40000100800 */
[----:B------:R-:W-:Y:S01]  /*19f60*/  @!P6 IMAD.IADD R66, R66, 0x1, -R7 ;  /* 0x000000014242e824 */ /* 0x000fe200078e0a07 */
[----:B------:R-:W-:Y:S01]  /*19f70*/  ISETP.GT.U32.AND P6, PT, R7, R8, PT ;  /* 0x000000080700720c */ /* 0x000fe20003fc4070 */
[----:B------:R2:W-:Y:S01]  /*19f80*/  STL [R1+0x30c], R2 ;  /* 0x00030c0201007387 */ /* 0x0005e20000100800 */
[----:B------:R-:W-:-:S02]  /*19f90*/  IMAD.HI.U32 R10, R6, R90, RZ ;  /* 0x0000005a060a7227 */ /* 0x000fc400078e00ff */
[C---:B------:R-:W-:Y:S01]  /*19fa0*/  ISETP.GT.U32.AND P3, PT, R7.reuse, R66, PT ;  /* 0x000000420700720c */ /* 0x040fe20003f64070 */
[----:B------:R-:W3:Y:S01]  /*19fb0*/  LDL.LU R43, [R1+0xc0] ;  /* 0x0000c000012b7983 */ /* 0x000ee20000300800 */
[----:B------:R-:W-:Y:S01]  /*19fc0*/  IMAD.MOV R10, RZ, RZ, -R10 ;  /* 0x000000ffff0a7224 */ /* 0x000fe200078e0a0a */
[----:B-1----:R-:W1:Y:S01]  /*19fd0*/  LDC.64 R4, c[0x0][0x388] ;  /* 0x0000e200ff047b82 */ /* 0x002e620000000a00 */
[----:B------:R-:W-:Y:S01]  /*19fe0*/  IMAD.MOV R9, RZ, RZ, -R9 ;  /* 0x000000ffff097224 */ /* 0x000fe200078e0a09 */
[----:B------:R-:W4:Y:S01]  /*19ff0*/  LDL.LU R93, [R1+0xbc] ;  /* 0x0000bc00015d7983 */ /* 0x000f220000300800 */
[C---:B------:R-:W-:Y:S02]  /*1a000*/  IMAD R67, R7.reuse, R10, R90 ;  /* 0x0000000a07437224 */ /* 0x040fe400078e025a */
[C---:B------:R-:W-:Y:S01]  /*1a010*/  IMAD R68, R7.reuse, R9, R91 ;  /* 0x0000000907447224 */ /* 0x040fe200078e025b */
[----:B------:R-:W4:Y:S01]  /*1a020*/  LDL.LU R42, [R1+0xc8] ;  /* 0x0000c800012a7983 */ /* 0x000f220000300800 */
[--C-:B------:R-:W-:Y:S01]  /*1a030*/  @!P6 IMAD.IADD R8, R8, 0x1, -R7.reuse ;  /* 0x000000010808e824 */ /* 0x100fe200078e0a07 */
[C---:B------:R-:W-:Y:S01]  /*1a040*/  ISETP.GT.U32.AND P4, PT, R7.reuse, R67, PT ;  /* 0x000000430700720c */ /* 0x040fe20003f84070 */
[----:B------:R-:W-:Y:S01]  /*1a050*/  @!P2 IMAD.IADD R62, R62, 0x1, -R7 ;  /* 0x000000013e3ea824 */ /* 0x000fe200078e0a07 */
[----:B------:R-:W-:Y:S01]  /*1a060*/  ISETP.GT.U32.AND P2, PT, R7, R68, PT ;  /* 0x000000440700720c */ /* 0x000fe20003f44070 */
[----:B------:R-:W0:Y:S01]  /*1a070*/  LDC.64 R10, c[0x0][0x380] ;  /* 0x0000e000ff0a7b82 */ /* 0x000e220000000a00 */
[----:B------:R-:W-:Y:S01]  /*1a080*/  STL [R1+0xd0], R8 ;  /* 0x0000d00801007387 */ /* 0x000fe20000100800 */
[----:B--2---:R-:W-:-:S02]  /*1a090*/  VIADD R2, R0, 0x1ba ;  /* 0x000001ba00027836 */ /* 0x004fc40000000000 */
[----:B------:R-:W-:Y:S01]  /*1a0a0*/  IMAD.MOV.U32 R44, RZ, RZ, R74 ;  /* 0x000000ffff2c7224 */ /* 0x000fe200078e004a */
[----:B------:R-:W2:Y:S01]  /*1a0b0*/  LDL.LU R38, [R1+0x5c] ;  /* 0x00005c0001267983 */ /* 0x000ea20000300800 */
[----:B------:R-:W-:Y:S02]  /*1a0c0*/  IMAD R35, R88, 0x2, R36 ;  /* 0x0000000258237824 */ /* 0x000fe400078e0224 */
[----:B------:R-:W1:Y:S01]  /*1a0d0*/  LDC R90, c[0x0][0x3a4] ;  /* 0x0000e900ff5a7b82 */ /* 0x000e620000000800 */
[----:B------:R-:W2:Y:S01]  /*1a0e0*/  LDL.LU R41, [R1+0x58] ;  /* 0x0000580001297983 */ /* 0x000ea20000300800 */
[--C-:B------:R-:W-:Y:S01]  /*1a0f0*/  @!P4 IMAD.IADD R67, R67, 0x1, -R7.reuse ;  /* 0x000000014343c824 */ /* 0x100fe200078e0a07 */
[----:B------:R-:W-:Y:S01]  /*1a100*/  ISETP.GE.AND P4, PT, R3, RZ, PT ;  /* 0x000000ff0300720c */ /* 0x000fe20003f86270 */
[----:B------:R-:W-:Y:S01]  /*1a110*/  @!P2 IMAD.IADD R68, R68, 0x1, -R7 ;  /* 0x000000014444a824 */ /* 0x000fe200078e0a07 */
[----:B------:R-:W2:Y:S01]  /*1a120*/  LDL.LU R40, [R1+0x10] ;  /* 0x0000100001287983 */ /* 0x000ea20000300800 */
[----:B0-----:R-:W-:-:S03]  /*1a130*/  IMAD.MOV.U32 R9, RZ, RZ, R10 ;  /* 0x000000ffff097224 */ /* 0x001fc600078e000a */
[----:B------:R-:W2:Y:S01]  /*1a140*/  LDL.LU R39, [R1+0xc] ;  /* 0x00000c0001277983 */ /* 0x000ea20000300800 */
[C---:B------:R-:W-:Y:S01]  /*1a150*/  ISETP.GT.U32.AND P2, PT, R7.reuse, R67, PT ;  /* 0x000000430700720c */ /* 0x040fe20003f44070 */
[----:B------:R-:W-:Y:S01]  /*1a160*/  @!P3 IMAD.IADD R66, R66, 0x1, -R7 ;  /* 0x000000014242b824 */ /* 0x000fe200078e0a07 */
[----:B------:R-:W-:Y:S01]  /*1a170*/  ISETP.GT.U32.AND P0, PT, R7, R68, PT ;  /* 0x000000440700720c */ /* 0x000fe20003f04070 */
[----:B------:R-:W-:Y:S01]  /*1a180*/  IMAD.MOV.U32 R3, RZ, RZ, R11 ;  /* 0x000000ffff037224 */ /* 0x000fe200078e000b */
[----:B------:R-:W-:Y:S01]  /*1a190*/  LOP3.LUT R10, R92, 0x7f, RZ, 0xc0, !PT ;  /* 0x0000007f5c0a7812 */ /* 0x000fe200078ec0ff */
[----:B------:R-:W-:Y:S01]  /*1a1a0*/  @!P5 IMAD.MOV R44, RZ, RZ, -R44 ;  /* 0x000000ffff2cd224 */ /* 0x000fe200078e0a2c */
[----:B------:R-:W2:Y:S01]  /*1a1b0*/  LDL.LU R74, [R1+0x4] ;  /* 0x00000400014a7983 */ /* 0x000ea20000300800 */
[----:B------:R-:W-:Y:S02]  /*1a1c0*/  IMAD R34, R88, 0x2, R35 ;  /* 0x0000000258227824 */ /* 0x000fe400078e0223 */
[----:B------:R-:W-:-:S02]  /*1a1d0*/  IMAD R86, R10, R89, RZ ;  /* 0x000000590a567224 */ /* 0x000fc400078e02ff */
[----:B------:R-:W-:Y:S02]  /*1a1e0*/  IMAD R33, R88, 0x2, R34 ;  /* 0x0000000258217824 */ /* 0x000fe400078e0222 */
[--C-:B------:R-:W-:Y:S01]  /*1a1f0*/  @!P2 IMAD.IADD R67, R67, 0x1, -R7.reuse ;  /* 0x000000014343a824 */ /* 0x100fe200078e0a07 */
[----:B------:R-:W-:Y:S01]  /*1a200*/  ISETP.GE.AND P2, PT, R2, RZ, PT ;  /* 0x000000ff0200720c */ /* 0x000fe20003f46270 */
[----:B------:R-:W-:Y:S02]  /*1a210*/  VIADD R2, R0, 0x1bb ;  /* 0x000001bb00027836 */ /* 0x000fe40000000000 */
[----:B------:R-:W-:Y:S02]  /*1a220*/  @!P0 IMAD.IADD R68, R68, 0x1, -R7 ;  /* 0x0000000144448824 */ /* 0x000fe400078e0a07 */
[----:B------:R-:W-:Y:S01]  /*1a230*/  IMAD R32, R88, 0x2, R33 ;  /* 0x0000000258207824 */ /* 0x000fe200078e0221 */
[----:B------:R-:W-:Y:S01]  /*1a240*/  ISETP.GE.AND P0, PT, R2, RZ, PT ;  /* 0x000000ff0200720c */ /* 0x000fe20003f06270 */
[----:B-1----:R-:W-:Y:S01]  /*1a250*/  IMAD R2, R87, R90, RZ ;  /* 0x0000005a57027224 */ /* 0x002fe200078e02ff */
[----:B------:R-:W-:Y:S01]  /*1a260*/  LEA R90, P6, R86, R4, 0x1 ;  /* 0x00000004565a7211 */ /* 0x000fe200078c08ff */
[----:B------:R-:W-:-:S02]  /*1a270*/  IMAD R87, R89, 0x80, R86 ;  /* 0x0000008059577824 */ /* 0x000fc400078e0256 */
[----:B------:R-:W-:Y:S01]  /*1a280*/  IMAD R31, R88, 0x2, R32 ;  /* 0x00000002581f7824 */ /* 0x000fe200078e0220 */
[----:B------:R-:W-:Y:S02]  /*1a290*/  LEA.HI.X.SX32 R91, R86, R5, 0x1, P6 ;  /* 0x00000005565b7211 */ /* 0x000fe400030f0eff */
[C---:B------:R-:W-:Y:S01]  /*1a2a0*/  LEA R4, P3, R87.reuse, R4, 0x1 ;  /* 0x0000000457047211 */ /* 0x040fe200078608ff */
[----:B------:R-:W-:Y:S01]  /*1a2b0*/  IMAD R30, R88, 0x2, R31 ;  /* 0x00000002581e7824 */ /* 0x000fe200078e021f */
[----:B------:R-:W-:Y:S02]  /*1a2c0*/  LEA R86, P6, R2, R9, 0x1 ;  /* 0x0000000902567211 */ /* 0x000fe400078c08ff */
[----:B------:R-:W-:Y:S01]  /*1a2d0*/  LEA.HI.X.SX32 R5, R87, R5, 0x1, P3 ;  /* 0x0000000557057211 */ /* 0x000fe200018f0eff */
[----:B------:R-:W-:Y:S01]  /*1a2e0*/  IMAD R29, R88, 0x2, R30 ;  /* 0x00000002581d7824 */ /* 0x000fe200078e021e */
[----:B------:R-:W-:Y:S01]  /*1a2f0*/  LEA.HI.X.SX32 R87, R2, R3, 0x1, P6 ;  /* 0x0000000302577211 */ /* 0x000fe200030f0eff */
[----:B------:R-:W-:-:S02]  /*1a300*/  IMAD.MOV.U32 R2, RZ, RZ, R73 ;  /* 0x000000ffff027224 */ /* 0x000fc400078e0049 */
[----:B------:R-:W2:Y:S01]  /*1a310*/  LDL.LU R73, [R1+0x8] ;  /* 0x0000080001497983 */ /* 0x000ea20000300800 */
[----:B------:R-:W-:-:S03]  /*1a320*/  IMAD R28, R88, 0x2, R29 ;  /* 0x00000002581c7824 */ /* 0x000fc600078e021d */
[----:B------:R0:W-:Y:S01]  /*1a330*/  STL [R1+0x308], R44 ;  /* 0x0003082c01007387 */ /* 0x0001e20000100800 */
[----:B------:R-:W-:Y:S02]  /*1a340*/  @!P4 IMAD.MOV R2, RZ, RZ, -R2 ;  /* 0x000000ffff02c224 */ /* 0x000fe400078e0a02 */
[C---:B------:R-:W-:Y:S01]  /*1a350*/  IMAD R27, R88.reuse, 0x2, R28 ;  /* 0x00000002581b7824 */ /* 0x040fe200078e021c */
[--C-:B0-----:R-:W-:Y:S02]  /*1a360*/  SHF.R.U32.HI R44, RZ, 0x6, R92.reuse ;  /* 0x00000006ff2c7819 */ /* 0x101fe4000001165c */
[----:B------:R-:W-:Y:S01]  /*1a370*/  STL [R1+0x1f7c], R2 ;  /* 0x001f7c0201007387 */ /* 0x000fe20000100800 */
[----:B------:R-:W-:Y:S01]  /*1a380*/  SHF.R.U32.HI R92, RZ, 0x6, R92 ;  /* 0x00000006ff5c7819 */ /* 0x000fe2000001165c */
[----:B------:R-:W-:Y:S01]  /*1a390*/  IMAD R26, R88, 0x2, R27 ;  /* 0x00000002581a7824 */ /* 0x000fe200078e021b */
[----:B------:R-:W-:Y:S02]  /*1a3a0*/  SGXT.U32 R44, R44, 0x1 ;  /* 0x000000012c2c781a */ /* 0x000fe40000000000 */
[----:B------:R-:W-:Y:S01]  /*1a3b0*/  SGXT.U32 R92, R92, 0x1 ;  /* 0x000000015c5c781a */ /* 0x000fe20000000000 */
[----:B------:R-:W-:-:S02]  /*1a3c0*/  IMAD R25, R88, 0x2, R26 ;  /* 0x0000000258197824 */ /* 0x000fc400078e021a */
[-C--:B------:R-:W-:Y:S02]  /*1a3d0*/  IMAD R44, R44, R88.reuse, RZ ;  /* 0x000000582c2c7224 */ /* 0x080fe400078e02ff */
[----:B------:R-:W-:Y:S02]  /*1a3e0*/  IMAD R92, R92, R88, RZ ;  /* 0x000000585c5c7224 */ /* 0x000fe400078e02ff */
[C---:B------:R-:W-:Y:S02]  /*1a3f0*/  IMAD R44, R88.reuse, 0x2, R44 ;  /* 0x00000002582c7824 */ /* 0x040fe400078e022c */
[----:B------:R-:W-:Y:S01]  /*1a400*/  IMAD R24, R88, 0x2, R25 ;  /* 0x0000000258187824 */ /* 0x000fe200078e0219 */
[----:B------:R-:W-:-:S03]  /*1a410*/  LEA R75, P6, R92, R86, 0x1 ;  /* 0x000000565c4b7211 */ /* 0x000fc600078c08ff */
[----:B------:R-:W-:Y:S02]  /*1a420*/  IMAD R23, R88, 0x2, R24 ;  /* 0x0000000258177824 */ /* 0x000fe400078e0218 */
[----:B------:R0:W-:Y:S01]  /*1a430*/  STL [R1+0x3188], R75 ;  /* 0x0031884b01007387 */ /* 0x0001e20000100800 */
[----:B------:R-:W-:Y:S01]  /*1a440*/  LEA.HI.X.SX32 R92, R92, R87, 0x1, P6 ;  /* 0x000000575c5c7211 */ /* 0x000fe200030f0eff */
[----:B------:R-:W-:-:S04]  /*1a450*/  IMAD R22, R88, 0x2, R23 ;  /* 0x0000000258167824 */ /* 0x000fc800078e0217 */
[----:B------:R-:W-:Y:S01]  /*1a460*/  IMAD R21, R88, 0x2, R22 ;  /* 0x0000000258157824 */ /* 0x000fe200078e0216 */
[----:B0-----:R-:W-:-:S03]  /*1a470*/  LEA R75, P5, R44, R86, 0x1 ;  /* 0x000000562c4b7211 */ /* 0x001fc600078a08ff */
[----:B------:R-:W-:Y:S02]  /*1a480*/  IMAD R20, R88, 0x2, R21 ;  /* 0x0000000258147824 */ /* 0x000fe400078e0215 */
[----:B------:R3:W-:Y:S01]  /*1a490*/  STL [R1+0x3190], R75 ;  /* 0x0031904b01007387 */ /* 0x0007e20000100800 */
[----:B------:R-:W-:Y:S01]  /*1a4a0*/  LEA.HI.X.SX32 R44, R44, R87, 0x1, P5 ;  /* 0x000000572c2c7211 */ /* 0x000fe200028f0eff */
[----:B------:R-:W-:-:S04]  /*1a4b0*/  IMAD R19, R88, 0x2, R20 ;  /* 0x0000000258137824 */ /* 0x000fc800078e0214 */
        /* <DEDUP_REMOVED lines=11> */
[----:B------:R-:W-:Y:S01]  /*1a570*/  IMAD R12, R88, 0x2, R13 ;  /* 0x00000002580c7824 */ /* 0x000fe200078e020d */
[----:B---3--:R-:W-:-:S05]  /*1a580*/  LEA R75, P4, R43, R86, 0x1 ;  /* 0x000000562b4b7211 */ /* 0x008fca00078808ff */
[----:B------:R0:W-:Y:S04]  /*1a590*/  STL [R1+0x3198], R75 ;  /* 0x0031984b01007387 */ /* 0x0001e80000100800 */
[----:B0-----:R-:W3:Y:S04]  /*1a5a0*/  LDL.LU R75, [R1+0x41e0] ;  /* 0x0041e000014b7983 */ /* 0x001ee80000300800 */
[----:B------:R4:W-:Y:S02]  /*1a5b0*/  STL [R1+0x3184], R92 ;  /* 0x0031845c01007387 */ /* 0x0009e40000100800 */
[----:B----4-:R-:W-:-:S05]  /*1a5c0*/  LEA R92, P6, R93, R86, 0x1 ;  /* 0x000000565d5c7211 */ /* 0x010fca00078c08ff */
[----:B------:R0:W-:Y:S01]  /*1a5d0*/  STL [R1+0x31a0], R92 ;  /* 0x0031a05c01007387 */ /* 0x0001e20000100800 */
[----:B------:R-:W-:-:S03]  /*1a5e0*/  LEA.HI.X.SX32 R43, R43, R87, 0x1, P4 ;  /* 0x000000572b2b7211 */ /* 0x000fc600020f0eff */
[----:B0-----:R-:W4:Y:S04]  /*1a5f0*/  LDL.LU R92, [R1+0x41dc] ;  /* 0x0041dc00015c7983 */ /* 0x001f280000300800 */
[----:B------:R0:W-:Y:S02]  /*1a600*/  STL [R1+0x318c], R44 ;  /* 0x00318c2c01007387 */ /* 0x0001e40000100800 */
[----:B0-----:R-:W-:-:S05]  /*1a610*/  LEA R44, P5, R42, R86, 0x1 ;  /* 0x000000562a2c7211 */ /* 0x001fca00078a08ff */
[----:B------:R0:W-:Y:S01]  /*1a620*/  STL [R1+0x31a8], R44 ;  /* 0x0031a82c01007387 */ /* 0x0001e20000100800 */
[----:B------:R-:W-:-:S03]  /*1a630*/  LEA.HI.X.SX32 R93, R93, R87, 0x1, P6 ;  /* 0x000000575d5d7211 */ /* 0x000fc600030f0eff */
[----:B0-----:R-:W3:Y:S04]  /*1a640*/  LDL.LU R44, [R1+0x41d8] ;  /* 0x0041d800012c7983 */ /* 0x001ee80000300800 */
[----:B------:R2:W-:Y:S02]  /*1a650*/  STL [R1+0x3194], R43 ;  /* 0x0031942b01007387 */ /* 0x0005e40000100800 */
[----:B--2---:R-:W-:-:S05]  /*1a660*/  LEA R43, P4, R38, R86, 0x1 ;  /* 0x00000056262b7211 */ /* 0x004fca00078808ff */
[----:B------:R0:W-:Y:S01]  /*1a670*/  STL [R1+0x31ac], R43 ;  /* 0x0031ac2b01007387 */ /* 0x0001e20000100800 */
[----:B------:R-:W-:-:S03]  /*1a680*/  LEA.HI.X.SX32 R42, R42, R87, 0x1, P5 ;  /* 0x000000572a2a7211 */ /* 0x000fc600028f0eff */
[----:B0-----:R-:W2:Y:S04]  /*1a690*/  LDL.LU R43, [R1+0x41d4] ;  /* 0x0041d400012b7983 */ /* 0x001ea80000300800 */
[----:B------:R0:W-:Y:S02]  /*1a6a0*/  STL [R1+0x319c], R93 ;  /* 0x00319c5d01007387 */ /* 0x0001e40000100800 */
[----:B0-----:R-:W-:-:S05]  /*1a6b0*/  LEA R93, P6, R41, R86, 0x1 ;  /* 0x00000056295d7211 */ /* 0x001fca00078c08ff */
[----:B------:R0:W-:Y:S01]  /*1a6c0*/  STL [R1+0x31b0], R93 ;  /* 0x0031b05d01007387 */ /* 0x0001e20000100800 */
[----:B------:R-:W-:-:S03]  /*1a6d0*/  LEA.HI.X.SX32 R38, R38, R87, 0x1, P4 ;  /* 0x0000005726267211 */ /* 0x000fc600020f0eff */
[----:B0-----:R-:W2:Y:S04]  /*1a6e0*/  LDL.LU R93, [R1+0x41d0] ;  /* 0x0041d000015d7983 */ /* 0x001ea80000300800 */
[----:B------:R0:W-:Y:S02]  /*1a6f0*/  STL [R1+0x31a4], R42 ;  /* 0x0031a42a01007387 */ /* 0x0001e40000100800 */
[----:B0-----:R-:W-:-:S05]  /*1a700*/  LEA R42, P5, R40, R86, 0x1 ;  /* 0x00000056282a7211 */ /* 0x001fca00078a08ff */
[----:B------:R0:W-:Y:S04]  /*1a710*/  STL [R1+0x31b4], R42 ;  /* 0x0031b42a01007387 */ /* 0x0001e80000100800 */
[----:B0-----:R-:W2:Y:S04]  /*1a720*/  LDL.LU R42, [R1+0x41cc] ;  /* 0x0041cc00012a7983 */ /* 0x001ea80000300800 */
[----:B------:R0:W-:Y:S02]  /*1a730*/  STL [R1+0x317c], R38 ;  /* 0x00317c2601007387 */ /* 0x0001e40000100800 */
[----:B0-----:R-:W-:-:S05]  /*1a740*/  LEA R38, P4, R39, R86, 0x1 ;  /* 0x0000005627267211 */ /* 0x001fca00078808ff */
[----:B------:R0:W-:Y:S04]  /*1a750*/  STL [R1+0x3180], R38 ;  /* 0x0031802601007387 */ /* 0x0001e80000100800 */
[----:B0-----:R-:W2:Y:S01]  /*1a760*/  LDL.LU R38, [R1+0x41c8] ;  /* 0x0041c80001267983 */ /* 0x001ea20000300800 */
[-C--:B------:R-:W-:Y:S02]  /*1a770*/  LEA.HI.X.SX32 R41, R41, R87.reuse, 0x1, P6 ;  /* 0x0000005729297211 */ /* 0x080fe400030f0eff */
[----:B------:R-:W-:-:S03]  /*1a780*/  LEA.HI.X.SX32 R40, R40, R87, 0x1, P5 ;  /* 0x0000005728287211 */ /* 0x000fc600028f0eff */
[----:B------:R0:W-:Y:S02]  /*1a790*/  STL [R1+0x3174], R41 ;  /* 0x0031742901007387 */ /* 0x0001e40000100800 */
[----:B0-----:R-:W-:-:S05]  /*1a7a0*/  LEA R41, P6, R73, R86, 0x1 ;  /* 0x0000005649297211 */ /* 0x001fca00078c08ff */
[----:B------:R0:W-:Y:S01]  /*1a7b0*/  STL [R1+0x3178], R41 ;  /* 0x0031782901007387 */ /* 0x0001e20000100800 */
[----:B------:R-:W-:-:S03]  /*1a7c0*/  LEA.HI.X.SX32 R39, R39, R87, 0x1, P4 ;  /* 0x0000005727277211 */ /* 0x000fc600020f0eff */
[----:B0-----:R-:W3:Y:S04]  /*1a7d0*/  LDL.LU R41, [R1+0x41c4] ;  /* 0x0041c40001297983 */ /* 0x001ee80000300800 */
[----:B------:R0:W-:Y:S02]  /*1a7e0*/  STL [R1+0x316c], R40 ;  /* 0x00316c2801007387 */ /* 0x0001e40000100800 */
[----:B0-----:R-:W-:-:S05]  /*1a7f0*/  LEA R40, P5, R74, R86, 0x1 ;  /* 0x000000564a287211 */ /* 0x001fca00078a08ff */
[----:B------:R0:W-:Y:S01]  /*1a800*/  STL [R1+0x3170], R40 ;  /* 0x0031702801007387 */ /* 0x0001e20000100800 */
[----:B------:R-:W-:-:S03]  /*1a810*/  LEA.HI.X.SX32 R73, R73, R87, 0x1, P6 ;  /* 0x0000005749497211 */ /* 0x000fc600030f0eff */
[----:B0-----:R-:W3:Y:S04]  /*1a820*/  LDL.LU R40, [R1+0x41c0] ;  /* 0x0041c00001287983 */ /* 0x001ee80000300800 */
[----:B------:R2:W-:Y:S01]  /*1a830*/  STL [R1+0x3164], R39 ;  /* 0x0031642701007387 */ /* 0x0005e20000100800 */
[----:B------:R-:W-:Y:S01]  /*1a840*/  IMAD R11, R88, 0x2, R12 ;  /* 0x00000002580b7824 */ /* 0x000fe200078e020c */
[----:B--2---:R-:W-:-:S05]  /*1a850*/  LEA R39, P4, R38, R86, 0x1 ;  /* 0x0000005626277211 */ /* 0x004fca00078808ff */
[----:B------:R0:W-:Y:S04]  /*1a860*/  STL [R1+0x3168], R39 ;  /* 0x0031682701007387 */ /* 0x0001e80000100800 */
[----:B0-----:R-:W2:Y:S04]  /*1a870*/  LDL.LU R39, [R1+0x41bc] ;  /* 0x0041bc0001277983 */ /* 0x001ea80000300800 */
[----:B------:R0:W-:Y:S02]  /*1a880*/  STL [R1+0x315c], R73 ;  /* 0x00315c4901007387 */ /* 0x0001e40000100800 */
[----:B0-----:R-:W-:-:S05]  /*1a890*/  LEA R73, P6, R93, R86, 0x1 ;  /* 0x000000565d497211 */ /* 0x001fca00078c08ff */
[----:B------:R0:W-:Y:S02]  /*1a8a0*/  STL [R1+0x3160], R73 ;  /* 0x0031604901007387 */ /* 0x0001e40000100800 */
[----:B0-----:R-:W-:Y:S02]  /*1a8b0*/  LEA.HI.X.SX32 R73, R74, R87, 0x1, P5 ;  /* 0x000000574a497211 */ /* 0x001fe400028f0eff */
[----:B----4-:R-:W-:-:S03]  /*1a8c0*/  LEA R74, P5, R92, R86, 0x1 ;  /* 0x000000565c4a7211 */ /* 0x010fc600078a08ff */
[----:B------:R0:W-:Y:S01]  /*1a8d0*/  STL [R1+0x3154], R73 ;  /* 0x0031544901007387 */ /* 0x0001e20000100800 */
[-C--:B------:R-:W-:Y:S02]  /*1a8e0*/  LEA.HI.X.SX32 R93, R93, R87.reuse, 0x1, P6 ;  /* 0x000000575d5d7211 */ /* 0x080fe400030f0eff */
[----:B0-----:R-:W-:Y:S02]  /*1a8f0*/  LEA.HI.X.SX32 R73, R38, R87, 0x1, P4 ;  /* 0x0000005726497211 */ /* 0x001fe400020f0eff */
[----:B------:R-:W4:Y:S04]  /*1a900*/  LDL.LU R38, [R1+0x41b8] ;  /* 0x0041b80001267983 */ /* 0x000f280000300800 */
[----:B------:R3:W-:Y:S04]  /*1a910*/  STL [R1+0x3158], R74 ;  /* 0x0031584a01007387 */ /* 0x0007e80000100800 */
[----:B------:R0:W-:Y:S01]  /*1a920*/  STL [R1+0x314c], R73 ;  /* 0x00314c4901007387 */ /* 0x0001e20000100800 */
[----:B---3--:R-:W-:-:S02]  /*1a930*/  LEA R74, P4, R75, R86, 0x1 ;  /* 0x000000564b4a7211 */ /* 0x008fc400078808ff */
[----:B0-----:R-:W-:-:S03]  /*1a940*/  LEA R73, P6, R76, R86, 0x1 ;  /* 0x000000564c497211 */ /* 0x001fc600078c08ff */
[----:B------:R0:W-:Y:S04]  /*1a950*/  STL [R1+0x3150], R74 ;  /* 0x0031504a01007387 */ /* 0x0001e80000100800 */
[----:B------:R-:W-:Y:S01]  /*1a960*/  STL [R1+0x3144], R93 ;  /* 0x0031445d01007387 */ /* 0x000fe20000100800 */
[----:B0-----:R-:W-:-:S03]  /*1a970*/  LEA.HI.X.SX32 R74, R92, R87, 0x1, P5 ;  /* 0x000000575c4a7211 */ /* 0x001fc600028f0eff */
[----:B------:R0:W-:Y:S01]  /*1a980*/  STL [R1+0x3148], R73 ;  /* 0x0031484901007387 */ /* 0x0001e20000100800 */
[----:B------:R-:W-:-:S03]  /*1a990*/  LEA R92, P5, R77, R86, 0x1 ;  /* 0x000000564d5c7211 */ /* 0x000fc600078a08ff */
[----:B------:R1:W-:Y:S01]  /*1a9a0*/  STL [R1+0x313c], R74 ;  /* 0x00313c4a01007387 */ /* 0x0003e20000100800 */
[----:B0-----:R-:W-:-:S03]  /*1a9b0*/  LEA.HI.X.SX32 R73, R75, R87, 0x1, P4 ;  /* 0x000000574b497211 */ /* 0x001fc600020f0eff */
[----:B------:R-:W-:Y:S01]  /*1a9c0*/  STL [R1+0x3140], R92 ;  /* 0x0031405c01007387 */ /* 0x000fe20000100800 */
[----:B-1----:R-:W-:-:S03]  /*1a9d0*/  LEA R74, P4, R78, R86, 0x1 ;  /* 0x000000564e4a7211 */ /* 0x002fc600078808ff */
[----:B------:R0:W-:Y:S01]  /*1a9e0*/  STL [R1+0x3134], R73 ;  /* 0x0031344901007387 */ /* 0x0001e20000100800 */
[----:B------:R-:W-:-:S03]  /*1a9f0*/  LEA.HI.X.SX32 R75, R76, R87, 0x1, P6 ;  /* 0x000000574c4b7211 */ /* 0x000fc600030f0eff */
[----:B------:R1:W-:Y:S01]  /*1aa00*/  STL [R1+0x3138], R74 ;  /* 0x0031384a01007387 */ /* 0x0003e20000100800 */
[----:B0-----:R-:W-:-:S03]  /*1aa10*/  LEA R73, P6, R79, R86, 0x1 ;  /* 0x000000564f497211 */ /* 0x001fc600078c08ff */
[----:B------:R0:W-:Y:S01]  /*1aa20*/  STL [R1+0x312c], R75 ;  /* 0x00312c4b01007387 */ /* 0x0001e20000100800 */
[----:B-1----:R-:W-:-:S03]  /*1aa30*/  LEA.HI.X.SX32 R74, R77, R87, 0x1, P5 ;  /* 0x000000574d4a7211 */ /* 0x002fc600028f0eff */
[----:B------:R1:W-:Y:S04]  /*1aa40*/  STL [R1+0x3130], R73 ;  /* 0x0031304901007387 */ /* 0x0003e80000100800 */
[----:B------:R3:W-:Y:S01]  /*1aa50*/  STL [R1+0x3124], R74 ;  /* 0x0031244a01007387 */ /* 0x0007e20000100800 */
[----:B0-----:R-:W-:Y:S02]  /*1aa60*/  LEA R75, P5, R80, R86, 0x1 ;  /* 0x00000056504b7211 */ /* 0x001fe400078a08ff */
[----:B-1----:R-:W-:-:S03]  /*1aa70*/  LEA.HI.X.SX32 R73, R78, R87, 0x1, P4 ;  /* 0x000000574e497211 */ /* 0x002fc600020f0eff */
[----:B------:R0:W-:Y:S01]  /*1aa80*/  STL [R1+0x3128], R75 ;  /* 0x0031284b01007387 */ /* 0x0001e20000100800 */
[----:B---3--:R-:W-:-:S03]  /*1aa90*/  LEA R74, P4, R81, R86, 0x1 ;  /* 0x00000056514a7211 */ /* 0x008fc600078808ff */
[----:B------:R1:W-:Y:S04]  /*1aaa0*/  STL [R1+0x311c], R73 ;  /* 0x00311c4901007387 */ /* 0x0003e80000100800 */
[----:B------:R3:W-:Y:S01]  /*1aab0*/  STL [R1+0x3120], R74 ;  /* 0x0031204a01007387 */ /* 0x0007e20000100800 */
[----:B0-----:R-:W-:Y:S02]  /*1aac0*/  LEA.HI.X.SX32 R75, R79, R87, 0x1, P6 ;  /* 0x000000574f4b7211 */ /* 0x001fe400030f0eff */
[----:B-1----:R-:W-:-:S03]  /*1aad0*/  LEA R73, P6, R82, R86, 0x1 ;  /* 0x0000005652497211 */ /* 0x002fc600078c08ff */
[----:B------:R0:W-:Y:S01]  /*1aae0*/  STL [R1+0x3114], R75 ;  /* 0x0031144b01007387 */ /* 0x0001e20000100800 */
[----:B---3--:R-:W-:-:S03]  /*1aaf0*/  LEA.HI.X.SX32 R74, R80, R87, 0x1, P5 ;  /* 0x00000057504a7211 */ /* 0x008fc600028f0eff */
[----:B------:R1:W-:Y:S04]  /*1ab00*/  STL [R1+0x3118], R73 ;  /* 0x0031184901007387 */ /* 0x0003e80000100800 */
[----:B------:R3:W-:Y:S01]  /*1ab10*/  STL [R1+0x310c], R74 ;  /* 0x00310c4a01007387 */ /* 0x0007e20000100800 */
[----:B0-----:R-:W-:Y:S02]  /*1ab20*/  LEA R75, P5, R83, R86, 0x1 ;  /* 0x00000056534b7211 */ /* 0x001fe400078a08ff */
[----:B-1----:R-:W-:-:S03]  /*1ab30*/  LEA.HI.X.SX32 R73, R81, R87, 0x1, P4 ;  /* 0x0000005751497211 */ /* 0x002fc600020f0eff */
[----:B------:R-:W-:Y:S01]  /*1ab40*/  STL [R1+0x3110], R75 ;  /* 0x0031104b01007387 */ /* 0x000fe20000100800 */
[----:B---3--:R-:W-:-:S03]  /*1ab50*/  LEA R74, P4, R84, R86, 0x1 ;  /* 0x00000056544a7211 */ /* 0x008fc600078808ff */
[----:B------:R0:W-:Y:S04]  /*1ab60*/  STL [R1+0x3104], R73 ;  /* 0x0031044901007387 */ /* 0x0001e80000100800 */
[----:B------:R1:W-:Y:S01]  /*1ab70*/  STL [R1+0x3108], R74 ;  /* 0x0031084a01007387 */ /* 0x0003e20000100800 */
[-C--:B0-----:R-:W-:Y:S02]  /*1ab80*/  LEA.HI.X.SX32 R73, R82, R87.reuse, 0x1, P6 ;  /* 0x0000005752497211 */ /* 0x081fe400030f0eff */
[----:B------:R-:W-:Y:S02]  /*1ab90*/  LEA R75, P6, R85, R86, 0x1 ;  /* 0x00000056554b7211 */ /* 0x000fe400078c08ff */
[----:B-1----:R-:W-:Y:S01]  /*1aba0*/  LEA.HI.X.SX32 R74, R83, R87, 0x1, P5 ;  /* 0x00000057534a7211 */ /* 0x002fe200028f0eff */
[----:B------:R0:W-:Y:S01]  /*1abb0*/  STL [R1+0x30f8], R73 ;  /* 0x0030f84901007387 */ /* 0x0001e20000100800 */
[----:B------:R-:W-:-:S02]  /*1abc0*/  IMAD R92, R88, 0x2, R85 ;  /* 0x00000002585c7824 */ /* 0x000fc400078e0255 */
[C-C-:B------:R-:W-:Y:S01]  /*1abd0*/  IMAD R93, R88.reuse, 0x2, R85.reuse ;  /* 0x00000002585d7824 */ /* 0x140fe200078e0255 */
[----:B------:R-:W-:Y:S04]  /*1abe0*/  STL [R1+0x30fc], R75 ;  /* 0x0030fc4b01007387 */ /* 0x000fe80000100800 */
[----:B------:R1:W-:Y:S01]  /*1abf0*/  STL [R1+0x30f0], R74 ;  /* 0x0030f04a01007387 */ /* 0x0003e20000100800 */
[----:B------:R-:W-:Y:S02]  /*1ac00*/  LEA R93, R88, R93, 0x1 ;  /* 0x0000005d585d7211 */ /* 0x000fe400078e08ff */
[----:B0-----:R-:W-:Y:S01]  /*1ac10*/  LEA R73, P5, R92, R86, 0x1 ;  /* 0x000000565c497211 */ /* 0x001fe200078a08ff */
[----:B-1----:R-:W-:-:S04]  /*1ac20*/  IMAD R74, R88, 0x2, R85 ;  /* 0x00000002584a7824 */ /* 0x002fc800078e0255 */
[----:B------:R-:W-:Y:S01]  /*1ac30*/  IMAD R74, R88, 0x2, R74 ;  /* 0x00000002584a7824 */ /* 0x000fe200078e024a */
[----:B------:R0:W-:Y:S01]  /*1ac40*/  STL [R1+0x30f4], R73 ;  /* 0x0030f44901007387 */ /* 0x0001e20000100800 */
[-C--:B------:R-:W-:Y:S01]  /*1ac50*/  LEA.HI.X.SX32 R76, R84, R87.reuse, 0x1, P4 ;  /* 0x00000057544c7211 */ /* 0x080fe200020f0eff */
[----:B------:R-:W-:Y:S01]  /*1ac60*/  IMAD R93, R88, 0x2, R93 ;  /* 0x00000002585d7824 */ /* 0x000fe200078e025d */
[----:B------:R-:W-:-:S03]  /*1ac70*/  LEA.HI.X.SX32 R75, R85, R87, 0x1, P6 ;  /* 0x00000057554b7211 */ /* 0x000fc600030f0eff */
[----:B------:R1:W-:Y:S01]  /*1ac80*/  STL [R1+0x30e8], R76 ;  /* 0x0030e84c01007387 */ /* 0x0003e20000100800 */
[----:B0-----:R-:W-:-:S05]  /*1ac90*/  LEA R73, P4, R74, R86, 0x1 ;  /* 0x000000564a497211 */ /* 0x001fca00078808ff */
[----:B------:R-:W-:Y:S01]  /*1aca0*/  STL [R1+0x30ec], R73 ;  /* 0x0030ec4901007387 */ /* 0x000fe20000100800 */
[----:B-1----:R-:W-:-:S03]  /*1acb0*/  LEA R76, P6, R93, R86, 0x1 ;  /* 0x000000565d4c7211 */ /* 0x002fc600078c08ff */
[----:B------:R0:W-:Y:S04]  /*1acc0*/  STL [R1+0x30e0], R75 ;  /* 0x0030e04b01007387 */ /* 0x0001e80000100800 */
[----:B------:R1:W-:Y:S01]  /*1acd0*/  STL [R1+0x30e4], R76 ;  /* 0x0030e44c01007387 */ /* 0x0003e20000100800 */
[-C--:B0-----:R-:W-:Y:S02]  /*1ace0*/  LEA.HI.X.SX32 R75, R92, R87.reuse, 0x1, P5 ;  /* 0x000000575c4b7211 */ /* 0x081fe400028f0eff */
[-C--:B------:R-:W-:Y:S02]  /*1acf0*/  LEA R77, P5, R36, R86.reuse, 0x1 ;  /* 0x00000056244d7211 */ /* 0x080fe400078a08ff */
[----:B-1----:R-:W-:Y:S01]  /*1ad00*/  LEA.HI.X.SX32 R76, R74, R87, 0x1, P4 ;  /* 0x000000574a4c7211 */ /* 0x002fe200020f0eff */
[----:B------:R0:W-:Y:S04]  /*1ad10*/  STL [R1+0x30d8], R75 ;  /* 0x0030d84b01007387 */ /* 0x0001e80000100800 */
[----:B------:R1:W-:Y:S01]  /*1ad20*/  STL [R1+0x30dc], R77 ;  /* 0x0030dc4d01007387 */ /* 0x0003e20000100800 */
[----:B0-----:R-:W-:-:S03]  /*1ad30*/  LEA R75, P4, R35, R86, 0x1 ;  /* 0x00000056234b7211 */ /* 0x001fc600078808ff */
[----:B------:R0:W-:Y:S04]  /*1ad40*/  STL [R1+0x30d0], R76 ;  /* 0x0030d04c01007387 */ /* 0x0001e80000100800 */
[----:B------:R3:W-:Y:S01]  /*1ad50*/  STL [R1+0x30d4], R75 ;  /* 0x0030d44b01007387 */ /* 0x0007e20000100800 */
[-C--:B-1----:R-:W-:Y:S02]  /*1ad60*/  LEA.HI.X.SX32 R77, R36, R87.reuse, 0x1, P5 ;  /* 0x00000057244d7211 */ /* 0x082fe400028f0eff */
[----:B0-----:R-:W-:Y:S02]  /*1ad70*/  LEA.HI.X.SX32 R76, R93, R87, 0x1, P6 ;  /* 0x000000575d4c7211 */ /* 0x001fe400030f0eff */
[----:B---3--:R-:W-:-:S03]  /*1ad80*/  LEA R75, P6, R34, R86, 0x1 ;  /* 0x00000056224b7211 */ /* 0x008fc600078c08ff */
[----:B------:R0:W-:Y:S01]  /*1ad90*/  STL [R1+0x30c8], R76 ;  /* 0x0030c84c01007387 */ /* 0x0001e20000100800 */
[----:B------:R-:W-:-:S03]  /*1ada0*/  LEA.HI.X.SX32 R78, R35, R87, 0x1, P4 ;  /* 0x00000057234e7211 */ /* 0x000fc600020f0eff */
[----:B------:R-:W3:Y:S04]  /*1adb0*/  LDL.LU R36, [R1+0x41b4] ;  /* 0x0041b40001247983 */ /* 0x000ee80000300800 */
[----:B------:R-:W-:Y:S01]  /*1adc0*/  STL [R1+0x30cc], R75 ;  /* 0x0030cc4b01007387 */ /* 0x000fe20000100800 */
[----:B0-----:R-:W-:-:S03]  /*1add0*/  LEA R76, P5, R33, R86, 0x1 ;  /* 0x00000056214c7211 */ /* 0x001fc600078a08ff */
[----:B------:R0:W-:Y:S04]  /*1ade0*/  STL [R1+0x30c0], R77 ;  /* 0x0030c04d01007387 */ /* 0x0001e80000100800 */
[----:B------:R-:W2:Y:S04]  /*1adf0*/  LDL.LU R35, [R1+0x41b0] ;  /* 0x0041b00001237983 */ /* 0x000ea80000300800 */
[----:B------:R-:W-:Y:S01]  /*1ae00*/  STL [R1+0x30c4], R76 ;  /* 0x0030c44c01007387 */ /* 0x000fe20000100800 */
[----:B0-----:R-:W-:-:S03]  /*1ae10*/  LEA R77, P4, R32, R86, 0x1 ;  /* 0x00000056204d7211 */ /* 0x001fc600078808ff */
[----:B------:R0:W-:Y:S01]  /*1ae20*/  STL [R1+0x30b8], R78 ;  /* 0x0030b84e01007387 */ /* 0x0001e20000100800 */
[----:B------:R-:W-:-:S03]  /*1ae30*/  LEA.HI.X.SX32 R79, R33, R87, 0x1, P5 ;  /* 0x00000057214f7211 */ /* 0x000fc600028f0eff */
[----:B------:R1:W-:Y:S01]  /*1ae40*/  STL [R1+0x30bc], R77 ;  /* 0x0030bc4d01007387 */ /* 0x0003e20000100800 */
[----:B0-----:R-:W-:-:S03]  /*1ae50*/  LEA.HI.X.SX32 R78, R34, R87, 0x1, P6 ;  /* 0x00000057224e7211 */ /* 0x001fc600030f0eff */
[----:B------:R-:W2:Y:S01]  /*1ae60*/  LDL.LU R34, [R1+0x41ac] ;  /* 0x0041ac0001227983 */ /* 0x000ea20000300800 */
[----:B-1----:R-:W-:-:S03]  /*1ae70*/  LEA R77, P6, R31, R86, 0x1 ;  /* 0x000000561f4d7211 */ /* 0x002fc600078c08ff */
[----:B------:R0:W-:Y:S01]  /*1ae80*/  STL [R1+0x30b0], R78 ;  /* 0x0030b04e01007387 */ /* 0x0001e20000100800 */
[----:B------:R-:W-:-:S03]  /*1ae90*/  LEA.HI.X.SX32 R80, R32, R87, 0x1, P4 ;  /* 0x0000005720507211 */ /* 0x000fc600020f0eff */
[----:B------:R-:W2:Y:S04]  /*1aea0*/  LDL.LU R33, [R1+0x41a8] ;  /* 0x0041a80001217983 */ /* 0x000ea80000300800 */
        /* <DEDUP_REMOVED lines=47> */
[----:B------:R0:W-:Y:S01]  /*1b1a0*/  STL [R1+0x3060], R85 ;  /* 0x0030605501007387 */ /* 0x0001e20000100800 */
[----:B------:R-:W-:-:S03]  /*1b1b0*/  LEA.HI.X.SX32 R93, R22, R87, 0x1, P6 ;  /* 0x00000057165d7211 */ /* 0x000fc600030f0eff */
[----:B------:R-:W2:Y:S01]  /*1b1c0*/  LDL.LU R23, [R1+0x4180] ;  /* 0x0041800001177983 */ /* 0x000ea20000300800 */
[----:B0-----:R-:W-:-:S03]  /*1b1d0*/  LEA R85, P4, R20, R86, 0x1 ;  /* 0x0000005614557211 */ /* 0x001fc600078808ff */
[----:B------:R-:W-:Y:S04]  /*1b1e0*/  STL [R1+0x3064], R84 ;  /* 0x0030645401007387 */ /* 0x000fe80000100800 */
[----:B------:R0:W-:Y:S04]  /*1b1f0*/  STL [R1+0x3058], R92 ;  /* 0x0030585c01007387 */ /* 0x0001e80000100800 */
[----:B------:R1:W-:Y:S04]  /*1b200*/  STL [R1+0x305c], R85 ;  /* 0x00305c5501007387 */ /* 0x0003e80000100800 */
[----:B------:R-:W2:Y:S01]  /*1b210*/  LDL.LU R22, [R1+0x417c] ;  /* 0x00417c0001167983 */ /* 0x000ea20000300800 */
[----:B0-----:R-:W-:-:S02]  /*1b220*/  LEA.HI.X.SX32 R92, R21, R87, 0x1, P5 ;  /* 0x00000057155c7211 */ /* 0x001fc400028f0eff */
[-C--:B-1----:R-:W-:Y:S01]  /*1b230*/  LEA R85, P6, R19, R86.reuse, 0x1 ;  /* 0x0000005613557211 */ /* 0x082fe200078c08ff */
[----:B------:R0:W-:Y:S04]  /*1b240*/  STL [R1+0x3050], R93 ;  /* 0x0030505d01007387 */ /* 0x0001e80000100800 */
[----:B------:R-:W2:Y:S04]  /*1b250*/  LDL.LU R21, [R1+0x4178] ;  /* 0x0041780001157983 */ /* 0x000ea80000300800 */
[----:B------:R-:W-:Y:S01]  /*1b260*/  STL [R1+0x3054], R85 ;  /* 0x0030545501007387 */ /* 0x000fe20000100800 */
[----:B0-----:R-:W-:-:S03]  /*1b270*/  LEA R93, P5, R18, R86, 0x1 ;  /* 0x00000056125d7211 */ /* 0x001fc600078a08ff */
[----:B------:R0:W-:Y:S02]  /*1b280*/  STL [R1+0x3048], R92 ;  /* 0x0030485c01007387 */ /* 0x0001e40000100800 */
[----:B0-----:R-:W-:Y:S02]  /*1b290*/  LEA.HI.X.SX32 R92, R20, R87, 0x1, P4 ;  /* 0x00000057145c7211 */ /* 0x001fe400020f0eff */
[----:B------:R-:W2:Y:S04]  /*1b2a0*/  LDL.LU R20, [R1+0x4174] ;  /* 0x0041740001147983 */ /* 0x000ea80000300800 */
[----:B------:R0:W-:Y:S04]  /*1b2b0*/  STL [R1+0x304c], R93 ;  /* 0x00304c5d01007387 */ /* 0x0001e80000100800 */
[----:B------:R-:W-:Y:S01]  /*1b2c0*/  STL [R1+0x3040], R92 ;  /* 0x0030405c01007387 */ /* 0x000fe20000100800 */
[----:B0-----:R-:W-:-:S05]  /*1b2d0*/  LEA R93, P4, R17, R86, 0x1 ;  /* 0x00000056115d7211 */ /* 0x001fca00078808ff */
[----:B------:R0:W-:Y:S01]  /*1b2e0*/  STL [R1+0x3044], R93 ;  /* 0x0030445d01007387 */ /* 0x0001e20000100800 */
[-C--:B------:R-:W-:Y:S02]  /*1b2f0*/  LEA.HI.X.SX32 R18, R18, R87.reuse, 0x1, P5 ;  /* 0x0000005712127211 */ /* 0x080fe400028f0eff */
[-C--:B0-----:R-:W-:Y:S02]  /*1b300*/  LEA.HI.X.SX32 R93, R19, R87.reuse, 0x1, P6 ;  /* 0x00000057135d7211 */ /* 0x081fe400030f0eff */
[----:B------:R-:W2:Y:S04]  /*1b310*/  LDL.LU R19, [R1+0x4170] ;  /* 0x0041700001137983 */ /* 0x000ea80000300800 */
[----:B------:R0:W-:Y:S01]  /*1b320*/  STL [R1+0x3038], R93 ;  /* 0x0030385d01007387 */ /* 0x0001e20000100800 */
[----:B------:R-:W-:-:S02]  /*1b330*/  LEA.HI.X.SX32 R17, R17, R87, 0x1, P4 ;  /* 0x0000005711117211 */ /* 0x000fc400020f0eff */
[----:B0-----:R-:W-:-:S05]  /*1b340*/  LEA R93, P6, R72, R86, 0x1 ;  /* 0x00000056485d7211 */ /* 0x001fca00078c08ff */
[----:B------:R-:W-:Y:S04]  /*1b350*/  STL [R1+0x303c], R93 ;  /* 0x00303c5d01007387 */ /* 0x000fe80000100800 */
[----:B------:R0:W-:Y:S01]  /*1b360*/  STL [R1+0x3030], R18 ;  /* 0x0030301201007387 */ /* 0x0001e20000100800 */
[----:B------:R-:W-:Y:S02]  /*1b370*/  LEA.HI.X.SX32 R72, R72, R87, 0x1, P6 ;  /* 0x0000005748487211 */ /* 0x000fe400030f0eff */
[----:B0-----:R-:W-:-:S05]  /*1b380*/  LEA R18, P5, R71, R86, 0x1 ;  /* 0x0000005647127211 */ /* 0x001fca00078a08ff */
[----:B------:R0:W-:Y:S04]  /*1b390*/  STL [R1+0x3034], R18 ;  /* 0x0030341201007387 */ /* 0x0001e80000100800 */
[----:B0-----:R-:W2:Y:S04]  /*1b3a0*/  LDL.LU R18, [R1+0x416c] ;  /* 0x00416c0001127983 */ /* 0x001ea80000300800 */
[----:B------:R0:W-:Y:S01]  /*1b3b0*/  STL [R1+0x3028], R17 ;  /* 0x0030281101007387 */ /* 0x0001e20000100800 */
[----:B------:R-:W-:Y:S02]  /*1b3c0*/  LEA.HI.X.SX32 R71, R71, R87, 0x1, P5 ;  /* 0x0000005747477211 */ /* 0x000fe400028f0eff */
[----:B0-----:R-:W-:-:S05]  /*1b3d0*/  LEA R17, P4, R70, R86, 0x1 ;  /* 0x0000005646117211 */ /* 0x001fca00078808ff */
[----:B------:R-:W-:Y:S04]  /*1b3e0*/  STL [R1+0x302c], R17 ;  /* 0x00302c1101007387 */ /* 0x000fe80000100800 */
[----:B------:R0:W-:Y:S02]  /*1b3f0*/  STL [R1+0x3020], R72 ;  /* 0x0030204801007387 */ /* 0x0001e40000100800 */
[----:B0-----:R-:W-:-:S05]  /*1b400*/  LEA R72, P6, R69, R86, 0x1 ;  /* 0x0000005645487211 */ /* 0x001fca00078c08ff */
[----:B------:R0:W-:Y:S04]  /*1b410*/  STL [R1+0x3024], R72 ;  /* 0x0030244801007387 */ /* 0x0001e80000100800 */
[----:B------:R1:W-:Y:S01]  /*1b420*/  STL [R1+0x3018], R71 ;  /* 0x0030184701007387 */ /* 0x0003e20000100800 */
[-C--:B0-----:R-:W-:Y:S02]  /*1b430*/  LEA R72, P5, R16, R86.reuse, 0x1 ;  /* 0x0000005610487211 */ /* 0x081fe400078a08ff */
[-C--:B-1----:R-:W-:Y:S02]  /*1b440*/  LEA.HI.X.SX32 R71, R70, R87.reuse, 0x1, P4 ;  /* 0x0000005746477211 */ /* 0x082fe400020f0eff */
[----:B------:R-:W-:Y:S01]  /*1b450*/  LEA R70, P4, R15, R86, 0x1 ;  /* 0x000000560f467211 */ /* 0x000fe200078808ff */
[----:B------:R-:W-:Y:S04]  /*1b460*/  STL [R1+0x301c], R72 ;  /* 0x00301c4801007387 */ /* 0x000fe80000100800 */
[----:B------:R0:W-:Y:S04]  /*1b470*/  STL [R1+0x3010], R71 ;  /* 0x0030104701007387 */ /* 0x0001e80000100800 */
[----:B------:R1:W-:Y:S01]  /*1b480*/  STL [R1+0x3014], R70 ;  /* 0x0030144601007387 */ /* 0x0003e20000100800 */
[----:B0-----:R-:W-:-:S02]  /*1b490*/  LEA.HI.X.SX32 R71, R69, R87, 0x1, P6 ;  /* 0x0000005745477211 */ /* 0x001fc400030f0eff */
[----:B------:R-:W-:Y:S02]  /*1b4a0*/  LEA.HI.X.SX32 R69, R16, R87, 0x1, P5 ;  /* 0x0000005710457211 */ /* 0x000fe400028f0eff */
[-C--:B-1----:R-:W-:Y:S01]  /*1b4b0*/  LEA R70, P6, R37, R86.reuse, 0x1 ;  /* 0x0000005625467211 */ /* 0x082fe200078c08ff */
[----:B------:R0:W-:Y:S04]  /*1b4c0*/  STL [R1+0x3008], R71 ;  /* 0x0030084701007387 */ /* 0x0001e80000100800 */
[----:B------:R1:W-:Y:S04]  /*1b4d0*/  STL [R1+0x300c], R70 ;  /* 0x00300c4601007387 */ /* 0x0003e80000100800 */
[----:B------:R3:W-:Y:S01]  /*1b4e0*/  STL [R1+0x3000], R69 ;  /* 0x0030004501007387 */ /* 0x0007e20000100800 */
[----:B0-----:R-:W-:-:S02]  /*1b4f0*/  LEA R71, P5, R14, R86, 0x1 ;  /* 0x000000560e477211 */ /* 0x001fc400078a08ff */
[----:B-1----:R-:W-:-:S03]  /*1b500*/  LEA.HI.X.SX32 R70, R15, R87, 0x1, P4 ;  /* 0x000000570f467211 */ /* 0x002fc600020f0eff */
[----:B------:R-:W-:Y:S01]  /*1b510*/  STL [R1+0x3004], R71 ;  /* 0x0030044701007387 */ /* 0x000fe20000100800 */
[----:B---3--:R-:W-:-:S03]  /*1b520*/  LEA R69, P4, R13, R86, 0x1 ;  /* 0x000000560d457211 */ /* 0x008fc600078808ff */
[----:B------:R0:W-:Y:S01]  /*1b530*/  STL [R1+0x2ff8], R70 ;  /* 0x002ff84601007387 */ /* 0x0001e20000100800 */
[----:B------:R-:W-:-:S03]  /*1b540*/  IMAD R10, R88, 0x2, R11 ;  /* 0x00000002580a7824 */ /* 0x000fc600078e020b */
[----:B------:R1:W-:Y:S01]  /*1b550*/  STL [R1+0x2ffc], R69 ;  /* 0x002ffc4501007387 */ /* 0x0003e20000100800 */
[----:B------:R-:W-:Y:S01]  /*1b560*/  VIADD R8, R0, 0x1bc ;  /* 0x000001bc00087836 */ /* 0x000fe20000000000 */
[-C--:B0-----:R-:W-:Y:S02]  /*1b570*/  LEA.HI.X.SX32 R70, R37, R87.reuse, 0x1, P6 ;  /* 0x0000005725467211 */ /* 0x081fe400030f0eff */
[----:B------:R-:W-:Y:S02]  /*1b580*/  LEA.HI.X.SX32 R37, R14, R87, 0x1, P5 ;  /* 0x000000570e257211 */ /* 0x000fe400028f0eff */
[----:B-1----:R-:W-:Y:S01]  /*1b590*/  LEA R69, P6, R12, R86, 0x1 ;  /* 0x000000560c457211 */ /* 0x002fe200078c08ff */
[----:B------:R0:W-:Y:S01]  /*1b5a0*/  STL [R1+0x2ff0], R70 ;  /* 0x002ff04601007387 */ /* 0x0001e20000100800 */
[----:B------:R-:W-:-:S03]  /*1b5b0*/  IMAD R9, R88, 0x2, R10 ;  /* 0x0000000258097824 */ /* 0x000fc600078e020a */
[----:B------:R1:W-:Y:S01]  /*1b5c0*/  STL [R1+0x2ff4], R69 ;  /* 0x002ff44501007387 */ /* 0x0003e20000100800 */
[----:B------:R-:W-:-:S03]  /*1b5d0*/  ISETP.GE.AND P3, PT, R8, RZ, PT ;  /* 0x000000ff0800720c */ /* 0x000fc60003f66270 */
[----:B------:R3:W-:Y:S01]  /*1b5e0*/  STL [R1+0x2fe8], R37 ;  /* 0x002fe82501007387 */ /* 0x0007e20000100800 */
[-C--:B0-----:R-:W-:Y:S02]  /*1b5f0*/  LEA R70, P5, R11, R86.reuse, 0x1 ;  /* 0x000000560b467211 */ /* 0x081fe400078a08ff */
[-C--:B-1----:R-:W-:Y:S01]  /*1b600*/  LEA.HI.X.SX32 R69, R13, R87.reuse, 0x1, P4 ;  /* 0x000000570d457211 */ /* 0x082fe200020f0eff */
[----:B------:R-:W-:Y:S01]  /*1b610*/  IMAD R8, R88, 0x2, R9 ;  /* 0x0000000258087824 */ /* 0x000fe200078e0209 */
[----:B---3--:R-:W-:Y:S01]  /*1b620*/  LEA R37, P4, R10, R86, 0x1 ;  /* 0x000000560a257211 */ /* 0x008fe200078808ff */
[----:B------:R-:W-:Y:S01]  /*1b630*/  STL [R1+0x2fec], R70 ;  /* 0x002fec4601007387 */ /* 0x000fe20000100800 */
[----:B------:R-:W-:-:S03]  /*1b640*/  LEA.HI.X.SX32 R12, R12, R87, 0x1, P6 ;  /* 0x000000570c0c7211 */ /* 0x000fc600030f0eff */
[----:B------:R0:W-:Y:S01]  /*1b650*/  STL [R1+0x2fe0], R69 ;  /* 0x002fe04501007387 */ /* 0x0001e20000100800 */
[----:B------:R-:W-:-:S03]  /*1b660*/  IMAD R3, R88, 0x2, R8 ;  /* 0x0000000258037824 */ /* 0x000fc600078e0208 */
[----:B------:R1:W-:Y:S01]  /*1b670*/  STL [R1+0x2fe4], R37 ;  /* 0x002fe42501007387 */ /* 0x0003e20000100800 */
[----:B0-----:R-:W-:-:S03]  /*1b680*/  LEA R69, P6, R9, R86, 0x1 ;  /* 0x0000005609457211 */ /* 0x001fc600078c08ff */
[----:B------:R-:W-:Y:S01]  /*1b690*/  STL [R1+0x2fd8], R12 ;  /* 0x002fd80c01007387 */ /* 0x000fe20000100800 */
[----:B-1----:R-:W-:-:S03]  /*1b6a0*/  LEA.HI.X.SX32 R37, R11, R87, 0x1, P5 ;  /* 0x000000570b257211 */ /* 0x002fc600028f0eff */
[----:B------:R-:W-:Y:S01]  /*1b6b0*/  STL [R1+0x2fdc], R69 ;  /* 0x002fdc4501007387 */ /* 0x000fe20000100800 */
[-C--:B------:R-:W-:Y:S01]  /*1b6c0*/  LEA R11, P5, R8, R86.reuse, 0x1 ;  /* 0x00000056080b7211 */ /* 0x080fe200078a08ff */
[----:B------:R-:W-:Y:S01]  /*1b6d0*/  IMAD R2, R88, 0x2, R3 ;  /* 0x0000000258027824 */ /* 0x000fe200078e0203 */
[----:B------:R-:W-:Y:S01]  /*1b6e0*/  LEA.HI.X.SX32 R10, R10, R87, 0x1, P4 ;  /* 0x000000570a0a7211 */ /* 0x000fe200020f0eff */
[----:B------:R0:W-:Y:S02]  /*1b6f0*/  STL [R1+0x2fd0], R37 ;  /* 0x002fd02501007387 */ /* 0x0001e40000100800 */
[----:B------:R-:W-:Y:S02]  /*1b700*/  IMAD R73, R88, 0x2, R2 ;  /* 0x0000000258497824 */ /* 0x000fe400078e0202 */
[----:B------:R-:W-:Y:S01]  /*1b710*/  STL [R1+0x2fd4], R11 ;  /* 0x002fd40b01007387 */ /* 0x000fe20000100800 */
[----:B0-----:R-:W-:-:S03]  /*1b720*/  LEA R37, P4, R3, R86, 0x1 ;  /* 0x0000005603257211 */ /* 0x001fc600078808ff */
[----:B------:R0:W-:Y:S01]  /*1b730*/  STL [R1+0x2fc8], R10 ;  /* 0x002fc80a01007387 */ /* 0x0001e20000100800 */
[----:B------:R-:W-:-:S03]  /*1b740*/  IMAD R74, R88, 0x2, R73 ;  /* 0x00000002584a7824 */ /* 0x000fc600078e0249 */
[----:B------:R1:W-:Y:S01]  /*1b750*/  STL [R1+0x2fcc], R37 ;  /* 0x002fcc2501007387 */ /* 0x0003e20000100800 */
[-C--:B0-----:R-:W-:Y:S02]  /*1b760*/  LEA.HI.X.SX32 R10, R9, R87.reuse, 0x1, P6 ;  /* 0x00000057090a7211 */ /* 0x081fe400030f0eff */
[-C--:B------:R-:W-:Y:S02]  /*1b770*/  LEA.HI.X.SX32 R9, R8, R87.reuse, 0x1, P5 ;  /* 0x0000005708097211 */ /* 0x080fe400028f0eff */
[-C--:B-1----:R-:W-:Y:S02]  /*1b780*/  LEA R37, P6, R2, R86.reuse, 0x1 ;  /* 0x0000005602257211 */ /* 0x082fe400078c08ff */
[-C--:B------:R-:W-:Y:S01]  /*1b790*/  LEA.HI.X.SX32 R8, R3, R87.reuse, 0x1, P4 ;  /* 0x0000005703087211 */ /* 0x080fe200020f0eff */
[----:B------:R-:W-:Y:S01]  /*1b7a0*/  IMAD R75, R88, 0x2, R74 ;  /* 0x00000002584b7824 */ /* 0x000fe200078e024a */
[----:B------:R-:W-:Y:S01]  /*1b7b0*/  LEA.HI.X.SX32 R3, R2, R87, 0x1, P6 ;  /* 0x0000005702037211 */ /* 0x000fe200030f0eff */
[----:B------:R-:W-:Y:S01]  /*1b7c0*/  STL [R1+0x2fc0], R10 ;  /* 0x002fc00a01007387 */ /* 0x000fe20000100800 */
[----:B------:R-:W-:-:S03]  /*1b7d0*/  LEA R2, P4, R73, R86, 0x1 ;  /* 0x0000005649027211 */ /* 0x000fc600078808ff */
[----:B------:R-:W-:Y:S01]  /*1b7e0*/  STL [R1+0x2fc4], R37 ;  /* 0x002fc42501007387 */ /* 0x000fe20000100800 */
[----:B------:R-:W-:-:S03]  /*1b7f0*/  IMAD R76, R88, 0x2, R75 ;  /* 0x00000002584c7824 */ /* 0x000fc600078e024b */
[----:B------:R-:W-:Y:S04]  /*1b800*/  STL [R1+0x2fbc], R9 ;  /* 0x002fbc0901007387 */ /* 0x000fe80000100800 */
[----:B------:R0:W-:Y:S04]  /*1b810*/  STL [R1+0x2fb8], R8 ;  /* 0x002fb80801007387 */ /* 0x0001e80000100800 */
[----:B------:R1:W-:Y:S01]  /*1b820*/  STL [R1+0x2fa8], R3 ;  /* 0x002fa80301007387 */ /* 0x0003e20000100800 */
[----:B------:R-:W-:-:S03]  /*1b830*/  IMAD R77, R88, 0x2, R76 ;  /* 0x00000002584d7824 */ /* 0x000fc600078e024c */
[----:B------:R3:W-:Y:S01]  /*1b840*/  STL [R1+0x2fac], R2 ;  /* 0x002fac0201007387 */ /* 0x0007e20000100800 */
[-C--:B0-----:R-:W-:Y:S02]  /*1b850*/  LEA R8, P5, R74, R86.reuse, 0x1 ;  /* 0x000000564a087211 */ /* 0x081fe400078a08ff */
[----:B-1----:R-:W-:-:S03]  /*1b860*/  LEA R3, P6, R75, R86, 0x1 ;  /* 0x000000564b037211 */ /* 0x002fc600078c08ff */
[----:B------:R-:W-:Y:S01]  /*1b870*/  STL [R1+0x2fb0], R8 ;  /* 0x002fb00801007387 */ /* 0x000fe20000100800 */
[----:B---3--:R-:W-:-:S03]  /*1b880*/  LEA.HI.X.SX32 R2, R73, R87, 0x1, P4 ;  /* 0x0000005749027211 */ /* 0x008fc600020f0eff */
[----:B------:R0:W-:Y:S01]  /*1b890*/  STL [R1+0x2fb4], R3 ;  /* 0x002fb40301007387 */ /* 0x0001e20000100800 */
[-C--:B------:R-:W-:Y:S01]  /*1b8a0*/  LEA.HI.X.SX32 R37, R74, R87.reuse, 0x1, P5 ;  /* 0x000000574a257211 */ /* 0x080fe200028f0eff */
[----:B------:R-:W-:Y:S02]  /*1b8b0*/  IMAD R78, R88, 0x2, R77 ;  /* 0x00000002584e7824 */ /* 0x000fe400078e024d */
[----:B------:R1:W-:Y:S01]  /*1b8c0*/  STL [R1+0x2fa4], R2 ;  /* 0x002fa40201007387 */ /* 0x0003e20000100800 */
[----:B0-----:R-:W-:-:S03]  /*1b8d0*/  LEA.HI.X.SX32 R3, R75, R87, 0x1, P6 ;  /* 0x000000574b037211 */ /* 0x001fc600030f0eff */
[----:B------:R0:W-:Y:S01]  /*1b8e0*/  STL [R1+0x2fa0], R37 ;  /* 0x002fa02501007387 */ /* 0x0001e20000100800 */
[----:B-1----:R-:W-:-:S03]  /*1b8f0*/  LEA R2, P4, R76, R86, 0x1 ;  /* 0x000000564c027211 */ /* 0x002fc600078808ff */
[----:B------:R1:W-:Y:S01]  /*1b900*/  STL [R1+0x2f90], R3 ;  /* 0x002f900301007387 */ /* 0x0003e20000100800 */
[----:B------:R-:W-:-:S03]  /*1b910*/  IMAD R79, R88, 0x2, R78 ;  /* 0x00000002584f7824 */ /* 0x000fc600078e024e */
[----:B------:R3:W-:Y:S01]  /*1b920*/  STL [R1+0x2f94], R2 ;  /* 0x002f940201007387 */ /* 0x0007e20000100800 */
[CC--:B0-----:R-:W-:Y:S02]  /*1b930*/  LEA R37, P5, R77.reuse, R86.reuse, 0x1 ;  /* 0x000000564d257211 */ /* 0x0c1fe400078a08ff */
[----:B-1----:R-:W-:Y:S01]  /*1b940*/  LEA R3, P6, R78, R86, 0x1 ;  /* 0x000000564e037211 */ /* 0x002fe200078c08ff */
[----:B------:R-:W-:Y:S01]  /*1b950*/  IMAD R80, R88, 0x2, R79 ;  /* 0x0000000258507824 */ /* 0x000fe200078e024f */
[-C--:B---3--:R-:W-:Y:S01]  /*1b960*/  LEA.HI.X.SX32 R2, R76, R87.reuse, 0x1, P4 ;  /* 0x000000574c027211 */ /* 0x088fe200020f0eff */
[----:B------:R0:W-:Y:S02]  /*1b970*/  STL [R1+0x2f98], R37 ;  /* 0x002f982501007387 */ /* 0x0001e40000100800 */
[----:B------:R-:W-:Y:S02]  /*1b980*/  IMAD R81, R88, 0x2, R80 ;  /* 0x0000000258517824 */ /* 0x000fe400078e0250 */
[----:B------:R1:W-:Y:S04]  /*1b990*/  STL [R1+0x2f9c], R3 ;  /* 0x002f9c0301007387 */ /* 0x0003e80000100800 */
[----:B------:R3:W-:Y:S01]  /*1b9a0*/  STL [R1+0x2f8c], R2 ;  /* 0x002f8c0201007387 */ /* 0x0007e20000100800 */
[----:B0-----:R-:W-:-:S02]  /*1b9b0*/  LEA.HI.X.SX32 R37, R77, R87, 0x1, P5 ;  /* 0x000000574d257211 */ /* 0x001fc400028f0eff */
[----:B-1----:R-:W-:-:S03]  /*1b9c0*/  LEA.HI.X.SX32 R3, R78, R87, 0x1, P6 ;  /* 0x000000574e037211 */ /* 0x002fc600030f0eff */
[----:B------:R0:W-:Y:S01]  /*1b9d0*/  STL [R1+0x2f88], R37 ;  /* 0x002f882501007387 */ /* 0x0001e20000100800 */
[----:B---3--:R-:W-:-:S03]  /*1b9e0*/  LEA R2, P4, R79, R86, 0x1 ;  /* 0x000000564f027211 */ /* 0x008fc600078808ff */
[----:B------:R1:W-:Y:S01]  /*1b9f0*/  STL [R1+0x2f78], R3 ;  /* 0x002f780301007387 */ /* 0x0003e20000100800 */
[----:B------:R-:W-:-:S03]  /*1ba00*/  IMAD R82, R88, 0x2, R81 ;  /* 0x0000000258527824 */ /* 0x000fc600078e0251 */
[----:B------:R3:W-:Y:S01]  /*1ba10*/  STL [R1+0x2f7c], R2 ;  /* 0x002f7c0201007387 */ /* 0x0007e20000100800 */
[-C--:B0-----:R-:W-:Y:S02]  /*1ba20*/  LEA R37, P5, R80, R86.reuse, 0x1 ;  /* 0x0000005650257211 */ /* 0x081fe400078a08ff */
[----:B-1----:R-:W-:Y:S02]  /*1ba30*/  LEA.HI.X.SX32 R3, R79, R87, 0x1, P4 ;  /* 0x000000574f037211 */ /* 0x002fe400020f0eff */
[----:B---3--:R-:W-:Y:S01]  /*1ba40*/  LEA R2, P6, R81, R86, 0x1 ;  /* 0x0000005651027211 */ /* 0x008fe200078c08ff */
[----:B------:R0:W-:Y:S01]  /*1ba50*/  STL [R1+0x2f80], R37 ;  /* 0x002f802501007387 */ /* 0x0001e20000100800 */
[----:B------:R-:W-:-:S03]  /*1ba60*/  IMAD R83, R88, 0x2, R82 ;  /* 0x0000000258537824 */ /* 0x000fc600078e0252 */
[----:B------:R1:W-:Y:S01]  /*1ba70*/  STL [R1+0x2f84], R2 ;  /* 0x002f840201007387 */ /* 0x0003e20000100800 */
[----:B------:R-:W-:-:S03]  /*1ba80*/  IMAD R84, R88, 0x2, R83 ;  /* 0x0000000258547824 */ /* 0x000fc600078e0253 */
[----:B------:R3:W-:Y:S01]  /*1ba90*/  STL [R1+0x2f74], R3 ;  /* 0x002f740301007387 */ /* 0x0007e20000100800 */
[----:B0-----:R-:W-:Y:S02]  /*1baa0*/  LEA R37, P4, R82, R86, 0x1 ;  /* 0x0000005652257211 */ /* 0x001fe400078808ff */
[-C--:B-1----:R-:W-:Y:S02]  /*1bab0*/  LEA.HI.X.SX32 R2, R80, R87.reuse, 0x1, P5 ;  /* 0x0000005750027211 */ /* 0x082fe400028f0eff */
[----:B---3--:R-:W-:-:S03]  /*1bac0*/  LEA.HI.X.SX32 R3, R81, R87, 0x1, P6 ;  /* 0x0000005751037211 */ /* 0x008fc600030f0eff */
[----:B------:R-:W-:Y:S01]  /*1bad0*/  STL [R1+0x2f70], R2 ;  /* 0x002f700201007387 */ /* 0x000fe20000100800 */
[----:B------:R-:W-:-:S03]  /*1bae0*/  IMAD R85, R88, 0x2, R84 ;  /* 0x0000000258557824 */ /* 0x000fc600078e0254 */
[----:B------:R0:W-:Y:S01]  /*1baf0*/  STL [R1+0x2f60], R3 ;  /* 0x002f600301007387 */ /* 0x0001e20000100800 */
[----:B------:R-:W-:-:S03]  /*1bb00*/  LEA.HI.X.SX32 R73, R82, R87, 0x1, P4 ;  /* 0x0000005752497211 */ /* 0x000fc600020f0eff */
[----:B------:R1:W-:Y:S01]  /*1bb10*/  STL [R1+0x2f64], R37 ;  /* 0x002f642501007387 */ /* 0x0003e20000100800 */
[-C--:B0-----:R-:W-:Y:S02]  /*1bb20*/  LEA R3, P5, R83, R86.reuse, 0x1 ;  /* 0x0000005653037211 */ /* 0x081fe400078a08ff */
[----:B-1----:R-:W-:-:S03]  /*1bb30*/  LEA R37, P6, R84, R86, 0x1 ;  /* 0x0000005654257211 */ /* 0x002fc600078c08ff */
[----:B------:R-:W-:Y:S01]  /*1bb40*/  STL [R1+0x2f68], R3 ;  /* 0x002f680301007387 */ /* 0x000fe20000100800 */
[----:B------:R-:W-:-:S03]  /*1bb50*/  IMAD R92, R88, 0x2, R85 ;  /* 0x00000002585c7824 */ /* 0x000fc600078e0255 */
[----:B------:R0:W-:Y:S01]  /*1bb60*/  STL [R1+0x2f6c], R37 ;  /* 0x002f6c2501007387 */ /* 0x0001e20000100800 */
[----:B------:R-:W-:-:S03]  /*1bb70*/  LEA R74, P4, R85, R86, 0x1 ;  /* 0x00000056554a7211 */ /* 0x000fc600078808ff */
[----:B------:R1:W-:Y:S01]  /*1bb80*/  STL [R1+0x2f5c], R73 ;  /* 0x002f5c4901007387 */ /* 0x0003e20000100800 */
[----:B------:R-:W-:Y:S01]  /*1bb90*/  IMAD R93, R88, 0x2, R92 ;  /* 0x00000002585d7824 */ /* 0x000fe200078e025c */
[-C--:B0-----:R-:W-:Y:S02]  /*1bba0*/  LEA.HI.X.SX32 R37, R83, R87.reuse, 0x1, P5 ;  /* 0x0000005753257211 */ /* 0x081fe400028f0eff */
[----:B-1----:R-:W-:-:S03]  /*1bbb0*/  LEA.HI.X.SX32 R73, R84, R87, 0x1, P6 ;  /* 0x0000005754497211 */ /* 0x002fc600030f0eff */
[----:B------:R-:W-:Y:S01]  /*1bbc0*/  STL [R1+0x2f58], R37 ;  /* 0x002f582501007387 */ /* 0x000fe20000100800 */
[----:B------:R-:W-:-:S03]  /*1bbd0*/  LEA.HI.X.SX32 R75, R85, R87, 0x1, P4 ;  /* 0x00000057554b7211 */ /* 0x000fc600020f0eff */
[----:B------:R0:W-:Y:S04]  /*1bbe0*/  STL [R1+0x2f48], R73 ;  /* 0x002f484901007387 */ /* 0x0001e80000100800 */
[----:B------:R1:W-:Y:S01]  /*1bbf0*/  STL [R1+0x2f4c], R74 ;  /* 0x002f4c4a01007387 */ /* 0x0003e20000100800 */
[----:B------:R-:W-:Y:S01]  /*1bc00*/  IMAD R17, R88, 0x2, R93 ;  /* 0x0000000258117824 */ /* 0x000fe200078e025d */
[-C--:B0-----:R-:W-:Y:S02]  /*1bc10*/  LEA R73, P5, R92, R86.reuse, 0x1 ;  /* 0x000000565c497211 */ /* 0x081fe400078a08ff */
[----:B-1----:R-:W-:-:S03]  /*1bc20*/  LEA R74, P6, R93, R86, 0x1 ;  /* 0x000000565d4a7211 */ /* 0x002fc600078c08ff */
[----:B------:R-:W-:Y:S01]  /*1bc30*/  STL [R1+0x2f50], R73 ;  /* 0x002f504901007387 */ /* 0x000fe20000100800 */
[----:B------:R-:W-:-:S03]  /*1bc40*/  IMAD R76, R88, 0x2, R93 ;  /* 0x00000002584c7824 */ /* 0x000fc600078e025d */
[----:B------:R0:W-:Y:S01]  /*1bc50*/  STL [R1+0x2f54], R74 ;  /* 0x002f544a01007387 */ /* 0x0001e20000100800 */
[----:B------:R-:W-:-:S03]  /*1bc60*/  IMAD R17, R88, 0x2, R17 ;  /* 0x0000000258117824 */ /* 0x000fc600078e0211 */
[----:B------:R1:W-:Y:S01]  /*1bc70*/  STL [R1+0x2f44], R75 ;  /* 0x002f444b01007387 */ /* 0x0003e20000100800 */
[C---:B------:R-:W-:Y:S01]  /*1bc80*/  IMAD R76, R88.reuse, 0x2, R76 ;  /* 0x00000002584c7824 */ /* 0x040fe200078e024c */
[-C--:B------:R-:W-:Y:S01]  /*1bc90*/  LEA.HI.X.SX32 R78, R93, R87.reuse, 0x1, P6 ;  /* 0x000000575d4e7211 */ /* 0x080fe200030f0eff */
[----:B------:R-:W-:Y:S01]  /*1bca0*/  IMAD R17, R88, 0x2, R17 ;  /* 0x0000000258117824 */ /* 0x000fe200078e0211 */
[----:B0-----:R-:W-:Y:S01]  /*1bcb0*/  LEA.HI.X.SX32 R74, R92, R87, 0x1, P5 ;  /* 0x000000575c4a7211 */ /* 0x001fe200028f0eff */
[----:B-1----:R-:W-:-:S04]  /*1bcc0*/  IMAD R75, R88, 0x2, R93 ;  /* 0x00000002584b7824 */ /* 0x002fc800078e025d */
[----:B------:R-:W-:Y:S01]  /*1bcd0*/  STL [R1+0x2f40], R74 ;  /* 0x002f404a01007387 */ /* 0x000fe20000100800 */
[-C--:B------:R-:W-:Y:S02]  /*1bce0*/  LEA R79, P5, R76, R86.reuse, 0x1 ;  /* 0x000000564c4f7211 */ /* 0x080fe400078a08ff */
[----:B------:R-:W-:Y:S01]  /*1bcf0*/  LEA R77, P4, R75, R86, 0x1 ;  /* 0x000000564b4d7211 */ /* 0x000fe200078808ff */
[----:B------:R0:W-:Y:S01]  /*1bd00*/  STL [R1+0x2f30], R78 ;  /* 0x002f304e01007387 */ /* 0x0001e20000100800 */
[----:B------:R-:W-:-:S03]  /*1bd10*/  IMAD R16, R88, 0x2, R17 ;  /* 0x0000000258107824 */ /* 0x000fc600078e0211 */
[----:B------:R1:W-:Y:S01]  /*1bd20*/  STL [R1+0x2f34], R77 ;  /* 0x002f344d01007387 */ /* 0x0003e20000100800 */
[----:B------:R-:W-:Y:S01]  /*1bd30*/  IMAD R15, R88, 0x2, R16 ;  /* 0x00000002580f7824 */ /* 0x000fe200078e0210 */
[----:B0-----:R-:W-:Y:S02]  /*1bd40*/  LEA R78, P6, R17, R86, 0x1 ;  /* 0x00000056114e7211 */ /* 0x001fe400078c08ff */
[----:B------:R-:W-:Y:S01]  /*1bd50*/  STL [R1+0x2f38], R79 ;  /* 0x002f384f01007387 */ /* 0x000fe20000100800 */
[----:B-1----:R-:W-:-:S03]  /*1bd60*/  LEA.HI.X.SX32 R77, R75, R87, 0x1, P4 ;  /* 0x000000574b4d7211 */ /* 0x002fc600020f0eff */
[----:B------:R0:W-:Y:S01]  /*1bd70*/  STL [R1+0x2f3c], R78 ;  /* 0x002f3c4e01007387 */ /* 0x0001e20000100800 */
[-C--:B------:R-:W-:Y:S01]  /*1bd80*/  LEA.HI.X.SX32 R76, R76, R87.reuse, 0x1, P5 ;  /* 0x000000574c4c7211 */ /* 0x080fe200028f0eff */
[----:B------:R-:W-:Y:S02]  /*1bd90*/  IMAD R14, R88, 0x2, R15 ;  /* 0x00000002580e7824 */ /* 0x000fe400078e020f */
[----:B------:R1:W-:Y:S01]  /*1bda0*/  STL [R1+0x2f2c], R77 ;  /* 0x002f2c4d01007387 */ /* 0x0003e20000100800 */
[----:B0-----:R-:W-:-:S03]  /*1bdb0*/  LEA.HI.X.SX32 R78, R17, R87, 0x1, P6 ;  /* 0x00000057114e7211 */ /* 0x001fc600030f0eff */
[----:B------:R-:W3:Y:S01]  /*1bdc0*/  LDL.LU R17, [R1+0x4168] ;  /* 0x0041680001117983 */ /* 0x000ee20000300800 */
[----:B-1----:R-:W-:-:S03]  /*1bdd0*/  LEA R77, P4, R16, R86, 0x1 ;  /* 0x00000056104d7211 */ /* 0x002fc600078808ff */
[----:B------:R-:W-:Y:S01]  /*1bde0*/  STL [R1+0x2f28], R76 ;  /* 0x002f284c01007387 */ /* 0x000fe20000100800 */
[----:B------:R-:W-:-:S03]  /*1bdf0*/  IMAD R13, R88, 0x2, R14 ;  /* 0x00000002580d7824 */ /* 0x000fc600078e020e */
[----:B------:R0:W-:Y:S01]  /*1be00*/  STL [R1+0x2f18], R78 ;  /* 0x002f184e01007387 */ /* 0x0001e20000100800 */
[----:B------:R-:W-:-:S03]  /*1be10*/  LEA.HI.X.SX32 R79, R16, R87, 0x1, P4 ;  /* 0x00000057104f7211 */ /* 0x000fc600020f0eff */
[----:B------:R1:W-:Y:S01]  /*1be20*/  STL [R1+0x2f1c], R77 ;  /* 0x002f1c4d01007387 */ /* 0x0003e20000100800 */
[-C--:B0-----:R-:W-:Y:S02]  /*1be30*/  LEA R78, P5, R15, R86.reuse, 0x1 ;  /* 0x000000560f4e7211 */ /* 0x081fe400078a08ff */
[----:B-1----:R-:W-:-:S03]  /*1be40*/  LEA R77, P6, R14, R86, 0x1 ;  /* 0x000000560e4d7211 */ /* 0x002fc600078c08ff */
[----:B------:R0:W-:Y:S01]  /*1be50*/  STL [R1+0x2f20], R78 ;  /* 0x002f204e01007387 */ /* 0x0001e20000100800 */
[----:B------:R-:W-:Y:S01]  /*1be60*/  IMAD R12, R88, 0x2, R13 ;  /* 0x00000002580c7824 */ /* 0x000fe200078e020d */
[----:B------:R-:W-:Y:S02]  /*1be70*/  LEA.HI.X.SX32 R80, R14, R87, 0x1, P6 ;  /* 0x000000570e507211 */ /* 0x000fe400030f0eff */
[----:B------:R-:W2:Y:S01]  /*1be80*/  LDL.LU R16, [R1+0x4164] ;  /* 0x0041640001107983 */ /* 0x000ea20000300800 */
[----:B------:R-:W-:-:S03]  /*1be90*/  IMAD R11, R88, 0x2, R12 ;  /* 0x00000002580b7824 */ /* 0x000fc600078e020c */
[----:B------:R-:W-:Y:S01]  /*1bea0*/  STL [R1+0x2f24], R77 ;  /* 0x002f244d01007387 */ /* 0x000fe20000100800 */
[----:B0-----:R-:W-:-:S03]  /*1beb0*/  LEA.HI.X.SX32 R78, R15, R87, 0x1, P5 ;  /* 0x000000570f4e7211 */ /* 0x001fc600028f0eff */
[----:B------:R0:W-:Y:S04]  /*1bec0*/  STL [R1+0x2f14], R79 ;  /* 0x002f144f01007387 */ /* 0x0001e80000100800 */
[----:B------:R-:W2:Y:S04]  /*1bed0*/  LDL.LU R15, [R1+0x4160] ;  /* 0x00416000010f7983 */ /* 0x000ea80000300800 */
[----:B------:R-:W2:Y:S01]  /*1bee0*/  LDL.LU R14, [R1+0x415c] ;  /* 0x00415c00010e7983 */ /* 0x000ea20000300800 */
[----:B0-----:R-:W-:-:S03]  /*1bef0*/  LEA R79, P4, R13, R86, 0x1 ;  /* 0x000000560d4f7211 */ /* 0x001fc600078808ff */
        /* <DEDUP_REMOVED lines=8> */
[C---:B------:R-:W-:Y:S01]  /*1bf80*/  IMAD R9, R88.reuse, 0x2, R10 ;  /* 0x0000000258097824 */ /* 0x040fe200078e020a */
        /* <DEDUP_REMOVED lines=35> */
[----:B------:R-:W-:-:S03]  /*1c1c0*/  IMAD R2, R88, 0x2, R72 ;  /* 0x0000000258027824 */ /* 0x000fc600078e0248 */
[----:B------:R-:W2:Y:S01]  /*1c1d0*/  LDL.LU R70, [R1+0x4140] ;  /* 0x0041400001467983 */ /* 0x000ea20000300800 */
[----:B------:R-:W-:-:S03]  /*1c1e0*/  LEA.HI.X.SX32 R92, R71, R87, 0x1, P6 ;  /* 0x00000057475c7211 */ /* 0x000fc600030f0eff */
[----:B------:R-:W-:Y:S01]  /*1c1f0*/  STL [R1+0x2edc], R83 ;  /* 0x002edc5301007387 */ /* 0x000fe20000100800 */
[----:B0-----:R-:W-:-:S03]  /*1c200*/  LEA.HI.X.SX32 R84, R69, R87, 0x1, P5 ;  /* 0x0000005745547211 */ /* 0x001fc600028f0eff */
[----:B------:R0:W-:Y:S01]  /*1c210*/  STL [R1+0x2ecc], R85 ;  /* 0x002ecc5501007387 */ /* 0x0001e20000100800 */
[----:B------:R-:W-:-:S03]  /*1c220*/  IMAD R3, R88, 0x2, R2 ;  /* 0x0000000258037824 */ /* 0x000fc600078e0202 */
[----:B------:R-:W2:Y:S01]  /*1c230*/  LDL.LU R69, [R1+0x413c] ;  /* 0x00413c0001457983 */ /* 0x000ea20000300800 */
[----:B------:R-:W-:-:S03]  /*1c240*/  LEA R93, P5, R2, R86, 0x1 ;  /* 0x00000056025d7211 */ /* 0x000fc600078a08ff */
[----:B------:R-:W2:Y:S01]  /*1c250*/  LDL.LU R71, [R1+0x4138] ;  /* 0x0041380001477983 */ /* 0x000ea20000300800 */
[----:B0-----:R-:W-:-:S03]  /*1c260*/  LEA R85, P4, R72, R86, 0x1 ;  /* 0x0000005648557211 */ /* 0x001fc600078808ff */
[----:B------:R-:W-:Y:S04]  /*1c270*/  STL [R1+0x2ec8], R84 ;  /* 0x002ec85401007387 */ /* 0x000fe80000100800 */
[----:B------:R0:W-:Y:S04]  /*1c280*/  STL [R1+0x2eb8], R92 ;  /* 0x002eb85c01007387 */ /* 0x0001e80000100800 */
[----:B------:R1:W-:Y:S04]  /*1c290*/  STL [R1+0x2ebc], R85 ;  /* 0x002ebc5501007387 */ /* 0x0003e80000100800 */
[----:B------:R4:W-:Y:S01]  /*1c2a0*/  STL [R1+0x2ec0], R93 ;  /* 0x002ec05d01007387 */ /* 0x0009e20000100800 */
[----:B0-----:R-:W-:-:S03]  /*1c2b0*/  LEA.HI.X.SX32 R92, R72, R87, 0x1, P4 ;  /* 0x00000057485c7211 */ /* 0x001fc600020f0eff */
[----:B------:R-:W2:Y:S01]  /*1c2c0*/  LDL.LU R72, [R1+0x4134] ;  /* 0x0041340001487983 */ /* 0x000ea20000300800 */
[----:B-1----:R-:W-:Y:S02]  /*1c2d0*/  LEA R85, P6, R3, R86, 0x1 ;  /* 0x0000005603557211 */ /* 0x002fe400078c08ff */
[----:B----4-:R-:W-:-:S03]  /*1c2e0*/  LEA.HI.X.SX32 R93, R2, R87, 0x1, P5 ;  /* 0x00000057025d7211 */ /* 0x010fc600028f0eff */
[----:B------:R-:W-:Y:S04]  /*1c2f0*/  STL [R1+0x2ec4], R85 ;  /* 0x002ec45501007387 */ /* 0x000fe80000100800 */
[----:B------:R0:W-:Y:S04]  /*1c300*/  STL [R1+0x2eb4], R92 ;  /* 0x002eb45c01007387 */ /* 0x0001e80000100800 */
[----:B------:R-:W4:Y:S01]  /*1c310*/  LDL.LU R2, [R1+0x4130] ;  /* 0x0041300001027983 */ /* 0x000f220000300800 */
[----:B------:R-:W-:Y:S01]  /*1c320*/  IMAD R37, R88, 0x2, R3 ;  /* 0x0000000258257824 */ /* 0x000fe200078e0203 */
[----:B0-----:R-:W-:-:S02]  /*1c330*/  LEA.HI.X.SX32 R92, R3, R87, 0x1, P6 ;  /* 0x00000057035c7211 */ /* 0x001fc400030f0eff */
[----:B------:R-:W2:Y:S01]  /*1c340*/  LDL.LU R3, [R1+0x412c] ;  /* 0x00412c0001037983 */ /* 0x000ea20000300800 */
[----:B------:R-:W-:-:S03]  /*1c350*/  IMAD R73, R88, 0x2, R37 ;  /* 0x0000000258497824 */ /* 0x000fc600078e0225 */
[----:B------:R0:W-:Y:S01]  /*1c360*/  STL [R1+0x2eb0], R93 ;  /* 0x002eb05d01007387 */ /* 0x0001e20000100800 */
[----:B------:R-:W-:-:S03]  /*1c370*/  IMAD R74, R88, 0x2, R73 ;  /* 0x00000002584a7824 */ /* 0x000fc600078e0249 */
[----:B------:R-:W-:Y:S01]  /*1c380*/  STL [R1+0x2ea0], R92 ;  /* 0x002ea05c01007387 */ /* 0x000fe20000100800 */
[----:B0-----:R-:W-:-:S05]  /*1c390*/  LEA R93, P4, R37, R86, 0x1 ;  /* 0x00000056255d7211 */ /* 0x001fca00078808ff */
[----:B------:R0:W-:Y:S01]  /*1c3a0*/  STL [R1+0x2ea4], R93 ;  /* 0x002ea45d01007387 */ /* 0x0001e20000100800 */
[----:B------:R-:W-:Y:S02]  /*1c3b0*/  LEA.HI.X.SX32 R37, R37, R87, 0x1, P4 ;  /* 0x0000005725257211 */ /* 0x000fe400020f0eff */
[----:B0-----:R-:W-:Y:S01]  /*1c3c0*/  LEA R93, P5, R73, R86, 0x1 ;  /* 0x00000056495d7211 */ /* 0x001fe200078a08ff */
[----:B------:R-:W-:-:S04]  /*1c3d0*/  IMAD R75, R88, 0x2, R74 ;  /* 0x00000002584b7824 */ /* 0x000fc800078e024a */
[----:B------:R0:W-:Y:S01]  /*1c3e0*/  STL [R1+0x2ea8], R93 ;  /* 0x002ea85d01007387 */ /* 0x0001e20000100800 */
[----:B------:R-:W-:Y:S01]  /*1c3f0*/  LEA.HI.X.SX32 R73, R73, R87, 0x1, P5 ;  /* 0x0000005749497211 */ /* 0x000fe200028f0eff */
[----:B------:R-:W-:Y:S01]  /*1c400*/  IMAD R76, R88, 0x2, R75 ;  /* 0x00000002584c7824 */ /* 0x000fe200078e024b */
[----:B0-----:R-:W-:-:S05]  /*1c410*/  LEA R93, P6, R74, R86, 0x1 ;  /* 0x000000564a5d7211 */ /* 0x001fca00078c08ff */
[----:B------:R-:W-:Y:S04]  /*1c420*/  STL [R1+0x2eac], R93 ;  /* 0x002eac5d01007387 */ /* 0x000fe80000100800 */
[----:B------:R0:W-:Y:S01]  /*1c430*/  STL [R1+0x2e9c], R37 ;  /* 0x002e9c2501007387 */ /* 0x0001e20000100800 */
[----:B------:R-:W-:-:S03]  /*1c440*/  IMAD R77, R88, 0x2, R76 ;  /* 0x00000002584d7824 */ /* 0x000fc600078e024c */
[----:B------:R1:W-:Y:S01]  /*1c450*/  STL [R1+0x2e98], R73 ;  /* 0x002e984901007387 */ /* 0x0003e20000100800 */
[----:B0-----:R-:W-:Y:S01]  /*1c460*/  LEA.HI.X.SX32 R37, R74, R87, 0x1, P6 ;  /* 0x000000574a257211 */ /* 0x001fe200030f0eff */
[----:B------:R-:W-:Y:S01]  /*1c470*/  IMAD R78, R88, 0x2, R77 ;  /* 0x00000002584e7824 */ /* 0x000fe200078e024d */
[----:B-1----:R-:W-:-:S03]  /*1c480*/  LEA R73, P4, R75, R86, 0x1 ;  /* 0x000000564b497211 */ /* 0x002fc600078808ff */
[----:B------:R0:W-:Y:S01]  /*1c490*/  STL [R1+0x2e88], R37 ;  /* 0x002e882501007387 */ /* 0x0001e20000100800 */
[----:B------:R-:W-:-:S03]  /*1c4a0*/  IMAD R79, R88, 0x2, R78 ;  /* 0x00000002584f7824 */ /* 0x000fc600078e024e */
[----:B------:R1:W-:Y:S01]  /*1c4b0*/  STL [R1+0x2e8c], R73 ;  /* 0x002e8c4901007387 */ /* 0x0003e20000100800 */
[-C--:B0-----:R-:W-:Y:S02]  /*1c4c0*/  LEA R37, P5, R76, R86.reuse, 0x1 ;  /* 0x000000564c257211 */ /* 0x081fe400078a08ff */
[----:B-1----:R-:W-:-:S03]  /*1c4d0*/  LEA R73, P6, R77, R86, 0x1 ;  /* 0x000000564d497211 */ /* 0x002fc600078c08ff */
[----:B------:R0:W-:Y:S01]  /*1c4e0*/  STL [R1+0x2e90], R37 ;  /* 0x002e902501007387 */ /* 0x0001e20000100800 */
[-C--:B------:R-:W-:Y:S01]  /*1c4f0*/  LEA.HI.X.SX32 R76, R76, R87.reuse, 0x1, P5 ;  /* 0x000000574c4c7211 */ /* 0x080fe200028f0eff */
[----:B------:R-:W-:Y:S02]  /*1c500*/  IMAD R80, R88, 0x2, R79 ;  /* 0x0000000258507824 */ /* 0x000fe400078e024f */
[----:B------:R-:W-:Y:S01]  /*1c510*/  STL [R1+0x2e94], R73 ;  /* 0x002e944901007387 */ /* 0x000fe20000100800 */
[-C--:B0-----:R-:W-:Y:S02]  /*1c520*/  LEA.HI.X.SX32 R37, R75, R87.reuse, 0x1, P4 ;  /* 0x000000574b257211 */ /* 0x081fe400020f0eff */
[----:B------:R-:W-:-:S03]  /*1c530*/  LEA.HI.X.SX32 R75, R77, R87, 0x1, P6 ;  /* 0x000000574d4b7211 */ /* 0x000fc600030f0eff */
[----:B------:R0:W-:Y:S01]  /*1c540*/  STL [R1+0x2e84], R37 ;  /* 0x002e842501007387 */ /* 0x0001e20000100800 */
[----:B------:R-:W-:-:S03]  /*1c550*/  IMAD R81, R88, 0x2, R80 ;  /* 0x0000000258517824 */ /* 0x000fc600078e0250 */
[----:B------:R1:W-:Y:S04]  /*1c560*/  STL [R1+0x2e80], R76 ;  /* 0x002e804c01007387 */ /* 0x0003e80000100800 */
[----:B------:R3:W-:Y:S01]  /*1c570*/  STL [R1+0x2e70], R75 ;  /* 0x002e704b01007387 */ /* 0x0007e20000100800 */
[-C--:B0-----:R-:W-:Y:S02]  /*1c580*/  LEA R37, P4, R78, R86.reuse, 0x1 ;  /* 0x000000564e257211 */ /* 0x081fe400078808ff */
[----:B-1----:R-:W-:-:S03]  /*1c590*/  LEA R76, P5, R79, R86, 0x1 ;  /* 0x000000564f4c7211 */ /* 0x002fc600078a08ff */
[----:B------:R0:W-:Y:S01]  /*1c5a0*/  STL [R1+0x2e74], R37 ;  /* 0x002e742501007387 */ /* 0x0001e20000100800 */
[----:B---3--:R-:W-:Y:S01]  /*1c5b0*/  LEA R75, P6, R80, R86, 0x1 ;  /* 0x00000056504b7211 */ /* 0x008fe200078c08ff */
[----:B------:R-:W-:Y:S02]  /*1c5c0*/  IMAD R82, R88, 0x2, R81 ;  /* 0x0000000258527824 */ /* 0x000fe400078e0251 */
[----:B------:R-:W-:Y:S01]  /*1c5d0*/  STL [R1+0x2e78], R76 ;  /* 0x002e784c01007387 */ /* 0x000fe20000100800 */
[----:B0-----:R-:W-:-:S03]  /*1c5e0*/  LEA.HI.X.SX32 R37, R78, R87, 0x1, P4 ;  /* 0x000000574e257211 */ /* 0x001fc600020f0eff */
[----:B------:R0:W-:Y:S01]  /*1c5f0*/  STL [R1+0x2e7c], R75 ;  /* 0x002e7c4b01007387 */ /* 0x0001e20000100800 */
[-C--:B------:R-:W-:Y:S01]  /*1c600*/  LEA.HI.X.SX32 R78, R80, R87.reuse, 0x1, P6 ;  /* 0x00000057504e7211 */ /* 0x080fe200030f0eff */
[----:B------:R-:W-:Y:S02]  /*1c610*/  IMAD R83, R88, 0x2, R82 ;  /* 0x0000000258537824 */ /* 0x000fe400078e0252 */
[----:B------:R1:W-:Y:S01]  /*1c620*/  STL [R1+0x2e6c], R37 ;  /* 0x002e6c2501007387 */ /* 0x0003e20000100800 */
[----:B0-----:R-:W-:Y:S02]  /*1c630*/  LEA.HI.X.SX32 R75, R79, R87, 0x1, P5 ;  /* 0x000000574f4b7211 */ /* 0x001fe400028f0eff */
[----:B-1----:R-:W-:-:S03]  /*1c640*/  LEA R37, P4, R81, R86, 0x1 ;  /* 0x0000005651257211 */ /* 0x002fc600078808ff */
[----:B------:R-:W-:Y:S01]  /*1c650*/  STL [R1+0x2e68], R75 ;  /* 0x002e684b01007387 */ /* 0x000fe20000100800 */
[-C--:B------:R-:W-:Y:S01]  /*1c660*/  LEA R79, P5, R82, R86.reuse, 0x1 ;  /* 0x00000056524f7211 */ /* 0x080fe200078a08ff */
[C---:B------:R-:W-:Y:S02]  /*1c670*/  IMAD R84, R88.reuse, 0x2, R83 ;  /* 0x0000000258547824 */ /* 0x040fe400078e0253 */
[----:B------:R0:W-:Y:S04]  /*1c680*/  STL [R1+0x2e58], R78 ;  /* 0x002e584e01007387 */ /* 0x0001e80000100800 */
[----:B------:R1:W-:Y:S01]  /*1c690*/  STL [R1+0x2e5c], R37 ;  /* 0x002e5c2501007387 */ /* 0x0003e20000100800 */
[----:B------:R-:W-:Y:S01]  /*1c6a0*/  IMAD R85, R88, 0x2, R84 ;  /* 0x0000000258557824 */ /* 0x000fe200078e0254 */
[----:B0-----:R-:W-:-:S02]  /*1c6b0*/  LEA R78, P6, R83, R86, 0x1 ;  /* 0x00000056534e7211 */ /* 0x001fc400078c08ff */
[----:B------:R0:W-:Y:S01]  /*1c6c0*/  STL [R1+0x2e60], R79 ;  /* 0x002e604f01007387 */ /* 0x0001e20000100800 */
[----:B-1----:R-:W-:-:S03]  /*1c6d0*/  LEA.HI.X.SX32 R37, R81, R87, 0x1, P4 ;  /* 0x0000005751257211 */ /* 0x002fc600020f0eff */
[----:B------:R1:W-:Y:S01]  /*1c6e0*/  STL [R1+0x2e64], R78 ;  /* 0x002e644e01007387 */ /* 0x0003e20000100800 */
[----:B------:R-:W-:-:S03]  /*1c6f0*/  IMAD R92, R88, 0x2, R85 ;  /* 0x00000002585c7824 */ /* 0x000fc600078e0255 */
[----:B------:R3:W-:Y:S01]  /*1c700*/  STL [R1+0x2e54], R37 ;  /* 0x002e542501007387 */ /* 0x0007e20000100800 */
[-C--:B0-----:R-:W-:Y:S02]  /*1c710*/  LEA.HI.X.SX32 R79, R82, R87.reuse, 0x1, P5 ;  /* 0x00000057524f7211 */ /* 0x081fe400028f0eff */
[----:B-1----:R-:W-:-:S03]  /*1c720*/  LEA.HI.X.SX32 R78, R83, R87, 0x1, P6 ;  /* 0x00000057534e7211 */ /* 0x002fc600030f0eff */
[----:B------:R-:W-:Y:S01]  /*1c730*/  STL [R1+0x2e50], R79 ;  /* 0x002e504f01007387 */ /* 0x000fe20000100800 */
[----:B---3--:R-:W-:-:S03]  /*1c740*/  LEA R37, P4, R84, R86, 0x1 ;  /* 0x0000005654257211 */ /* 0x008fc600078808ff */
[----:B------:R0:W-:Y:S01]  /*1c750*/  STL [R1+0x2e40], R78 ;  /* 0x002e404e01007387 */ /* 0x0001e20000100800 */
[----:B------:R-:W-:-:S03]  /*1c760*/  LEA R81, P6, R92, R86, 0x1 ;  /* 0x000000565c517211 */ /* 0x000fc600078c08ff */
[----:B------:R1:W-:Y:S01]  /*1c770*/  STL [R1+0x2e44], R37 ;  /* 0x002e442501007387 */ /* 0x0003e20000100800 */
[----:B------:R-:W-:Y:S01]  /*1c780*/  IMAD R93, R88, 0x2, R92 ;  /* 0x00000002585d7824 */ /* 0x000fe200078e025c */
[----:B0-----:R-:W-:Y:S02]  /*1c790*/  LEA R78, P5, R85, R86, 0x1 ;  /* 0x00000056554e7211 */ /* 0x001fe400078a08ff */
[----:B-1----:R-:W-:-:S03]  /*1c7a0*/  LEA.HI.X.SX32 R37, R84, R87, 0x1, P4 ;  /* 0x0000005754257211 */ /* 0x002fc600020f0eff */
[----:B------:R-:W-:Y:S01]  /*1c7b0*/  STL [R1+0x2e48], R78 ;  /* 0x002e484e01007387 */ /* 0x000fe20000100800 */
[----:B------:R-:W-:-:S03]  /*1c7c0*/  IMAD R74, R88, 0x2, R93 ;  /* 0x00000002584a7824 */ /* 0x000fc600078e025d */
[----:B------:R0:W-:Y:S04]  /*1c7d0*/  STL [R1+0x2e4c], R81 ;  /* 0x002e4c5101007387 */ /* 0x0001e80000100800 */
[----:B------:R1:W-:Y:S01]  /*1c7e0*/  STL [R1+0x2e3c], R37 ;  /* 0x002e3c2501007387 */ /* 0x0003e20000100800 */
[-C--:B0-----:R-:W-:Y:S02]  /*1c7f0*/  LEA.HI.X.SX32 R81, R85, R87.reuse, 0x1, P5 ;  /* 0x0000005755517211 */ /* 0x081fe400028f0eff */
[----:B-1----:R-:W-:-:S03]  /*1c800*/  LEA.HI.X.SX32 R37, R92, R87, 0x1, P6 ;  /* 0x000000575c257211 */ /* 0x002fc600030f0eff */
[----:B------:R-:W-:Y:S01]  /*1c810*/  STL [R1+0x2e38], R81 ;  /* 0x002e385101007387 */ /* 0x000fe20000100800 */
[-C--:B------:R-:W-:Y:S01]  /*1c820*/  LEA R82, P4, R93, R86.reuse, 0x1 ;  /* 0x000000565d527211 */ /* 0x080fe200078808ff */
[----:B------:R-:W-:Y:S02]  /*1c830*/  IMAD R73, R88, 0x2, R74 ;  /* 0x0000000258497824 */ /* 0x000fe400078e024a */
[----:B------:R0:W-:Y:S04]  /*1c840*/  STL [R1+0x2dc0], R37 ;  /* 0x002dc02501007387 */ /* 0x0001e80000100800 */
[----:B------:R1:W-:Y:S01]  /*1c850*/  STL [R1+0x2dc8], R82 ;  /* 0x002dc85201007387 */ /* 0x0003e20000100800 */
[-C--:B0-----:R-:W-:Y:S02]  /*1c860*/  LEA R37, P5, R74, R86.reuse, 0x1 ;  /* 0x000000564a257211 */ /* 0x081fe400078a08ff */
[----:B-1----:R-:W-:-:S03]  /*1c870*/  LEA R82, P6, R73, R86, 0x1 ;  /* 0x0000005649527211 */ /* 0x002fc600078c08ff */
[----:B------:R0:W-:Y:S01]  /*1c880*/  STL [R1+0x2dd0], R37 ;  /* 0x002dd02501007387 */ /* 0x0001e20000100800 */
[----:B------:R-:W-:Y:S01]  /*1c890*/  IMAD R77, R88, 0x2, R73 ;  /* 0x00000002584d7824 */ /* 0x000fe200078e0249 */
[-C--:B------:R-:W-:Y:S02]  /*1c8a0*/  LEA.HI.X.SX32 R74, R74, R87.reuse, 0x1, P5 ;  /* 0x000000574a4a7211 */ /* 0x080fe400028f0eff */
[----:B------:R-:W-:Y:S01]  /*1c8b0*/  STL [R1+0x2dd8], R82 ;  /* 0x002dd85201007387 */ /* 0x000fe20000100800 */
[----:B0-----:R-:W-:Y:S01]  /*1c8c0*/  LEA.HI.X.SX32 R37, R93, R87, 0x1, P4 ;  /* 0x000000575d257211 */ /* 0x001fe200020f0eff */
[----:B------:R-:W-:-:S04]  /*1c8d0*/  IMAD R76, R88, 0x2, R77 ;  /* 0x00000002584c7824 */ /* 0x000fc800078e024d */
[----:B------:R0:W-:Y:S01]  /*1c8e0*/  STL [R1+0x2dc4], R37 ;  /* 0x002dc42501007387 */ /* 0x0001e20000100800 */
[----:B------:R-:W-:-:S03]  /*1c8f0*/  IMAD R75, R88, 0x2, R76 ;  /* 0x00000002584b7824 */ /* 0x000fc600078e024c */
[----:B------:R1:W-:Y:S01]  /*1c900*/  STL [R1+0x2dcc], R74 ;  /* 0x002dcc4a01007387 */ /* 0x0003e20000100800 */
[----:B0-----:R-:W-:Y:S02]  /*1c910*/  LEA.HI.X.SX32 R37, R73, R87, 0x1, P6 ;  /* 0x0000005749257211 */ /* 0x001fe400030f0eff */
[----:B-1----:R-:W-:-:S03]  /*1c920*/  LEA R74, P4, R77, R86, 0x1 ;  /* 0x000000564d4a7211 */ /* 0x002fc600078808ff */
[----:B------:R0:W-:Y:S01]  /*1c930*/  STL [R1+0x2dd4], R37 ;  /* 0x002dd42501007387 */ /* 0x0001e20000100800 */
[----:B------:R-:W-:-:S03]  /*1c940*/  IMAD R80, R88, 0x2, R75 ;  /* 0x0000000258507824 */ /* 0x000fc600078e024b */
[----:B------:R1:W-:Y:S01]  /*1c950*/  STL [R1+0x2de0], R74 ;  /* 0x002de04a01007387 */ /* 0x0003e20000100800 */
[-C--:B0-----:R-:W-:Y:S02]  /*1c960*/  LEA R37, P5, R76, R86.reuse, 0x1 ;  /* 0x000000564c257211 */ /* 0x081fe400078a08ff */
[----:B-1----:R-:W-:-:S03]  /*1c970*/  LEA R74, P6, R75, R86, 0x1 ;  /* 0x000000564b4a7211 */ /* 0x002fc600078c08ff */
[----:B------:R0:W-:Y:S01]  /*1c980*/  STL [R1+0x2de8], R37 ;  /* 0x002de82501007387 */ /* 0x0001e20000100800 */
[----:B------:R-:W-:Y:S01]  /*1c990*/  IMAD R79, R88, 0x2, R80 ;  /* 0x00000002584f7824 */ /* 0x000fe200078e0250 */
[-C--:B------:R-:W-:Y:S02]  /*1c9a0*/  LEA.HI.X.SX32 R76, R76, R87.reuse, 0x1, P5 ;  /* 0x000000574c4c7211 */ /* 0x080fe400028f0eff */
[----:B------:R1:W-:Y:S01]  /*1c9b0*/  STL [R1+0x2df0], R74 ;  /* 0x002df04a01007387 */ /* 0x0003e20000100800 */
[-C--:B0-----:R-:W-:Y:S01]  /*1c9c0*/  LEA.HI.X.SX32 R37, R77, R87.reuse, 0x1, P4 ;  /* 0x000000574d257211 */ /* 0x081fe200020f0eff */
[----:B------:R-:W-:Y:S01]  /*1c9d0*/  IMAD R78, R88, 0x2, R79 ;  /* 0x00000002584e7824 */ /* 0x000fe200078e024f */
[----:B-1----:R-:W-:-:S03]  /*1c9e0*/  LEA.HI.X.SX32 R74, R75, R87, 0x1, P6 ;  /* 0x000000574b4a7211 */ /* 0x002fc600030f0eff */
[----:B------:R0:W-:Y:S04]  /*1c9f0*/  STL [R1+0x2ddc], R37 ;  /* 0x002ddc2501007387 */ /* 0x0001e80000100800 */
[----:B------:R-:W-:Y:S01]  /*1ca00*/  STL [R1+0x2de4], R76 ;  /* 0x002de44c01007387 */ /* 0x000fe20000100800 */
[----:B0-----:R-:W-:-:S03]  /*1ca10*/  LEA R37, P4, R80, R86, 0x1 ;  /* 0x0000005650257211 */ /* 0x001fc600078808ff */
[----:B------:R0:W-:Y:S04]  /*1ca20*/  STL [R1+0x2dec], R74 ;  /* 0x002dec4a01007387 */ /* 0x0001e80000100800 */
[----:B------:R1:W-:Y:S01]  /*1ca30*/  STL [R1+0x2df8], R37 ;  /* 0x002df82501007387 */ /* 0x0003e20000100800 */
[-C--:B0-----:R-:W-:Y:S02]  /*1ca40*/  LEA R74, P5, R79, R86.reuse, 0x1 ;  /* 0x000000564f4a7211 */ /* 0x081fe400078a08ff */
[----:B-1----:R-:W-:-:S03]  /*1ca50*/  LEA R37, P6, R78, R86, 0x1 ;  /* 0x000000564e257211 */ /* 0x002fc600078c08ff */
[----:B------:R-:W-:Y:S01]  /*1ca60*/  STL [R1+0x2e00], R74 ;  /* 0x002e004a01007387 */ /* 0x000fe20000100800 */
[-C--:B------:R-:W-:Y:S01]  /*1ca70*/  LEA.HI.X.SX32 R76, R80, R87.reuse, 0x1, P4 ;  /* 0x00000057504c7211 */ /* 0x080fe200020f0eff */
[C---:B------:R-:W-:Y:S02]  /*1ca80*/  IMAD R81, R88.reuse, 0x2, R78 ;  /* 0x0000000258517824 */ /* 0x040fe400078e024e */
[----:B------:R0:W-:Y:S02]  /*1ca90*/  STL [R1+0x2e08], R37 ;  /* 0x002e082501007387 */ /* 0x0001e40000100800 */
[----:B------:R-:W-:Y:S02]  /*1caa0*/  IMAD R82, R88, 0x2, R81 ;  /* 0x0000000258527824 */ /* 0x000fe400078e0251 */
[----:B------:R1:W-:Y:S01]  /*1cab0*/  STL [R1+0x2df4], R76 ;  /* 0x002df44c01007387 */ /* 0x0003e20000100800 */
[-C--:B0-----:R-:W-:Y:S02]  /*1cac0*/  LEA.HI.X.SX32 R37, R79, R87.reuse, 0x1, P5 ;  /* 0x000000574f257211 */ /* 0x081fe400028f0eff */
[----:B-1----:R-:W-:-:S03]  /*1cad0*/  LEA.HI.X.SX32 R76, R78, R87, 0x1, P6 ;  /* 0x000000574e4c7211 */ /* 0x002fc600030f0eff */
[----:B------:R0:W-:Y:S01]  /*1cae0*/  STL [R1+0x2dfc], R37 ;  /* 0x002dfc2501007387 */ /* 0x0001e20000100800 */
[----:B------:R-:W-:-:S03]  /*1caf0*/  IMAD R73, R88, 0x2, R82 ;  /* 0x0000000258497824 */ /* 0x000fc600078e0252 */
[----:B------:R-:W-:Y:S01]  /*1cb00*/  STL [R1+0x2e04], R76 ;  /* 0x002e044c01007387 */ /* 0x000fe20000100800 */
[----:B0-----:R-:W-:Y:S01]  /*1cb10*/  LEA R37, P4, R81, R86, 0x1 ;  /* 0x0000005651257211 */ /* 0x001fe200078808ff */
[----:B------:R-:W-:-:S04]  /*1cb20*/  IMAD R77, R88, 0x2, R73 ;  /* 0x00000002584d7824 */ /* 0x000fc800078e0249 */
[----:B------:R0:W-:Y:S01]  /*1cb30*/  STL [R1+0x2e10], R37 ;  /* 0x002e102501007387 */ /* 0x0001e20000100800 */
[----:B------:R-:W-:Y:S01]  /*1cb40*/  IMAD R75, R88, 0x2, R77 ;  /* 0x00000002584b7824 */ /* 0x000fe200078e024d */
[----:B0-----:R-:W-:-:S03]  /*1cb50*/  LEA R37, P5, R82, R86, 0x1 ;  /* 0x0000005652257211 */ /* 0x001fc600078a08ff */
[C---:B------:R-:W-:Y:S02]  /*1cb60*/  IMAD R74, R88.reuse, 0x2, R75 ;  /* 0x00000002584a7824 */ /* 0x040fe400078e024b */
[----:B------:R0:W-:Y:S02]  /*1cb70*/  STL [R1+0x2e18], R37 ;  /* 0x002e182501007387 */ /* 0x0001e40000100800 */
[----:B------:R-:W-:Y:S01]  /*1cb80*/  IMAD R76, R88, 0x2, R74 ;  /* 0x00000002584c7824 */ /* 0x000fe200078e024a */
[----:B0-----:R-:W-:-:S05]  /*1cb90*/  LEA R37, P6, R73, R86, 0x1 ;  /* 0x0000005649257211 */ /* 0x001fca00078c08ff */
[----:B------:R0:W-:Y:S02]  /*1cba0*/  STL [R1+0x2e20], R37 ;  /* 0x002e202501007387 */ /* 0x0001e40000100800 */
[----:B0-----:R-:W-:-:S05]  /*1cbb0*/  LEA.HI.X.SX32 R37, R81, R87, 0x1, P4 ;  /* 0x0000005751257211 */ /* 0x001fca00020f0eff */
[----:B------:R0:W-:Y:S02]  /*1cbc0*/  STL [R1+0x2e0c], R37 ;  /* 0x002e0c2501007387 */ /* 0x0001e40000100800 */
[----:B0-----:R-:W-:-:S05]  /*1cbd0*/  LEA R37, P4, R76, R86, 0x1 ;  /* 0x000000564c257211 */ /* 0x001fca00078808ff */
[----:B------:R0:W-:Y:S02]  /*1cbe0*/  STL [R1+0x2e34], R37 ;  /* 0x002e342501007387 */ /* 0x0001e40000100800 */
[----:B0-----:R-:W-:-:S05]  /*1cbf0*/  LEA.HI.X.SX32 R37, R82, R87, 0x1, P5 ;  /* 0x0000005752257211 */ /* 0x001fca00028f0eff */
[----:B------:R0:W-:Y:S02]  /*1cc00*/  STL [R1+0x2e14], R37 ;  /* 0x002e142501007387 */ /* 0x0001e40000100800 */
[----:B0-----:R-:W-:-:S05]  /*1cc10*/  LEA.HI.X.SX32 R37, R73, R87, 0x1, P6 ;  /* 0x0000005749257211 */ /* 0x001fca00030f0eff */
[----:B------:R0:W-:Y:S02]  /*1cc20*/  STL [R1+0x2e1c], R37 ;  /* 0x002e1c2501007387 */ /* 0x0001e40000100800 */
[----:B0-----:R-:W-:-:S05]  /*1cc30*/  LEA R37, P6, R77, R86, 0x1 ;  /* 0x000000564d257211 */ /* 0x001fca00078c08ff */
[----:B------:R0:W-:Y:S02]  /*1cc40*/  STL [R1+0x2e28], R37 ;  /* 0x002e282501007387 */ /* 0x0001e40000100800 */
[----:B0-----:R-:W-:-:S05]  /*1cc50*/  LEA.HI.X.SX32 R37, R76, R87, 0x1, P4 ;  /* 0x000000574c257211 */ /* 0x001fca00020f0eff */
[----:B------:R0:W-:Y:S01]  /*1cc60*/  STL [R1+0x2e30], R37 ;  /* 0x002e302501007387 */ /* 0x0001e20000100800 */
[----:B----4-:R-:W-:Y:S02]  /*1cc70*/  ISETP.GE.AND P5, PT, R2, RZ, PT ;  /* 0x000000ff0200720c */ /* 0x010fe40003fa6270 */
[----:B------:R-:W-:Y:S02]  /*1cc80*/  LEA.HI.X.SX32 R2, R77, R87, 0x1, P6 ;  /* 0x000000574d027211 */ /* 0x000fe400030f0eff */
[----:B0-----:R-:W-:-:S05]  /*1cc90*/  LEA R37, P4, R75, R86, 0x1 ;  /* 0x000000564b257211 */ /* 0x001fca00078808ff */
[----:B------:R0:W-:Y:S01]  /*1cca0*/  STL [R1+0x2e2c], R37 ;  /* 0x002e2c2501007387 */ /* 0x0001e20000100800 */
[----:B------:R-:W-:-:S03]  /*1ccb0*/  LEA.HI.X.SX32 R75, R75, R87, 0x1, P4 ;  /* 0x000000574b4b7211 */ /* 0x000fc600020f0eff */
[----:B------:R1:W-:Y:S01]  /*1ccc0*/  STL [R1+0x2e24], R2 ;  /* 0x002e240201007387 */ /* 0x0003e20000100800 */
[----:B0-----:R-:W-:Y:S01]  /*1ccd0*/  VIADD R37, R0, 0x1be ;  /* 0x000001be00257836 */ /* 0x001fe20000000000 */
[----:B-1----:R-:W-:-:S04]  /*1cce0*/  LEA R2, P6, R74, R86, 0x1 ;  /* 0x000000564a027211 */ /* 0x002fc800078c08ff */
[----:B------:R-:W-:Y:S01]  /*1ccf0*/  ISETP.GE.AND P4, PT, R37, RZ, PT ;  /* 0x000000ff2500720c */ /* 0x000fe20003f86270 */
[----:B--2---:R-:W-:Y:S01]  /*1cd00*/  IMAD.MOV.U32 R37, RZ, RZ, R72 ;  /* 0x000000ffff257224 */ /* 0x004fe200078e0048 */
[----:B------:R-:W-:Y:S01]  /*1cd10*/  LEA.HI.X.SX32 R72, R74, R87, 0x1, P6 ;  /* 0x000000574a487211 */ /* 0x000fe200030f0eff */
[----:B------:R0:W-:Y:S02]  /*1cd20*/  STL [R1+0x2db8], R2 ;  /* 0x002db80201007387 */ /* 0x0001e40000100800 */
[----:B------:R-:W-:Y:S02]  /*1cd30*/  @!P2 IMAD.MOV R37, RZ, RZ, -R37 ;  /* 0x000000ffff25a224 */ /* 0x000fe400078e0a25 */
[----:B0-----:R-:W2:Y:S04]  /*1cd40*/  LDL.LU R2, [R1+0x4128] ;  /* 0x0041280001027983 */ /* 0x001ea80000300800 */
[----:B------:R0:W-:Y:S04]  /*1cd50*/  STL [R1+0x2db4], R75 ;  /* 0x002db44b01007387 */ /* 0x0001e80000100800 */
[----:B------:R-:W-:Y:S04]  /*1cd60*/  STL [R1+0x2db0], R72 ;  /* 0x002db04801007387 */ /* 0x000fe80000100800 */
[----:B------:R1:W-:Y:S01]  /*1cd70*/  STL [R1+0x1f78], R37 ;  /* 0x001f782501007387 */ /* 0x0003e20000100800 */
[----:B0-----:R-:W0:Y:S01]  /*1cd80*/  S2R R75, SR_TID.X ;  /* 0x00000000004b7919 */ /* 0x001e220000002100 */
[----:B-1----:R-:W1:Y:S02]  /*1cd90*/  S2R R37, SR_TID.X ;  /* 0x0000000000257919 */ /* 0x002e640000002100 */
[----:B------:R3:W-:Y:S01]  /*1cda0*/  STL [R1+0x1f74], R71 ;  /* 0x001f744701007387 */ /* 0x0007e20000100800 */
[----:B0-----:R-:W-:-:S02]  /*1cdb0*/  LOP3.LUT R72, R75, 0x7f, RZ, 0xc0, !PT ;  /* 0x0000007f4b487812 */ /* 0x001fc400078ec0ff */
[----:B------:R-:W3:Y:S01]  /*1cdc0*/  LDC R75, c[0x0][0x3a0] ;  /* 0x0000e800ff4b7b82 */ /* 0x000ee20000000800 */
[----:B-1----:R-:W-:-:S04]  /*1cdd0*/  SHF.R.U32.HI R37, RZ, 0x6, R37 ;  /* 0x00000006ff257819 */ /* 0x002fc80000011625 */
[----:B------:R-:W-:Y:S02]  /*1cde0*/  SGXT.U32 R37, R37, 0x1 ;  /* 0x000000012525781a */ /* 0x000fe40000000000 */
[----:B------:R-:W-:Y:S02]  /*1cdf0*/  ISETP.NE.U32.AND P2, PT, R72, RZ, PT ;  /* 0x000000ff4800720c */ /* 0x000fe40003f45070 */
[----:B------:R-:W-:Y:S02]  /*1ce00*/  LOP3.LUT R72, R37, 0x8, RZ, 0xfc, !PT ;  /* 0x0000000825487812 */ /* 0x000fe400078efcff */
[----:B------:R-:W4:Y:S01]  /*1ce10*/  LDL R37, [R1+0x1f74] ;  /* 0x001f740001257983 */ /* 0x000f220000100800 */
[----:B---3--:R-:W-:Y:S02]  /*1ce20*/  VIADD R71, R75, 0xff ;  /* 0x000000ff4b477836 */ /* 0x008fe40000000000 */
[----:B------:R-:W-:-:S04]  /*1ce30*/  IMAD.MOV.U32 R75, RZ, RZ, R69 ;  /* 0x000000ffff4b7224 */ /* 0x000fc800078e0045 */
[----:B------:R-:W-:Y:S02]  /*1ce40*/  @!P3 IMAD.MOV R75, RZ, RZ, -R75 ;  /* 0x000000ffff4bb224 */ /* 0x000fe400078e0a4b */
[----:B------:R-:W-:Y:S02]  /*1ce50*/  @!P5 IMAD.MOV R70, RZ, RZ, -R70 ;  /* 0x000000ffff46d224 */ /* 0x000fe400078e0a46 */
[----:B----4-:R-:W-:-:S05]  /*1ce60*/  @!P0 IMAD.MOV R37, RZ, RZ, -R37 ;  /* 0x000000ffff258224 */ /* 0x010fca00078e0a25 */
[----:B------:R0:W-:Y:S02]  /*1ce70*/  @!P0 STL [R1+0x1f74], R37 ;  /* 0x001f742501008387 */ /* 0x0001e40000100800 */
[----:B0-----:R-:W0:Y:S02]  /*1ce80*/  S2R R37, SR_TID.X ;  /* 0x0000000000257919 */ /* 0x001e240000002100 */
[----:B------:R1:W-:Y:S02]  /*1ce90*/  STL [R1+0x1f70], R75 ;  /* 0x001f704b01007387 */ /* 0x0003e40000100800 */
[----:B-1----:R-:W1:Y:S02]  /*1cea0*/  LDC R75, c[0x0][0x3a0] ;  /* 0x0000e800ff4b7b82 */ /* 0x002e640000000800 */
[----:B------:R3:W-:Y:S01]  /*1ceb0*/  STL [R1+0x1bcc], R70 ;  /* 0x001bcc4601007387 */ /* 0x0007e20000100800 */
[----:B------:R-:W-:Y:S01]  /*1cec0*/  ISETP.GT.AND P0, PT, R71, 0xff, PT ;  /* 0x000000ff4700780c */ /* 0x000fe20003f04270 */
[----:B---3--:R-:W-:Y:S01]  /*1ced0*/  IMAD.U32 R70, RZ, RZ, UR76 ;  /* 0x0000004cff467e24 */ /* 0x008fe2000f8e00ff */
[----:B0-----:R-:W-:-:S04]  /*1cee0*/  SHF.R.U32.HI R37, RZ, 0x6, R37 ;  /* 0x00000006ff257819 */ /* 0x001fc80000011625 */
[----:B------:R-:W-:-:S04]  /*1cef0*/  SGXT.U32 R37, R37, 0x1 ;  /* 0x000000012525781a */ /* 0x000fc80000000000 */
[----:B------:R-:W-:Y:S01]  /*1cf00*/  LOP3.LUT R71, R37, 0x10, RZ, 0xfc, !PT ;  /* 0x0000001025477812 */ /* 0x000fe200078efcff */
[----:B------:R0:W-:Y:S01]  /*1cf10*/  STL [R1+0x2a78], R70 ;  /* 0x002a784601007387 */ /* 0x0001e20000100800 */
[----:B------:R-:W3:Y:S02]  /*1cf20*/  LDC R37, c[0x0][0x3a0] ;  /* 0x0000e800ff257b82 */ /* 0x000ee40000000800 */
[----:B-1----:R-:W-:Y:S01]  /*1cf30*/  ISETP.LT.AND P6, PT, R71, R75, P0 ;  /* 0x0000004b4700720c */ /* 0x002fe200007c1270 */
[----:B------:R1:W-:Y:S04]  /*1cf40*/  STL.64 [R1+0x5590], R60 ;  /* 0x0055903c01007387 */ /* 0x0003e80000100a00 */
[----:B------:R-:W4:Y:S04]  /*1cf50*/  LDL R71, [R1+0x3188] ;  /* 0x0031880001477983 */ /* 0x000f280000100800 */
[----:B0-----:R-:W4:Y:S04]  /*1cf60*/  LDL R70, [R1+0x3184] ;  /* 0x0031840001467983 */ /* 0x001f280000100800 */
[----:B-1----:R-:W3:Y:S04]  /*1cf70*/  LDL R60, [R1+0x2a78] ;  /* 0x002a7800013c7983 */ /* 0x002ee80000100800 */
[----:B------:R-:W3:Y:S04]  /*1cf80*/  LDL R75, [R1+0x31a8] ;  /* 0x0031a800014b7983 */ /* 0x000ee80000100800 */
[----:B------:R-:W-:Y:S04]  /*1cf90*/  STL [R1+0x558c], R63 ;  /* 0x00558c3f01007387 */ /* 0x000fe80000100800 */
        /* <DEDUP_REMOVED lines=12> */
[----:B--2---:R-:W-:Y:S04]  /*1d060*/  STL [R1+0x5378], R2 ;  /* 0x0053780201007387 */ /* 0x004fe80000100800 */
        /* <DEDUP_REMOVED lines=657> */
[----:B------:R-:W-:Y:S01]  /*1f980*/  STL [R1+0x52d0], R89 ;  /* 0x0052d05901007387 */ /* 0x000fe20000100800 */
[----:B---3--:R-:W-:Y:S01]  /*1f990*/  ISETP.LT.AND P3, PT, R72, R37, P0 ;  /* 0x000000254800720c */ /* 0x008fe20000761270 */
[----:B------:R-:W-:Y:S01]  /*1f9a0*/  VIADD R60, R60, 0x90000 ;  /* 0x000900003c3c7836 */ /* 0x000fe20000000000 */
[----:B------:R-:W-:Y:S01]  /*1f9b0*/  UIADD3 UR9, UPT, UPT, UR5, UR4, URZ ;  /* 0x0000000405097290 */ /* 0x000fe2000fffe0ff */
[----:B------:R-:W-:Y:S01]  /*1f9c0*/  STL [R1+0x52d4], R89 ;  /* 0x0052d45901007387 */ /* 0x000fe20000100800 */
[----:B------:R-:W0:Y:S03]  /*1f9d0*/  LDC R72, c[0x0][0x3a0] ;  /* 0x0000e800ff487b82 */ /* 0x000e260000000800 */
[----:B------:R-:W-:Y:S04]  /*1f9e0*/  STL [R1+0x52d8], R89 ;  /* 0x0052d85901007387 */ /* 0x000fe80000100800 */
[----:B------:R-:W-:Y:S04]  /*1f9f0*/  STL [R1+0x52dc], R89 ;  /* 0x0052dc5901007387 */ /* 0x000fe80000100800 */
[----:B------:R-:W-:Y:S01]  /*1fa00*/  STL [R1+0x52e0], R89 ;  /* 0x0052e05901007387 */ /* 0x000fe20000100800 */
[----:B------:R-:W1:Y:S03]  /*1fa10*/  S2R R37, SR_TID.X ;  /* 0x0000000000257919 */ /* 0x000e660000002100 */
        /* <DEDUP_REMOVED lines=29> */
[----:B-1----:R-:W-:-:S03]  /*1fbf0*/  SHF.R.U32.HI R37, RZ, 0x6, R37 ;  /* 0x00000006ff257819 */ /* 0x002fc60000011625 */
[----:B------:R-:W-:Y:S04]  /*1fc00*/  STL [R1+0x5358], R89 ;  /* 0x0053585901007387 */ /* 0x000fe80000100800 */
[----:B------:R-:W-:Y:S04]  /*1fc10*/  STL [R1+0x535c], R89 ;  /* 0x00535c5901007387 */ /* 0x000fe80000100800 */
[----:B------:R-:W-:Y:S04]  /*1fc20*/  STL [R1+0x5360], R89 ;  /* 0x0053605901007387 */ /* 0x000fe80000100800 */
[----:B------:R-:W-:Y:S01]  /*1fc30*/  STL [R1+0x5364], R89 ;  /* 0x0053645901007387 */ /* 0x000fe20000100800 */
[----:B------:R-:W-:-:S03]  /*1fc40*/  SGXT.U32 R37, R37, 0x1 ;  /* 0x000000012525781a */ /* 0x000fc60000000000 */
[----:B------:R-:W-:Y:S04]  /*1fc50*/  STL [R1+0x5368], R89 ;  /* 0x0053685901007387 */ /* 0x000fe80000100800 */
[----:B------:R-:W-:Y:S04]  /*1fc60*/  STL [R1+0x536c], R89 ;  /* 0x00536c5901007387 */ /* 0x000fe80000100800 */
[----:B------:R-:W-:Y:S04]  /*1fc70*/  STL [R1+0x5370], R89 ;  /* 0x0053705901007387 */ /* 0x000fe80000100800 */
[----:B------:R-:W-:Y:S01]  /*1fc80*/  STL [R1+0x5374], R89 ;  /* 0x0053745901007387 */ /* 0x000fe20000100800 */
[----:B------:R-:W-:-:S03]  /*1fc90*/  PRMT R37, RZ, 0x7610, R37 ;  /* 0x00007610ff257816 */ /* 0x000fc60000000025 */
[----:B------:R-:W-:Y:S04]  /*1fca0*/  STL [R1+0x537c], R89 ;  /* 0x00537c5901007387 */ /* 0x000fe80000100800 */
[----:B------:R-:W-:Y:S04]  /*1fcb0*/  STL [R1+0x4128], R88 ;  /* 0x0041285801007387 */ /* 0x000fe80000100800 */
[----:B------:R-:W-:Y:S04]  /*1fcc0*/  STL [R1+0x4368], R88 ;  /* 0x0043685801007387 */ /* 0x000fe80000100800 */
[----:B------:R-:W-:Y:S04]  /*1fcd0*/  STL [R1+0x4398], R88 ;  /* 0x0043985801007387 */ /* 0x000fe80000100800 */
[----:B------:R-:W-:Y:S04]  /*1fce0*/  STL [R1+0x43d0], R88 ;  /* 0x0043d05801007387 */ /* 0x000fe80000100800 */
[----:B------:R-:W-:Y:S04]  /*1fcf0*/  STL [R1+0x44f8], R88 ;  /* 0x0044f85801007387 */ /* 0x000fe80000100800 */
[----:B------:R-:W-:Y:S04]  /*1fd00*/  STL [R1+0x5380], R88 ;  /* 0x0053805801007387 */ /* 0x000fe80000100800 */
[----:B------:R1:W-:Y:S04]  /*1fd10*/  STL [R1+0x1bc8], R60 ;  /* 0x001bc83c01007387 */ /* 0x0003e80000100800 */
[----:B------:R2:W-:Y:S01]  /*1fd20*/  STL.S16 [R1+0x2f4], R37 ;  /* 0x0002f42501007387 */ /* 0x0005e20000100600 */
[----:B------:R-:W-:-:S03]  /*1fd30*/  R2UR UR4, R60 ;  /* 0x000000003c0472ca */ /* 0x000fc600000e0000 */
[----:B-1----:R-:W3:Y:S01]  /*1fd40*/  LDL.LU.64 R60, [R1+0x5590] ;  /* 0x00559000013c7983 */ /* 0x002ee20000300a00 */
[----:B--2---:R-:W-:-:S05]  /*1fd50*/  IMAD.U32 R37, RZ, RZ, UR9 ;  /* 0x00000009ff257e24 */ /* 0x004fca000f8e00ff */
[----:B------:R1:W-:Y:S02]  /*1fd60*/  STL [R1+0x4124], R37 ;  /* 0x0041242501007387 */ /* 0x0003e40000100800 */
[----:B-1----:R-:W1:Y:S02]  /*1fd70*/  S2R R37, SR_TID.X ;  /* 0x0000000000257919 */ /* 0x002e640000002100 */
[----:B-1----:R-:W-:-:S04]  /*1fd80*/  SHF.R.U32.HI R37, RZ, 0x6, R37 ;  /* 0x00000006ff257819 */ /* 0x002fc80000011625 */
[----:B------:R-:W-:-:S04]  /*1fd90*/  SGXT.U32 R37, R37, 0x1 ;  /* 0x000000012525781a */ /* 0x000fc80000000000 */
[----:B0-----:R-:W-:Y:S02]  /*1fda0*/  ISETP.LT.AND P5, PT, R37, R72, P0 ;  /* 0x000000482500720c */ /* 0x001fe400007a1270 */
[----:B------:R-:W2:Y:S01]  /*1fdb0*/  LDL R37, [R1+0x2f4] ;  /* 0x0002f40001257983 */ /* 0x000ea20000100800 */
[----:B------:R-:W-:Y:S01]  /*1fdc0*/  STTM.x64 tmem[UR9], RZ ;  /* 0x000000ff000079ed */ /* 0x000fe20008340009 */
[----:B------:R-:W-:Y:S01]  /*1fdd0*/  STTM.x64 tmem[UR9+0x40], RZ ;  /* 0x000040ff000079ed */ /* 0x000fe20008340009 */
[----:B------:R-:W-:Y:S01]  /*1fde0*/  STTM.x64 tmem[UR9+0x80], RZ ;  /* 0x000080ff000079ed */ /* 0x000fe20008340009 */
[----:B------:R-:W-:Y:S01]  /*1fdf0*/  STTM.x64 tmem[UR9+0xc0], RZ ;  /* 0x0000c0ff000079ed */ /* 0x000fe20008340009 */
[----:B------:R-:W0:Y:S02]  /*1fe00*/  FENCE.VIEW.ASYNC.T ;  /* 0x00000000000073c6 */ /* 0x000e240000000200 */
[----:B0-----:R-:W-:Y:S01]  /*1fe10*/  VOTEU.ALL UP0, P2 ;  /* 0x0000000000ff7886 */ /* 0x001fe20001000000 */
[----:B------:R-:W-:-:S04]  /*1fe20*/  UMOV UR8, 0x1 ;  /* 0x0000000100087882 */ /* 0x000fc80000000000 */
[----:B------:R-:W-:-:S04]  /*1fe30*/  @!UP0 UIADD3 UR10, UPT, UPT, -UR8, 0x100000, URZ ;  /* 0x00100000080a8890 */ /* 0x000fc8000fffe1ff */
[----:B------:R-:W-:Y:S02]  /*1fe40*/  @!UP0 USHF.L.U32 UR11, UR10, 0xb, URZ ;  /* 0x0000000b0a0b8899 */ /* 0x000fe400080006ff */
[----:B------:R-:W-:Y:S01]  /*1fe50*/  @!UP0 USHF.L.U32 UR10, UR10, 0x1, URZ ;  /* 0x000000010a0a8899 */ /* 0x000fe200080006ff */
[----:B------:R-:W-:Y:S01]  /*1fe60*/  VOTEU.ALL UP1, P2 ;  /* 0x0000000000ff7886 */ /* 0x000fe20001020000 */
[----:B------:R-:W-:Y:S01]  /*1fe70*/  BAR.SYNC.DEFER_BLOCKING 0x0 ;  /* 0x0000000000007b1d */ /* 0x000fe20000010000 */
[----:B----4-:R-:W-:-:S05]  /*1fe80*/  @P5 LOP3.LUT R71, R71, R70, RZ, 0x3c, !PT ;  /* 0x0000004647475212 */ /* 0x010fca00078e3cff */
[----:B------:R-:W2:Y:S01]  /*1fe90*/  LDCU.64 UR6, c[0x0][0x358] ;  /* 0x00006b00ff0677ac */ /* 0x000ea20008000a00 */
[C---:B------:R-:W-:Y:S01]  /*1fea0*/  @P5 LOP3.LUT R70, R71.reuse, R70, RZ, 0x3c, !PT ;  /* 0x0000004647465212 */ /* 0x040fe200078e3cff */
[----:B------:R-:W0:Y:S02]  /*1feb0*/  FENCE.VIEW.ASYNC.S ;  /* 0x00000000000073c6 */ /* 0x000e240000000000 */
[----:B0-----:R-:W0:Y:S01]  /*1fec0*/  @!UP1 SYNCS.EXCH.64 URZ, [UR4], UR10 ;  /* 0x0000000a04ff95b2 */ /* 0x001e220008000100 */
[----:B------:R-:W-:Y:S01]  /*1fed0*/  @P5 LOP3.LUT R71, R71, R70, RZ, 0x3c, !PT ;  /* 0x0000004647475212 */ /* 0x000fe200078e3cff */
[----:B0-----:R-:W-:Y:S06]  /*1fee0*/  BAR.SYNC.DEFER_BLOCKING 0x0 ;  /* 0x0000000000007b1d */ /* 0x001fec0000010000 */
[----:B--2---:R0:W2:Y:S01]  /*1fef0*/  @P5 LDG.E.U16 R37, desc[UR6][R70.64] ;  /* 0x0000000646255981 */ /* 0x0040a2000c1e1500 */
[----:B------:R-:W-:Y:S01]  /*1ff00*/  PRMT R74, RZ, 0x7610, R74 ;  /* 0x00007610ff4a7816 */ /* 0x000fe2000000004a */
[----:B0-----:R-:W-:-:S02]  /*1ff10*/  VIADD R70, R0, 0x1bf ;  /* 0x000001bf00467836 */ /* 0x001fc40000000000 */
[----:B--2---:R0:W-:Y:S04]  /*1ff20*/  @P5 STL [R1+0x2f4], R37 ;  /* 0x0002f42501005387 */ /* 0x0041e80000100800 */
[----:B------:R-:W2:Y:S01]  /*1ff30*/  LDL R71, [R1+0x31a4] ;  /* 0x0031a40001477983 */ /* 0x000ea20000100800 */
[----:B------:R-:W-:Y:S01]  /*1ff40*/  ISETP.GE.AND P5, PT, R70, RZ, PT ;  /* 0x000000ff4600720c */ /* 0x000fe20003fa6270 */
[----:B------:R-:W-:-:S05]  /*1ff50*/  @P3 IMAD.MOV.U32 R70, RZ, RZ, R75 ;  /* 0x000000ffff463224 */ /* 0x000fca00078e004b */
[----:B--2---:R1:W2:Y:S04]  /*1ff60*/  @P3 LDG.E.U16 R74, desc[UR6][R70.64] ;  /* 0x00000006464a3981 */ /* 0x0042a8000c1e1500 */
[----:B------:R-:W1:Y:S04]  /*1ff70*/  LDL R70, [R1+0x3164] ;  /* 0x0031640001467983 */ /* 0x000e680000100800 */
[----:B------:R-:W1:Y:S01]  /*1ff80*/  LDL R71, [R1+0x3180] ;  /* 0x0031800001477983 */ /* 0x000e620000100800 */
[----:B------:R-:W-:Y:S01]  /*1ff90*/  PRMT R69, RZ, 0x7610, R69 ;  /* 0x00007610ff457816 */ /* 0x000fe20000000045 */
[----:B0-----:R-:W0:Y:S01]  /*1ffa0*/  S2R R37, SR_TID.X ;  /* 0x0000000000257919 */ /* 0x001e220000002100 */
[----:B-1----:R-:W-:-:S04]  /*1ffb0*/  @P6 LOP3.LUT R71, R71, R70, RZ, 0x3c, !PT ;  /* 0x0000004647476212 */ /* 0x002fc800078e3cff */
[----:B------:R-:W-:-:S04]  /*1ffc0*/  @P6 LOP3.LUT R70, R71, R70, RZ, 0x3c, !PT ;  /* 0x0000004647466212 */ /* 0x000fc800078e3cff */
[----:B------:R-:W-:-:S05]  /*1ffd0*/  @P6 LOP3.LUT R71, R71, R70, RZ, 0x3c, !PT ;  /* 0x0000004647476212 */ /* 0x000fca00078e3cff */
[----:B------:R-:W4:Y:S01]  /*1ffe0*/  @P6 LDG.E.U16 R69, desc[UR6][R70.64] ;  /* 0x0000000646456981 */ /* 0x000f22000c1e1500 */
[----:B------:R-:W-:-:S05]  /*1fff0*/  VIADD R75, R0, 0x1c0 ;  /* 0x000001c0004b7836 */ /* 0x000fca0000000000 */
[----:B------:R-:W-:Y:S01]  /*20000*/  ISETP.GE.AND P3, PT, R75, RZ, PT ;  /* 0x000000ff4b00720c */ /* 0x000fe20003f66270 */
[----:B------:R-:W-:Y:S02]  /*20010*/  IMAD.MOV.U32 R75, RZ, RZ, R8 ;  /* 0x000000ffff4b7224 */ /* 0x000fe400078e0008 */
[----:B------:R-:W3:Y:S04]  /*20020*/  LDL R8, [R1+0x3160] ;  /* 0x0031600001087983 */ /* 0x000ee80000100800 */
[----:B--2---:R1:W-:Y:S01]  /*20030*/  STL [R1+0x2f0], R74 ;  /* 0x0002f04a01007387 */ /* 0x0043e20000100800 */
[----:B0-----:R-:W-:-:S04]  /*20040*/  SHF.R.U32.HI R37, RZ, 0x6, R37 ;  /* 0x00000006ff257819 */ /* 0x001fc80000011625 */
[----:B------:R-:W-:Y:S02]  /*20050*/  SGXT.U32 R37, R37, 0x1 ;  /* 0x000000012525781a */ /* 0x000fe40000000000 */
[----:B------:R-:W-:Y:S02]  /*20060*/  @!P4 IADD3 R75, PT, PT, -R75, RZ, RZ ;  /* 0x000000ff4b4bc210 */ /* 0x000fe40007ffe1ff */
[----:B-1----:R-:W-:Y:S01]  /*20070*/  LOP3.LUT R74, R37, 0x18, RZ, 0xfc, !PT ;  /* 0x00000018254a7812 */ /* 0x002fe200078efcff */
[----:B----4-:R0:W-:Y:S01]  /*20080*/  STL [R1+0x2e8], R69 ;  /* 0x0002e84501007387 */ /* 0x0101e20000100800 */
[----:B------:R-:W-:-:S03]  /*20090*/  PRMT R73, RZ, 0x7610, R73 ;  /* 0x00007610ff497816 */ /* 0x000fc60000000049 */
[----:B------:R-:W2:Y:S01]  /*200a0*/  LDL R71, [R1+0x3120] ;  /* 0x0031200001477983 */ /* 0x000ea20000100800 */
[----:B0-----:R-:W0:Y:S02]  /*200b0*/  LDC R69, c[0x0][0x3a0] ;  /* 0x0000e800ff457b82 */ /* 0x001e240000000800 */
[----:B0-----:R-:W-:Y:S01]  /*200c0*/  ISETP.LT.AND P4, PT, R74, R69, P0 ;  /* 0x000000454a00720c */ /* 0x001fe20000781270 */
[----:B------:R-:W-:Y:S02]  /*200d0*/  IMAD.MOV.U32 R74, RZ, RZ, R9 ;  /* 0x000000ffff4a7224 */ /* 0x000fe400078e0009 */
[----:B------:R-:W3:Y:S04]  /*200e0*/  LDL R9, [R1+0x3144] ;  /* 0x0031440001097983 */ /* 0x000ee80000100800 */
[----:B------:R0:W-:Y:S01]  /*200f0*/  STL [R1+0x1f6c], R75 ;  /* 0x001f6c4b01007387 */ /* 0x0001e20000100800 */
[----:B------:R-:W-:-:S05]  /*20100*/  @!P5 IMAD.MOV R74, RZ, RZ, -R74 ;  /* 0x000000ffff4ad224 */ /* 0x000fca00078e0a4a */
[----:B---3--:R-:W3:Y:S01]  /*20110*/  @P4 LDG.E.U16 R73, desc[UR6][R8.64] ;  /* 0x0000000608494981 */ /* 0x008ee2000c1e1500 */
[----:B0-----:R-:W-:-:S04]  /*20120*/  IMAD.MOV.U32 R75, RZ, RZ, R10 ;  /* 0x000000ffff4b7224 */ /* 0x001fc800078e000a */
[----:B------:R-:W-:Y:S01]  /*20130*/  @!P3 IMAD.MOV R75, RZ, RZ, -R75 ;  /* 0x000000ffff4bb224 */ /* 0x000fe200078e0a4b */
[----:B------:R0:W-:Y:S04]  /*20140*/  STL [R1+0x1f68], R74 ;  /* 0x001f684a01007387 */ /* 0x0001e80000100800 */
[----:B------:R1:W-:Y:S01]  /*20150*/  STL [R1+0x2fc], R75 ;  /* 0x0002fc4b01007387 */ /* 0x0003e20000100800 */
[----:B0-----:R-:W0:Y:S01]  /*20160*/  LDC R74, c[0x0][0x3a0] ;  /* 0x0000e800ff4a7b82 */ /* 0x001e220000000800 */
[----:B------:R-:W-:Y:S02]  /*20170*/  LOP3.LUT R69, R37, 0x20, RZ, 0xfc, !PT ;  /* 0x0000002025457812 */ /* 0x000fe400078efcff */
[----:B------:R-:W-:-:S05]  /*20180*/  PRMT R10, RZ, 0x7610, R10 ;  /* 0x00007610ff0a7816 */ /* 0x000fca000000000a */
[----:B-1----:R-:W1:Y:S01]  /*20190*/  LDC R75, c[0x0][0x3a0] ;  /* 0x0000e800ff4b7b82 */ /* 0x002e620000000800 */
[----:B---3--:R3:W-:Y:S04]  /*201a0*/  STL [R1+0x2e0], R73 ;  /* 0x0002e04901007387 */ /* 0x0087e80000100800 */
[----:B------:R-:W4:Y:S04]  /*201b0*/  LDL R8, [R1+0x3124] ;  /* 0x0031240001087983 */ /* 0x000f280000100800 */
[----:B------:R-:W4:Y:S01]  /*201c0*/  LDL R9, [R1+0x3140] ;  /* 0x0031400001097983 */ /* 0x000f220000100800 */
[----:B0-----:R-:W-:Y:S01]  /*201d0*/  ISETP.LT.AND P5, PT, R69, R74, P0 ;  /* 0x0000004a4500720c */ /* 0x001fe200007a1270 */
[----:B---3--:R-:W0:Y:S01]  /*201e0*/  LDC R73, c[0x0][0x3a0] ;  /* 0x0000e800ff497b82 */ /* 0x008e220000000800 */
[----:B------:R-:W-:-:S11]  /*201f0*/  LOP3.LUT R37, R37, 0x28, RZ, 0xfc, !PT ;  /* 0x0000002825257812 */ /* 0x000fd600078efcff */
[----:B----4-:R-:W-:-:S04]  /*20200*/  @P5 LOP3.LUT R9, R9, R8, RZ, 0x3c, !PT ;  /* 0x0000000809095212 */ /* 0x010fc800078e3cff */
[----:B------:R-:W-:-:S04]  /*20210*/  @P5 LOP3.LUT R8, R9, R8, RZ, 0x3c, !PT ;  /* 0x0000000809085212 */ /* 0x000fc800078e3cff */
[----:B------:R-:W-:-:S05]  /*20220*/  @P5 LOP3.LUT R9, R9, R8, RZ, 0x3c, !PT ;  /* 0x0000000809095212 */ /* 0x000fca00078e3cff */
[----:B------:R3:W4:Y:S04]  /*20230*/  @P5 LDG.E.U16 R10, desc[UR6][R8.64] ;  /* 0x00000006080a5981 */ /* 0x000728000c1e1500 */
[----:B------:R-:W4:Y:S01]  /*20240*/  LDL R9, [R1+0x3104] ;  /* 0x0031040001097983 */ /* 0x000f220000100800 */
[----:B-1----:R-:W-:Y:S01]  /*20250*/  ISETP.LT.AND P6, PT, R37, R75, P0 ;  /* 0x0000004b2500720c */ /* 0x002fe200007c1270 */
[----:B---3--:R-:W-:Y:S01]  /*20260*/  VIADD R8, R0, 0x1c2 ;  /* 0x000001c200087836 */ /* 0x008fe20000000000 */
[----:B------:R-:W-:-:S04]  /*20270*/  PRMT R64, RZ, 0x7610, R64 ;  /* 0x00007610ff407816 */ /* 0x000fc80000000040 */
[----:B------:R-:W-:-:S07]  /*20280*/  ISETP.GE.AND P5, PT, R8, RZ, PT ;  /* 0x000000ff0800720c */ /* 0x000fce0003fa6270 */
[----:B--2---:R-:W-:Y:S01]  /*20290*/  @P6 IMAD.MOV.U32 R8, RZ, RZ, R71 ;  /* 0x000000ffff086224 */ /* 0x004fe200078e0047 */
[----:B------:R-:W1:Y:S01]  /*202a0*/  S2R R37, SR_TID.X ;  /* 0x0000000000257919 */ /* 0x000e620000002100 */
[----:B----4-:R2:W-:Y:S04]  /*202b0*/  STL [R1+0x2dc], R10 ;  /* 0x0002dc0a01007387 */ /* 0x0105e80000100800 */
[----:B------:R3:W4:Y:S04]  /*202c0*/  @P6 LDG.E.U16 R64, desc[UR6][R8.64] ;  /* 0x0000000608406981 */ /* 0x000728000c1e1500 */
[----:B------:R-:W3:Y:S04]  /*202d0*/  LDL R8, [R1+0x30e0] ;  /* 0x0030e00001087983 */ /* 0x000ee80000100800 */
[----:B------:R-:W3:Y:S01]  /*202e0*/  LDL R9, [R1+0x30fc] ;  /* 0x0030fc0001097983 */ /* 0x000ee20000100800 */
[----:B-1----:R-:W-:Y:S01]  /*202f0*/  SHF.R.U32.HI R37, RZ, 0x6, R37 ;  /* 0x00000006ff257819 */ /* 0x002fe20000011625 */
[----:B------:R-:W-:-:S03]  /*20300*/  VIADD R69, R0, 0x1c1 ;  /* 0x000001c100457836 */ /* 0x000fc60000000000 */
[----:B------:R-:W-:Y:S02]  /*20310*/  SGXT.U32 R37, R37, 0x1 ;  /* 0x000000012525781a */ /* 0x000fe40000000000 */
[----:B------:R-:W-:Y:S02]  /*20320*/  ISETP.GE.AND P3, PT, R69, RZ, PT ;  /* 0x000000ff4500720c */ /* 0x000fe40003f66270 */
[----:B------:R-:W-:-:S04]  /*20330*/  LOP3.LUT R69, R37, 0x30, RZ, 0xfc, !PT ;  /* 0x0000003025457812 */ /* 0x000fc800078efcff */
[----:B0-----:R-:W-:Y:S02]  /*20340*/  ISETP.LT.AND P4, PT, R69, R73, P0 ;  /* 0x000000494500720c */ /* 0x001fe40000781270 */
[----:B------:R-:W-:Y:S01]  /*20350*/  PRMT R70, RZ, 0x7610, R70 ;  /* 0x00007610ff467816 */ /* 0x000fe20000000046 */
[----:B------:R-:W0:Y:S10]  /*20360*/  LDC R69, c[0x0][0x3a0] ;  /* 0x0000e800ff457b82 */ /* 0x000e340000000800 */
[----:B---3--:R-:W-:-:S04]  /*20370*/  @P4 LOP3.LUT R9, R9, R8, RZ, 0x3c, !PT ;  /* 0x0000000809094212 */ /* 0x008fc800078e3cff */
[----:B------:R-:W-:-:S04]  /*20380*/  @P4 LOP3.LUT R8, R9, R8, RZ, 0x3c, !PT ;  /* 0x0000000809084212 */ /* 0x000fc800078e3cff */
[----:B------:R-:W-:-:S05]  /*20390*/  @P4 LOP3.LUT R9, R9, R8, RZ, 0x3c, !PT ;  /* 0x0000000809094212 */ /* 0x000fca00078e3cff */
[----:B------:R-:W3:Y:S04]  /*203a0*/  @P4 LDG.E.U16 R70, desc[UR6][R8.64] ;  /* 0x0000000608464981 */ /* 0x000ee8000c1e1500 */
[----:B----4-:R-:W-:Y:S01]  /*203b0*/  STL [R1+0x2d8], R64 ;  /* 0x0002d84001007387 */ /* 0x010fe20000100800 */
[----:B--2---:R-:W-:-:S04]  /*203c0*/  LOP3.LUT R10, R37, 0x38, RZ, 0xfc, !PT ;  /* 0x00000038250a7812 */ /* 0x004fc800078efcff */
[----:B0-----:R-:W-:Y:S01]  /*203d0*/  ISETP.LT.AND P6, PT, R10, R69, P0 ;  /* 0x000000450a00720c */ /* 0x001fe200007c1270 */
[----:B---3--:R0:W-:Y:S04]  /*203e0*/  STL [R1+0x2d0], R70 ;  /* 0x0002d04601007387 */ /* 0x0081e80000100800 */
[----:B------:R-:W2:Y:S04]  /*203f0*/  LDL R8, [R1+0x30c0] ;  /* 0x0030c00001087983 */ /* 0x000ea80000100800 */
[----:B------:R-:W2:Y:S01]  /*20400*/  LDL R9, [R1+0x30dc] ;  /* 0x0030dc0001097983 */ /* 0x000ea20000100800 */
[----:B------:R-:W-:Y:S01]  /*20410*/  PRMT R63, RZ, 0x7610, R63 ;  /* 0x00007610ff3f7816 */ /* 0x000fe2000000003f */
[----:B------:R-:W-:Y:S01]  /*20420*/  IMAD.MOV.U32 R10, RZ, RZ, R11 ;  /* 0x000000ffff0a7224 */ /* 0x000fe200078e000b */
[----:B------:R-:W-:Y:S01]  /*20430*/  LOP3.LUT R71, R37, 0x40, RZ, 0xfc, !PT ;  /* 0x0000004025477812 */ /* 0x000fe200078efcff */
[----:B0-----:R-:W0:Y:S02]  /*20440*/  LDC R70, c[0x0][0x3a0] ;  /* 0x0000e800ff467b82 */ /* 0x001e240000000800 */
[----:B------:R-:W-:-:S05]  /*20450*/  @!P3 IMAD.MOV R10, RZ, RZ, -R10 ;  /* 0x000000ffff0ab224 */ /* 0x000fca00078e0a0a */
[----:B------:R1:W-:Y:S02]  /*20460*/  STL [R1+0x1f64], R10 ;  /* 0x001f640a01007387 */ /* 0x0003e40000100800 */
[----:B-1----:R-:W1:Y:S01]  /*20470*/  LDC R10, c[0x0][0x3a0] ;  /* 0x0000e800ff0a7b82 */ /* 0x002e620000000800 */
[----:B--2---:R-:W-:-:S04]  /*20480*/  @P6 LOP3.LUT R9, R9, R8, RZ, 0x3c, !PT ;  /* 0x0000000809096212 */ /* 0x004fc800078e3cff */
[----:B------:R-:W-:-:S04]  /*20490*/  @P6 LOP3.LUT R8, R9, R8, RZ, 0x3c, !PT ;  /* 0x0000000809086212 */ /* 0x000fc800078e3cff */
[----:B------:R-:W-:-:S05]  /*204a0*/  @P6 LOP3.LUT R9, R9, R8, RZ, 0x3c, !PT ;  /* 0x0000000809096212 */ /* 0x000fca00078e3cff */
[----:B------:R-:W2:Y:S01]  /*204b0*/  @P6 LDG.E.U16 R63, desc[UR6][R8.64] ;  /* 0x00000006083f6981 */ /* 0x000ea2000c1e1500 */
[----:B-1----:R-:W-:Y:S01]  /*204c0*/  ISETP.LT.AND P4, PT, R71, R10, P0 ;  /* 0x0000000a4700720c */ /* 0x002fe20000781270 */
[----:B------:R-:W-:Y:S02]  /*204d0*/  IMAD.MOV.U32 R71, RZ, RZ, R12 ;  /* 0x000000ffff477224 */ /* 0x000fe400078e000c */
[----:B------:R-:W3:Y:S04]  /*204e0*/  LDL R12, [R1+0x309c] ;  /* 0x00309c00010c7983 */ /* 0x000ee80000100800 */
[----:B--2---:R1:W-:Y:S04]  /*204f0*/  STL [R1+0xe8], R63 ;  /* 0x0000e83f01007387 */ /* 0x0043e80000100800 */
[----:B-1----:R-:W2:Y:S04]  /*20500*/  LDL.LU R63, [R1+0x558c] ;  /* 0x00558c00013f7983 */ /* 0x002ea80000300800 */
[----:B------:R-:W4:Y:S04]  /*20510*/  LDL R8, [R1+0x30a0] ;  /* 0x0030a00001087983 */ /* 0x000f280000100800 */
[----:B------:R-:W4:Y:S01]  /*20520*/  LDL R9, [R1+0x30bc] ;  /* 0x0030bc0001097983 */ /* 0x000f220000100800 */
[----:B------:R-:W-:Y:S01]  /*20530*/  PRMT R10, RZ, 0x7610, R10 ;  /* 0x00007610ff0a7816 */ /* 0x000fe2000000000a */
[----:B------:R-:W-:-:S05]  /*20540*/  @!P5 IMAD.MOV R71, RZ, RZ, -R71 ;  /* 0x000000ffff47d224 */ /* 0x000fca00078e0a47 */
[----:B------:R1:W-:Y:S02]  /*20550*/  STL [R1+0x1f60], R71 ;  /* 0x001f604701007387 */ /* 0x0003e40000100800 */
[----:B-1----:R-:W1:Y:S01]  /*20560*/  LDC R71, c[0x0][0x3a0] ;  /* 0x0000e800ff477b82 */ /* 0x002e620000000800 */
[----:B----4-:R-:W-:-:S04]  /*20570*/  @P4 LOP3.LUT R9, R9, R8, RZ, 0x3c, !PT ;  /* 0x0000000809094212 */ /* 0x010fc800078e3cff */
[----:B------:R-:W-:-:S04]  /*20580*/  @P4 LOP3.LUT R8, R9, R8, RZ, 0x3c, !PT ;  /* 0x0000000809084212 */ /* 0x000fc800078e3cff */
[----:B------:R-:W-:-:S05]  /*20590*/  @P4 LOP3.LUT R9, R9, R8, RZ, 0x3c, !PT ;  /* 0x0000000809094212 */ /* 0x000fca00078e3cff */
[----:B------:R-:W4:Y:S01]  /*205a0*/  @P4 LDG.E.U16 R10, desc[UR6][R8.64] ;  /* 0x00000006080a4981 */ /* 0x000f22000c1e1500 */
[----:B------:R-:W-:-:S04]  /*205b0*/  LOP3.LUT R64, R37, 0x48, RZ, 0xfc, !PT ;  /* 0x0000004825407812 */ /* 0x000fc800078efcff */
[----:B0-----:R-:W-:Y:S02]  /*205c0*/  ISETP.LT.AND P3, PT, R64, R70, P0 ;  /* 0x000000464000720c */ /* 0x001fe40000761270 */
[----:B------:R-:W-:-:S04]  /*205d0*/  LOP3.LUT R64, R37, 0x50, RZ, 0xfc, !PT ;  /* 0x0000005025407812 */ /* 0x000fc800078efcff */
[----:B-1----:R-:W-:Y:S02]  /*205e0*/  ISETP.LT.AND P5, PT, R64, R71, P0 ;  /* 0x000000474000720c */ /* 0x002fe400007a1270 */
[----:B------:R-:W2:Y:S04]  /*205f0*/  LDL.LU R64, [R1+0x5588] ;  /* 0x0055880001407983 */ /* 0x000ea80000300800 */
[----:B----4-:R0:W-:Y:S04]  /*20600*/  STL [R1+0xe0], R10 ;  /* 0x0000e00a01007387 */ /* 0x0101e80000100800 */
[----:B------:R-:W4:Y:S01]  /*20610*/  LDL R9, [R1+0x3080] ;  /* 0x0030800001097983 */ /* 0x000f220000100800 */
[----:B------:R-:W-:Y:S01]  /*20620*/  VIADD R8, R0, 0x1c4 ;  /* 0x000001c400087836 */ /* 0x000fe20000000000 */
[----:B------:R-:W-:-:S04]  /*20630*/  PRMT R11, RZ, 0x7610, R11 ;  /* 0x00007610ff0b7816 */ /* 0x000fc8000000000b */
[----:B------:R-:W-:Y:S01]  /*20640*/  ISETP.GE.AND P4, PT, R8, RZ, PT ;  /* 0x000000ff0800720c */ /* 0x000fe20003f86270 */
[----:B---3--:R-:W-:Y:S01]  /*20650*/  @P3 IMAD.MOV.U32 R8, RZ, RZ, R12 ;  /* 0x000000ffff083224 */ /* 0x008fe200078e000c */
[----:B------:R-:W-:Y:S01]  /*20660*/  PRMT R65, RZ, 0x7610, R65 ;  /* 0x00007610ff417816 */ /* 0x000fe20000000041 */
[----:B------:R-:W-:Y:S01]  /*20670*/  VIADD R37, R0, 0x1c3 ;  /* 0x000001c300257836 */ /* 0x000fe20000000000 */
[----:B0-----:R-:W0:Y:S02]  /*20680*/  LDC R10, c[0x0][0x3a0] ;  /* 0x0000e800ff0a7b82 */ /* 0x001e240000000800 */
[----:B----4-:R-:W3:Y:S04]  /*20690*/  @P3 LDG.E.U16 R11, desc[UR6][R8.64] ;  /* 0x00000006080b3981 */ /* 0x010ee8000c1e1500 */
[----:B---3--:R1:W-:Y:S04]  /*206a0*/  STL [R1+0xdc], R11 ;  /* 0x0000dc0b01007387 */ /* 0x0083e80000100800 */
[----:B------:R-:W3:Y:S04]  /*206b0*/  LDL R8, [R1+0x3060] ;  /* 0x0030600001087983 */ /* 0x000ee80000100800 */
[----:B------:R-:W3:Y:S01]  /*206c0*/  LDL R9, [R1+0x307c] ;  /* 0x00307c0001097983 */ /* 0x000ee20000100800 */
[----:B------:R-:W-:-:S02]  /*206d0*/  ISETP.GE.AND P6, PT, R37, RZ, PT ;  /* 0x000000ff2500720c */ /* 0x000fc40003fc6270 */
[----:B------:R-:W4:Y:S01]  /*206e0*/  S2R R37, SR_TID.X ;  /* 0x0000000000257919 */ /* 0x000f220000002100 */
[----:B-1----:R-:W-:Y:S01]  /*206f0*/  VIADD R11, R0, 0x1c5 ;  /* 0x000001c5000b7836 */ /* 0x002fe20000000000 */
[----:B---3--:R-:W-:-:S04]  /*20700*/  @P5 LOP3.LUT R9, R9, R8, RZ, 0x3c, !PT ;  /* 0x0000000809095212 */ /* 0x008fc800078e3cff */
[----:B------:R-:W-:-:S04]  /*20710*/  @P5 LOP3.LUT R8, R9, R8, RZ, 0x3c, !PT ;  /* 0x0000000809085212 */ /* 0x000fc800078e3cff */
[----:B------:R-:W-:-:S05]  /*20720*/  @P5 LOP3.LUT R9, R9, R8, RZ, 0x3c, !PT ;  /* 0x0000000809095212 */ /* 0x000fca00078e3cff */
[----:B------:R1:W3:Y:S04]  /*20730*/  @P5 LDG.E.U16 R65, desc[UR6][R8.64] ;  /* 0x0000000608415981 */ /* 0x0002e8000c1e1500 */
[----:B------:R-:W1:Y:S04]  /*20740*/  LDL R8, [R1+0x3040] ;  /* 0x0030400001087983 */ /* 0x000e680000100800 */
[----:B------:R-:W1:Y:S01]  /*20750*/  LDL R9, [R1+0x305c] ;  /* 0x00305c0001097983 */ /* 0x000e620000100800 */
[----:B----4-:R-:W-:Y:S01]  /*20760*/  SHF.R.U32.HI R37, RZ, 0x6, R37 ;  /* 0x00000006ff257819 */ /* 0x010fe20000011625 */
[----:B------:R-:W-:Y:S01]  /*20770*/  IMAD.MOV.U32 R12, RZ, RZ, R13 ;  /* 0x000000ffff0c7224 */ /* 0x000fe200078e000d */
[----:B------:R-:W-:Y:S01]  /*20780*/  ISETP.GE.AND P3, PT, R11, RZ, PT ;  /* 0x000000ff0b00720c */ /* 0x000fe20003f66270 */
[----:B------:R-:W4:Y:S01]  /*20790*/  LDL R13, [R1+0x301c] ;  /* 0x00301c00010d7983 */ /* 0x000f220000100800 */
[----:B------:R-:W-:Y:S01]  /*207a0*/  SGXT.U32 R37, R37, 0x1 ;  /* 0x000000012525781a */ /* 0x000fe20000000000 */
[----:B------:R-:W-:-:S03]  /*207b0*/  @!P6 IMAD.MOV R12, RZ, RZ, -R12 ;  /* 0x000000ffff0ce224 */ /* 0x000fc600078e0a0c */
[----:B------:R-:W-:-:S04]  /*207c0*/  LOP3.LUT R11, R37, 0x58, RZ, 0xfc, !PT ;  /* 0x00000058250b7812 */ /* 0x000fc800078efcff */
[----:B0-----:R-:W-:Y:S02]  /*207d0*/  ISETP.LT.AND P6, PT, R11, R10, P0 ;  /* 0x0000000a0b00720c */ /* 0x001fe400007c1270 */
[----:B------:R-:W-:-:S11]  /*207e0*/  PRMT R69, RZ, 0x7610, R69 ;  /* 0x00007610ff457816 */ /* 0x000fd60000000045 */
[----:B-1----:R-:W-:-:S04]  /*207f0*/  @P6 LOP3.LUT R9, R9, R8, RZ, 0x3c, !PT ;  /* 0x0000000809096212 */ /* 0x002fc800078e3cff */
[----:B------:R-:W-:-:S04]  /*20800*/  @P6 LOP3.LUT R8, R9, R8, RZ, 0x3c, !PT ;  /* 0x0000000809086212 */ /* 0x000fc800078e3cff */
[----:B------:R-:W-:-:S05]  /*20810*/  @P6 LOP3.LUT R9, R9, R8, RZ, 0x3c, !PT ;  /* 0x0000000809096212 */ /* 0x000fca00078e3cff */
[----:B------:R-:W2:Y:S01]  /*20820*/  @P6 LDG.E.U16 R69, desc[UR6][R8.64] ;  /* 0x0000000608456981 */ /* 0x000ea2000c1e1500 */
[----:B------:R-:W-:-:S03]  /*20830*/  IMAD.MOV.U32 R11, RZ, RZ, R14 ;  /* 0x000000ffff0b7224 */ /* 0x000fc600078e000e */
[----:B------:R-:W-:Y:S04]  /*20840*/  STL [R1+0x1f5c], R12 ;  /* 0x001f5c0c01007387 */ /* 0x000fe80000100800 */
[----:B---3--:R0:W-:Y:S01]  /*20850*/  STL [R1+0xd8], R65 ;  /* 0x0000d84101007387 */ /* 0x0081e20000100800 */
[----:B------:R-:W-:Y:S02]  /*20860*/  @!P4 IMAD.MOV R11, RZ, RZ, -R11 ;  /* 0x000000ffff0bc224 */ /* 0x000fe400078e0a0b */
[----:B0-----:R-:W-:-:S04]  /*20870*/  IMAD.MOV.U32 R65, RZ, RZ, R15 ;  /* 0x000000ffff417224 */ /* 0x001fc800078e000f */
[----:B------:R-:W-:Y:S01]  /*20880*/  @!P3 IMAD.MOV R65, RZ, RZ, -R65 ;  /* 0x000000ffff41b224 */ /* 0x000fe200078e0a41 */
[----:B------:R0:W-:Y:S04]  /*20890*/  STL [R1+0x1f58], R11 ;  /* 0x001f580b01007387 */ /* 0x0001e80000100800 */
[----:B------:R1:W-:Y:S01]  /*208a0*/  STL [R1+0x1f54], R65 ;  /* 0x001f544101007387 */ /* 0x0003e20000100800 */
[----:B0-----:R-:W0:Y:S01]  /*208b0*/  LDC R11, c[0x0][0x3a0] ;  /* 0x0000e800ff0b7b82 */ /* 0x001e220000000800 */
[----:B-1----:R-:W-:-:S05]  /*208c0*/  VIADD R65, R0, 0x1c6 ;  /* 0x000001c600417836 */ /* 0x002fca0000000000 */
[----:B------:R-:W-:Y:S02]  /*208d0*/  ISETP.GE.AND P5, PT, R65, RZ, PT ;  /* 0x000000ff4100720c */ /* 0x000fe40003fa6270 */
[----:B------:R-:W3:Y:S04]  /*208e0*/  LDL.LU R65, [R1+0x5584] ;  /* 0x0055840001417983 */ /* 0x000ee80000300800 */
[----:B--2---:R1:W-:Y:S04]  /*208f0*/  STL [R1+0xd4], R69 ;  /* 0x0000d44501007387 */ /* 0x0043e80000100800 */
[----:B------:R-:W2:Y:S04]  /*20900*/  LDL R8, [R1+0x3020] ;  /* 0x0030200001087983 */ /* 0x000ea80000100800 */
[----:B------:R-:W2:Y:S01]  /*20910*/  LDL R9, [R1+0x303c] ;  /* 0x00303c0001097983 */ /* 0x000ea20000100800 */
[----:B------:R-:W-:Y:S01]  /*20920*/  LOP3.LUT R12, R37, 0x60, RZ, 0xfc, !PT ;  /* 0x00000060250c7812 */ /* 0x000fe200078efcff */
[----:B-1----:R-:W1:Y:S03]  /*20930*/  LDC R69, c[0x0][0x3a0] ;  /* 0x0000e800ff457b82 */ /* 0x002e660000000800 */
[----:B0-----:R-:W-:-:S02]  /*20940*/  ISETP.LT.AND P4, PT, R12, R11, P0 ;  /* 0x0000000b0c00720c */ /* 0x001fc40000781270 */
[----:B------:R-:W-:-:S03]  /*20950*/  PRMT R11, RZ, 0x7610, R11 ;  /* 0x00007610ff0b7816 */ /* 0x000fc6000000000b */
[----:B------:R-:W0:Y:S08]  /*20960*/  LDC R12, c[0x0][0x3a0] ;  /* 0x0000e800ff0c7b82 */ /* 0x000e300000000800 */
[----:B--2---:R-:W-:-:S04]  /*20970*/  @P4 LOP3.LUT R9, R9, R8, RZ, 0x3c, !PT ;  /* 0x0000000809094212 */ /* 0x004fc800078e3cff */
[----:B------:R-:W-:-:S04]  /*20980*/  @P4 LOP3.LUT R8, R9, R8, RZ, 0x3c, !PT ;  /* 0x0000000809084212 */ /* 0x000fc800078e3cff */
[----:B------:R-:W-:-:S05]  /*20990*/  @P4 LOP3.LUT R9, R9, R8, RZ, 0x3c, !PT ;  /* 0x0000000809094212 */ /* 0x000fca00078e3cff */
[----:B------:R2:W3:Y:S01]  /*209a0*/  @P4 LDG.E.U16 R11, desc[UR6][R8.64] ;  /* 0x00000006080b4981 */ /* 0x0004e2000c1e1500 */
[----:B------:R-:W-:-:S04]  /*209b0*/  LOP3.LUT R37, R37, 0x68, RZ, 0xfc, !PT ;  /* 0x0000006825257812 */ /* 0x000fc800078efcff */
[----:B0-----:R-:W-:Y:S01]  /*209c0*/  ISETP.LT.AND P3, PT, R37, R12, P0 ;  /* 0x0000000c2500720c */ /* 0x001fe20000761270 */
[----:B--2---:R-:W-:Y:S01]  /*209d0*/  VIADD R8, R0, 0x1c7 ;  /* 0x000001c700087836 */ /* 0x004fe20000000000 */
[----:B---3--:R0:W-:Y:S04]  /*209e0*/  STL [R1+0xcc], R11 ;  /* 0x0000cc0b01007387 */ /* 0x0081e80000100800 */
[----:B------:R-:W2:Y:S01]  /*209f0*/  LDL R9, [R1+0x3000] ;  /* 0x0030000001097983 */ /* 0x000ea20000100800 */
[----:B------:R-:W-:Y:S02]  /*20a00*/  PRMT R12, RZ, 0x7610, R12 ;  /* 0x00007610ff0c7816 */ /* 0x000fe4000000000c */
[----:B------:R-:W-:-:S04]  /*20a10*/  ISETP.GE.AND P4, PT, R8, RZ, PT ;  /* 0x000000ff0800720c */ /* 0x000fc80003f86270 */
[----:B----4-:R-:W-:Y:S01]  /*20a20*/  @P3 IMAD.MOV.U32 R8, RZ, RZ, R13 ;  /* 0x000000ffff083224 */ /* 0x010fe200078e000d */
[----:B------:R-:W3:Y:S01]  /*20a30*/  S2R R37, SR_TID.X ;  /* 0x0000000000257919 */ /* 0x000ee20000002100 */
[----:B------:R-:W-:Y:S01]  /*20a40*/  PRMT R67, RZ, 0x7610, R67 ;  /* 0x00007610ff437816 */ /* 0x000fe20000000043 */
[----:B0-----:R-:W0:Y:S02]  /*20a50*/  LDC R11, c[0x0][0x3a0] ;  /* 0x0000e800ff0b7b82 */ /* 0x001e240000000800 */
[----:B--2---:R-:W2:Y:S04]  /*20a60*/  @P3 LDG.E.U16 R12, desc[UR6][R8.64] ;  /* 0x00000006080c3981 */ /* 0x004ea8000c1e1500 */
[----:B------:R-:W4:Y:S04]  /*20a70*/  LDL R8, [R1+0x2fe0] ;  /* 0x002fe00001087983 */ /* 0x000f280000100800 */
[----:B------:R-:W4:Y:S01]  /*20a80*/  LDL R9, [R1+0x2ffc] ;  /* 0x002ffc0001097983 */ /* 0x000f220000100800 */
[----:B---3--:R-:W-:-:S04]  /*20a90*/  SHF.R.U32.HI R37, RZ, 0x6, R37 ;  /* 0x00000006ff257819 */ /* 0x008fc80000011625 */
[----:B------:R-:W-:-:S04]  /*20aa0*/  SGXT.U32 R37, R37, 0x1 ;  /* 0x000000012525781a */ /* 0x000fc80000000000 */
[----:B------:R-:W-:-:S04]  /*20ab0*/  LOP3.LUT R37, R37, 0x70, RZ, 0xfc, !PT ;  /* 0x0000007025257812 */ /* 0x000fc800078efcff */
[----:B-1----:R-:W-:Y:S02]  /*20ac0*/  ISETP.LT.AND P6, PT, R37, R69, P0 ;  /* 0x000000452500720c */ /* 0x002fe400007c1270 */
[----:B------:R-:W1:Y:S01]  /*20ad0*/  S2R R37, SR_TID.X ;  /* 0x0000000000257919 */ /* 0x000e620000002100 */
[----:B--2---:R2:W-:Y:S10]  /*20ae0*/  STL [R1+0xc8], R12 ;  /* 0x0000c80c01007387 */ /* 0x0045f40000100800 */
[----:B----4-:R-:W-:-:S04]  /*20af0*/  @P6 LOP3.LUT R9, R9, R8, RZ, 0x3c, !PT ;  /* 0x0000000809096212 */ /* 0x010fc800078e3cff */
[----:B------:R-:W-:-:S04]  /*20b00*/  @P6 LOP3.LUT R8, R9, R8, RZ, 0x3c, !PT ;  /* 0x0000000809086212 */ /* 0x000fc800078e3cff */
[----:B------:R-:W-:-:S05]  /*20b10*/  @P6 LOP3.LUT R9, R9, R8, RZ, 0x3c, !PT ;  /* 0x0000000809096212 */ /* 0x000fca00078e3cff */
[----:B------:R3:W4:Y:S04]  /*20b20*/  @P6 LDG.E.U16 R67, desc[UR6][R8.64] ;  /* 0x0000000608436981 */ /* 0x000728000c1e1500 */
[----:B------:R-:W3:Y:S04]  /*20b30*/  LDL R8, [R1+0x2fc0] ;  /* 0x002fc00001087983 */ /* 0x000ee80000100800 */
[----:B------:R-:W3:Y:S01]  /*20b40*/  LDL R9, [R1+0x2fdc] ;  /* 0x002fdc0001097983 */ /* 0x000ee20000100800 */
[----:B-1----:R-:W-:Y:S01]  /*20b50*/  SHF.R.U32.HI R37, RZ, 0x6, R37 ;  /* 0x00000006ff257819 */ /* 0x002fe20000011625 */
[----:B------:R-:W-:-:S03]  /*20b60*/  VIADD R13, R0, 0x1c8 ;  /* 0x000001c8000d7836 */ /* 0x000fc60000000000 */
[----:B------:R-:W-:Y:S02]  /*20b70*/  SGXT.U32 R37, R37, 0x1 ;  /* 0x000000012525781a */ /* 0x000fe40000000000 */
[----:B------:R-:W-:Y:S01]  /*20b80*/  ISETP.GE.AND P3, PT, R13, RZ, PT ;  /* 0x000000ff0d00720c */ /* 0x000fe20003f66270 */
[----:B------:R-:W-:Y:S01]  /*20b90*/  IMAD.MOV.U32 R13, RZ, RZ, R16 ;  /* 0x000000ffff0d7224 */ /* 0x000fe200078e0010 */
[----:B--2---:R-:W-:-:S03]  /*20ba0*/  LOP3.LUT R12, R37, 0x78, RZ, 0xfc, !PT ;  /* 0x00000078250c7812 */ /* 0x004fc600078efcff */
[----:B------:R-:W-:Y:S01]  /*20bb0*/  @!P5 IMAD.MOV R13, RZ, RZ, -R13 ;  /* 0x000000ffff0dd224 */ /* 0x000fe200078e0a0d */
[----:B0-----:R-:W-:Y:S02]  /*20bc0*/  ISETP.LT.AND P5, PT, R12, R11, P0 ;  /* 0x0000000b0c00720c */ /* 0x001fe400007a1270 */
[----:B------:R-:W-:-:S11]  /*20bd0*/  PRMT R10, RZ, 0x7610, R10 ;  /* 0x00007610ff0a7816 */ /* 0x000fd6000000000a */
[----:B---3--:R-:W-:-:S04]  /*20be0*/  @P5 LOP3.LUT R9, R9, R8, RZ, 0x3c, !PT ;  /* 0x0000000809095212 */ /* 0x008fc800078e3cff */
[----:B------:R-:W-:-:S04]  /*20bf0*/  @P5 LOP3.LUT R8, R9, R8, RZ, 0x3c, !PT ;  /* 0x0000000809085212 */ /* 0x000fc800078e3cff */
[----:B------:R-:W-:-:S05]  /*20c00*/  @P5 LOP3.LUT R9, R9, R8, RZ, 0x3c, !PT ;  /* 0x0000000809095212 */ /* 0x000fca00078e3cff */
[----:B------:R-:W2:Y:S01]  /*20c10*/  @P5 LDG.E.U16 R10, desc[UR6][R8.64] ;  /* 0x00000006080a5981 */ /* 0x000ea2000c1e1500 */
[----:B------:R-:W-:-:S03]  /*20c20*/  IMAD.MOV.U32 R12, RZ, RZ, R17 ;  /* 0x000000ffff0c7224 */ /* 0x000fc600078e0011 */
[----:B----4-:R-:W-:Y:S04]  /*20c30*/  STL [R1+0xc4], R67 ;  /* 0x0000c44301007387 */ /* 0x010fe80000100800 */
[----:B------:R0:W-:Y:S01]  /*20c40*/  STL [R1+0x1f50], R13 ;  /* 0x001f500d01007387 */ /* 0x0001e20000100800 */
[----:B------:R-:W-:Y:S02]  /*20c50*/  @!P4 IMAD.MOV R12, RZ, RZ, -R12 ;  /* 0x000000ffff0cc224 */ /* 0x000fe400078e0a0c */
[----:B0-----:R-:W-:-:S04]  /*20c60*/  IMAD.MOV.U32 R13, RZ, RZ, R18 ;  /* 0x000000ffff0d7224 */ /* 0x001fc800078e0012 */
[----:B------:R-:W-:Y:S01]  /*20c70*/  @!P3 IMAD.MOV R13, RZ, RZ, -R13 ;  /* 0x000000ffff0db224 */ /* 0x000fe200078e0a0d */
[----:B------:R0:W-:Y:S04]  /*20c80*/  STL [R1+0x1f4c], R12 ;  /* 0x001f4c0c01007387 */ /* 0x0001e80000100800 */
[----:B------:R1:W-:Y:S01]  /*20c90*/  STL [R1+0x14c], R13 ;  /* 0x00014c0d01007387 */ /* 0x0003e20000100800 */
[C---:B------:R-:W-:Y:S02]  /*20ca0*/  LOP3.LUT R67, R37.reuse, 0x80, RZ, 0xfc, !PT ;  /* 0x0000008025437812 */ /* 0x040fe400078efcff */
[----:B------:R-:W-:Y:S02]  /*20cb0*/  LOP3.LUT R67, R37, 0x88, RZ, 0xfc, !PT ;  /* 0x0000008825437812 */ /* 0x000fe400078efcff */
[----:B------:R-:W3:Y:S01]  /*20cc0*/  S2R R37, SR_TID.X ;  /* 0x0000000000257919 */ /* 0x000ee20000002100 */
[----:B0-----:R-:W0:Y:S01]  /*20cd0*/  LDC R12, c[0x0][0x3a0] ;  /* 0x0000e800ff0c7b82 */ /* 0x001e220000000800 */
[----:B------:R-:W-:-:S07]  /*20ce0*/  PRMT R14, RZ, 0x7610, R14 ;  /* 0x00007610ff0e7816 */ /* 0x000fce000000000e */
[----:B-1----:R-:W1:Y:S01]  /*20cf0*/  LDC R13, c[0x0][0x3a0] ;  /* 0x0000e800ff0d7b82 */ /* 0x002e620000000800 */
[----:B--2---:R2:W-:Y:S04]  /*20d00*/  STL [R1+0xbc], R10 ;  /* 0x0000bc0a01007387 */ /* 0x0045e80000100800 */
[----:B------:R-:W4:Y:S04]  /*20d10*/  LDL R8, [R1+0x2fa4] ;  /* 0x002fa40001087983 */ /* 0x000f280000100800 */
[----:B------:R-:W4:Y:S01]  /*20d20*/  LDL R9, [R1+0x2fac] ;  /* 0x002fac0001097983 */ /* 0x000f220000100800 */
[----:B---3--:R-:W-:Y:S01]  /*20d30*/  SHF.R.U32.HI R37, RZ, 0x6, R37 ;  /* 0x00000006ff257819 */ /* 0x008fe20000011625 */
[----:B--2---:R-:W2:Y:S03]  /*20d40*/  LDC R10, c[0x0][0x3a0] ;  /* 0x0000e800ff0a7b82 */ /* 0x004ea60000000800 */
[----:B------:R-:W-:-:S04]  /*20d50*/  SGXT.U32 R37, R37, 0x1 ;  /* 0x000000012525781a */ /* 0x000fc80000000000 */
[----:B------:R-:W-:-:S04]  /*20d60*/  LOP3.LUT R37, R37, 0x80, RZ, 0xfc, !PT ;  /* 0x0000008025257812 */ /* 0x000fc800078efcff */
[----:B0-----:R-:W-:-:S13]  /*20d70*/  ISETP.LT.AND P4, PT, R37, R12, P0 ;  /* 0x0000000c2500720c */ /* 0x001fda0000781270 */
[----:B----4-:R-:W-:-:S04]  /*20d80*/  @P4 LOP3.LUT R9, R9, R8, RZ, 0x3c, !PT ;  /* 0x0000000809094212 */ /* 0x010fc800078e3cff */
[----:B------:R-:W-:-:S04]  /*20d90*/  @P4 LOP3.LUT R8, R9, R8, RZ, 0x3c, !PT ;  /* 0x0000000809084212 */ /* 0x000fc800078e3cff */
[----:B------:R-:W-:-:S05]  /*20da0*/  @P4 LOP3.LUT R9, R9, R8, RZ, 0x3c, !PT ;  /* 0x0000000809094212 */ /* 0x000fca00078e3cff */
[----:B------:R-:W3:Y:S01]  /*20db0*/  @P4 LDG.E.U16 R14, desc[UR6][R8.64] ;  /* 0x00000006080e4981 */ /* 0x000ee2000c1e1500 */
[----:B-1----:R-:W-:-:S03]  /*20dc0*/  ISETP.LT.AND P6, PT, R67, R13, P0 ;  /* 0x0000000d4300720c */ /* 0x002fc600007c1270 */
[----:B---3--:R0:W-:Y:S04]  /*20dd0*/  STL [R1+0xb8], R14 ;  /* 0x0000b80e01007387 */ /* 0x0081e80000100800 */
[----:B------:R-:W3:Y:S04]  /*20de0*/  LDL R8, [R1+0x2f88] ;  /* 0x002f880001087983 */ /* 0x000ee80000100800 */
[----:B------:R-:W3:Y:S01]  /*20df0*/  LDL R9, [R1+0x2f98] ;  /* 0x002f980001097983 */ /* 0x000ee20000100800 */
[----:B------:R-:W-:Y:S01]  /*20e00*/  PRMT R11, RZ, 0x7610, R11 ;  /* 0x00007610ff0b7816 */ /* 0x000fe2000000000b */
[----:B0-----:R-:W0:Y:S01]  /*20e10*/  LDC R14, c[0x0][0x3a0] ;  /* 0x0000e800ff0e7b82 */ /* 0x001e220000000800 */
[----:B---3--:R-:W-:-:S04]  /*20e20*/  @P6 LOP3.LUT R9, R9, R8, RZ, 0x3c, !PT ;  /* 0x0000000809096212 */ /* 0x008fc800078e3cff */
[----:B------:R-:W-:-:S04]  /*20e30*/  @P6 LOP3.LUT R8, R9, R8, RZ, 0x3c, !PT ;  /* 0x0000000809086212 */ /* 0x000fc800078e3cff */
[----:B------:R-:W-:-:S05]  /*20e40*/  @P6 LOP3.LUT R9, R9, R8, RZ, 0x3c, !PT ;  /* 0x0000000809096212 */ /* 0x000fca00078e3cff */
[----:B------:R-:W3:Y:S01]  /*20e50*/  @P6 LDG.E.U16 R11, desc[UR6][R8.64] ;  /* 0x00000006080b6981 */ /* 0x000ee2000c1e1500 */
[----:B------:R-:W1:Y:S03]  /*20e60*/  S2R R37, SR_TID.X ;  /* 0x0000000000257919 */ /* 0x000e660000002100 */
[----:B---3--:R3:W-:Y:S04]  /*20e70*/  STL [R1+0xb4], R11 ;  /* 0x0000b40b01007387 */ /* 0x0087e80000100800 */
[----:B------:R-:W4:Y:S04]  /*20e80*/  LDL R8, [R1+0x2f60] ;  /* 0x002f600001087983 */ /* 0x000f280000100800 */
[----:B------:R-:W4:Y:S01]  /*20e90*/  LDL R9, [R1+0x2f84] ;  /* 0x002f840001097983 */ /* 0x000f220000100800 */
[----:B-1----:R-:W-:Y:S01]  /*20ea0*/  SHF.R.U32.HI R37, RZ, 0x6, R37 ;  /* 0x00000006ff257819 */ /* 0x002fe20000011625 */
[----:B---3--:R-:W1:Y:S03]  /*20eb0*/  LDC R11, c[0x0][0x3a0] ;  /* 0x0000e800ff0b7b82 */ /* 0x008e660000000800 */
[----:B------:R-:W-:-:S04]  /*20ec0*/  SGXT.U32 R37, R37, 0x1 ;  /* 0x000000012525781a */ /* 0x000fc80000000000 */
[----:B------:R-:W-:-:S04]  /*20ed0*/  LOP3.LUT R67, R37, 0x90, RZ, 0xfc, !PT ;  /* 0x0000009025437812 */ /* 0x000fc800078efcff */
[----:B--2---:R-:W-:Y:S02]  /*20ee0*/  ISETP.LT.AND P5, PT, R67, R10, P0 ;  /* 0x0000000a4300720c */ /* 0x004fe400007a1270 */
[----:B------:R-:W-:Y:S01]  /*20ef0*/  PRMT R12, RZ, 0x7610, R12 ;  /* 0x00007610ff0c7816 */ /* 0x000fe2000000000c */
[----:B------:R-:W-:-:S05]  /*20f00*/  VIADD R37, R0, 0x1c9 ;  /* 0x000001c900257836 */ /* 0x000fca0000000000 */
[----:B------:R-:W-:Y:S02]  /*20f10*/  ISETP.GE.AND P3, PT, R37, RZ, PT ;  /* 0x000000ff2500720c */ /* 0x000fe40003f66270 */
[----:B------:R-:W2:Y:S03]  /*20f20*/  S2R R37, SR_TID.X ;  /* 0x0000000000257919 */ /* 0x000ea60000002100 */
[----:B----4-:R-:W-:-:S04]  /*20f30*/  @P5 LOP3.LUT R9, R9, R8, RZ, 0x3c, !PT ;  /* 0x0000000809095212 */ /* 0x010fc800078e3cff */
[----:B------:R-:W-:-:S04]  /*20f40*/  @P5 LOP3.LUT R8, R9, R8, RZ, 0x3c, !PT ;  /* 0x0000000809085212 */ /* 0x000fc800078e3cff */
[----:B------:R-:W-:-:S05]  /*20f50*/  @P5 LOP3.LUT R9, R9, R8, RZ, 0x3c, !PT ;  /* 0x0000000809095212 */ /* 0x000fca00078e3cff */
[----:B------:R-:W3:Y:S01]  /*20f60*/  @P5 LDG.E.U16 R12, desc[UR6][R8.64] ;  /* 0x00000006080c5981 */ /* 0x000ee2000c1e1500 */
[----:B--2---:R-:W-:-:S04]  /*20f70*/  SHF.R.U32.HI R37, RZ, 0x6, R37 ;  /* 0x00000006ff257819 */ /* 0x004fc80000011625 */
[----:B------:R-:W-:-:S04]  /*20f80*/  SGXT.U32 R37, R37, 0x1 ;  /* 0x000000012525781a */ /* 0x000fc80000000000 */
[----:B------:R-:W-:-:S04]  /*20f90*/  LOP3.LUT R67, R37, 0x98, RZ, 0xfc, !PT ;  /* 0x0000009825437812 */ /* 0x000fc800078efcff */
[----:B0-----:R-:W-:Y:S02]  /*20fa0*/  ISETP.LT.AND P4, PT, R67, R14, P0 ;  /* 0x0000000e4300720c */ /* 0x001fe40000781270 */
[----:B------:R-:W-:-:S04]  /*20fb0*/  LOP3.LUT R67, R37, 0xa0, RZ, 0xfc, !PT ;  /* 0x000000a025437812 */ /* 0x000fc800078efcff */
[----:B-1----:R-:W-:Y:S02]  /*20fc0*/  ISETP.LT.AND P6, PT, R67, R11, P0 ;  /* 0x0000000b4300720c */ /* 0x002fe400007c1270 */
[C---:B------:R-:W-:Y:S01]  /*20fd0*/  LOP3.LUT R67, R37.reuse, 0xa8, RZ, 0xfc, !PT ;  /* 0x000000a825437812 */ /* 0x040fe200078efcff */
[----:B------:R-:W2:Y:S05]  /*20fe0*/  LDL R11, [R1+0x2f4c] ;  /* 0x002f4c00010b7983 */ /* 0x000eaa0000100800 */
[----:B------:R-:W4:Y:S04]  /*20ff0*/  LDL.LU R67, [R1+0x5580] ;  /* 0x0055800001437983 */ /* 0x000f280000300800 */
[----:B---3--:R0:W-:Y:S04]  /*21000*/  STL [R1+0xb0], R12 ;  /* 0x0000b00c01007387 */ /* 0x0081e80000100800 */
[----:B------:R-:W3:Y:S01]  /*21010*/  LDL R9, [R1+0x2f44] ;  /* 0x002f440001097983 */ /* 0x000ee20000100800 */
[----:B0-----:R-:W0:Y:S01]  /*21020*/  LDC R12, c[0x0][0x3a0] ;  /* 0x0000e800ff0c7b82 */ /* 0x001e220000000800 */
[----:B------:R-:W-:-:S02]  /*21030*/  LOP3.LUT R8, R37, 0xa8, RZ, 0xfc, !PT ;  /* 0x000000a825087812 */ /* 0x000fc400078efcff */
[----:B------:R-:W-:Y:S02]  /*21040*/  PRMT R10, RZ, 0x7610, R10 ;  /* 0x00007610ff0a7816 */ /* 0x000fe4000000000a */
[----:B0-----:R-:W-:Y:S01]  /*21050*/  ISETP.LT.AND P5, PT, R8, R12, P0 ;  /* 0x0000000c0800720c */ /* 0x001fe200007a1270 */
[----:B--2---:R-:W-:-:S05]  /*21060*/  @P4 IMAD.MOV.U32 R8, RZ, RZ, R11 ;  /* 0x000000ffff084224 */ /* 0x004fca00078e000b */
[----:B---3--:R-:W2:Y:S04]  /*21070*/  @P4 LDG.E.U16 R10, desc[UR6][R8.64] ;  /* 0x00000006080a4981 */ /* 0x008ea8000c1e1500 */
[----:B------:R-:W3:Y:S04]  /*21080*/  LDL R8, [R1+0x2f28] ;  /* 0x002f280001087983 */ /* 0x000ee80000100800 */
[----:B--2---:R0:W-:Y:S04]  /*21090*/  STL [R1+0xac], R10 ;  /* 0x0000ac0a01007387 */ /* 0x0041e80000100800 */
[----:B------:R-:W3:Y:S01]  /*210a0*/  LDL R9, [R1+0x2f38] ;  /* 0x002f380001097983 */ /* 0x000ee20000100800 */
[----:B------:R-:W-:-:S02]  /*210b0*/  PRMT R68, RZ, 0x7610, R68 ;  /* 0x00007610ff447816 */ /* 0x000fc40000000044 */
[----:B---3--:R-:W-:-:S04]  /*210c0*/  @P6 LOP3.LUT R9, R9, R8, RZ, 0x3c, !PT ;  /* 0x0000000809096212 */ /* 0x008fc800078e3cff */
[----:B------:R-:W-:-:S04]  /*210d0*/  @P6 LOP3.LUT R8, R9, R8, RZ, 0x3c, !PT ;  /* 0x0000000809086212 */ /* 0x000fc800078e3cff */
[----:B------:R-:W-:-:S05]  /*210e0*/  @P6 LOP3.LUT R9, R9, R8, RZ, 0x3c, !PT ;  /* 0x0000000809096212 */ /* 0x000fca00078e3cff */
[----:B------:R1:W2:Y:S04]  /*210f0*/  @P6 LDG.E.U16 R68, desc[UR6][R8.64] ;  /* 0x0000000608446981 */ /* 0x0002a8000c1e1500 */
[----:B------:R-:W1:Y:S04]  /*21100*/  LDL R8, [R1+0x2f00] ;  /* 0x002f000001087983 */ /* 0x000e680000100800 */
[----:B------:R-:W1:Y:S01]  /*21110*/  LDL R9, [R1+0x2f24] ;  /* 0x002f240001097983 */ /* 0x000e620000100800 */
[----:B------:R-:W-:Y:S02]  /*21120*/  PRMT R13, RZ, 0x7610, R13 ;  /* 0x00007610ff0d7816 */ /* 0x000fe4000000000d */
[----:B-1----:R-:W-:-:S04]  /*21130*/  @P5 LOP3.LUT R9, R9, R8, RZ, 0x3c, !PT ;  /* 0x0000000809095212 */ /* 0x002fc800078e3cff */
[----:B------:R-:W-:-:S04]  /*21140*/  @P5 LOP3.LUT R8, R9, R8, RZ, 0x3c, !PT ;  /* 0x0000000809085212 */ /* 0x000fc800078e3cff */
[----:B------:R-:W-:-:S05]  /*21150*/  @P5 LOP3.LUT R9, R9, R8, RZ, 0x3c, !PT ;  /* 0x0000000809095212 */ /* 0x000fca00078e3cff */
[----:B------:R-:W3:Y:S04]  /*21160*/  @P5 LDG.E.U16 R13, desc[UR6][R8.64] ;  /* 0x00000006080d5981 */ /* 0x000ee8000c1e1500 */
[----:B--2---:R-:W-:Y:S01]  /*21170*/  STL [R1+0xa8], R68 ;  /* 0x0000a84401007387 */ /* 0x004fe20000100800 */
[----:B0-----:R-:W-:-:S05]  /*21180*/  VIADD R10, R0, 0x1ca ;  /* 0x000001ca000a7836 */ /* 0x001fca0000000000 */
[----:B------:R-:W-:Y:S02]  /*21190*/  ISETP.GE.AND P4, PT, R10, RZ, PT ;  /* 0x000000ff0a00720c */ /* 0x000fe40003f86270 */
[----:B------:R-:W0:Y:S01]  /*211a0*/  LDC R10, c[0x0][0x3a0] ;  /* 0x0000e800ff0a7b82 */ /* 0x000e220000000800 */
[----:B------:R-:W-:Y:S01]  /*211b0*/  LOP3.LUT R11, R37, 0xb0, RZ, 0xfc, !PT ;  /* 0x000000b0250b7812 */ /* 0x000fe200078efcff */
[----:B---3--:R1:W-:Y:S04]  /*211c0*/  STL [R1+0xa4], R13 ;  /* 0x0000a40d01007387 */ /* 0x0083e80000100800 */
[----:B------:R-:W2:Y:S04]  /*211d0*/  LDL R8, [R1+0x2ee4] ;  /* 0x002ee40001087983 */ /* 0x000ea80000100800 */
[----:B------:R-:W2:Y:S01]  /*211e0*/  LDL R9, [R1+0x2eec] ;  /* 0x002eec0001097983 */ /* 0x000ea20000100800 */
[----:B0-----:R-:W-:Y:S01]  /*211f0*/  ISETP.LT.AND P6, PT, R11, R10, P0 ;  /* 0x0000000a0b00720c */ /* 0x001fe200007c1270 */
[----:B-1----:R-:W0:Y:S01]  /*21200*/  LDC R13, c[0x0][0x3a0] ;  /* 0x0000e800ff0d7b82 */ /* 0x002e220000000800 */
[----:B------:R-:W-:Y:S01]  /*21210*/  PRMT R12, RZ, 0x7610, R12 ;  /* 0x00007610ff0c7816 */ /* 0x000fe2000000000c */
[----:B------:R-:W-:Y:S01]  /*21220*/  IMAD.MOV.U32 R68, RZ, RZ, R19 ;  /* 0x000000ffff447224 */ /* 0x000fe200078e0013 */
[----:B------:R-:W-:-:S03]  /*21230*/  LOP3.LUT R11, R37, 0xb8, RZ, 0xfc, !PT ;  /* 0x000000b8250b7812 */ /* 0x000fc600078efcff */
[----:B------:R-:W-:-:S05]  /*21240*/  @!P3 IMAD.MOV R68, RZ, RZ, -R68 ;  /* 0x000000ffff44b224 */ /* 0x000fca00078e0a44 */
[----:B------:R-:W-:Y:S01]  /*21250*/  STL [R1+0x1f48], R68 ;  /* 0x001f484401007387 */ /* 0x000fe20000100800 */
[----:B--2---:R-:W-:-:S04]  /*21260*/  @P6 LOP3.LUT R9, R9, R8, RZ, 0x3c, !PT ;  /* 0x0000000809096212 */ /* 0x004fc800078e3cff */
[----:B------:R-:W-:-:S04]  /*21270*/  @P6 LOP3.LUT R8, R9, R8, RZ, 0x3c, !PT ;  /* 0x0000000809086212 */ /* 0x000fc800078e3cff */
[----:B------:R-:W-:-:S05]  /*21280*/  @P6 LOP3.LUT R9, R9, R8, RZ, 0x3c, !PT ;  /* 0x0000000809096212 */ /* 0x000fca00078e3cff */
[----:B------:R-:W2:Y:S01]  /*21290*/  @P6 LDG.E.U16 R12, desc[UR6][R8.64] ;  /* 0x00000006080c6981 */ /* 0x000ea2000c1e1500 */
[----:B0-----:R-:W-:Y:S01]  /*212a0*/  ISETP.LT.AND P3, PT, R11, R13, P0 ;  /* 0x0000000d0b00720c */ /* 0x001fe20000761270 */
[----:B------:R-:W-:-:S04]  /*212b0*/  IMAD.MOV.U32 R11, RZ, RZ, R20 ;  /* 0x000000ffff0b7224 */ /* 0x000fc800078e0014 */
[----:B------:R-:W-:-:S05]  /*212c0*/  @!P4 IMAD.MOV R11, RZ, RZ, -R11 ;  /* 0x000000ffff0bc224 */ /* 0x000fca00078e0a0b */
[----:B------:R0:W-:Y:S02]  /*212d0*/  STL [R1+0x1f44], R11 ;  /* 0x001f440b01007387 */ /* 0x0001e40000100800 */
[----:B0-----:R-:W0:Y:S01]  /*212e0*/  LDC R11, c[0x0][0x3a0] ;  /* 0x0000e800ff0b7b82 */ /* 0x001e220000000800 */
[----:B------:R-:W-:-:S04]  /*212f0*/  LOP3.LUT R68, R37, 0xc0, RZ, 0xfc, !PT ;  /* 0x000000c025447812 */ /* 0x000fc800078efcff */
[----:B0-----:R-:W-:Y:S02]  /*21300*/  ISETP.LT.AND P5, PT, R68, R11, P0 ;  /* 0x0000000b4400720c */ /* 0x001fe400007a1270 */
[----:B------:R-:W3:Y:S04]  /*21310*/  LDL.LU R68, [R1+0x557c] ;  /* 0x00557c0001447983 */ /* 0x000ee80000300800 */
[----:B--2---:R0:W-:Y:S04]  /*21320*/  STL [R1+0xa0], R12 ;  /* 0x0000a00c01007387 */ /* 0x0041e80000100800 */
[----:B------:R-:W2:Y:S04]  /*21330*/  LDL R8, [R1+0x2ec8] ;  /* 0x002ec80001087983 */ /* 0x000ea80000100800 */
[----:B------:R-:W2:Y:S01]  /*21340*/  LDL R9, [R1+0x2ed8] ;  /* 0x002ed80001097983 */ /* 0x000ea20000100800 */
[----:B------:R-:W-:-:S02]  /*21350*/  PRMT R13, RZ, 0x7610, R13 ;  /* 0x00007610ff0d7816 */ /* 0x000fc4000000000d */
[----:B------:R-:W-:Y:S01]  /*21360*/  PRMT R10, RZ, 0x7610, R10 ;  /* 0x00007610ff0a7816 */ /* 0x000fe2000000000a */
[----:B------:R-:W-:Y:S01]  /*21370*/  VIADD R37, R0, 0x1cb ;  /* 0x000001cb00257836 */ /* 0x000fe20000000000 */
[----:B0-----:R-:W0:Y:S01]  /*21380*/  LDC R12, c[0x0][0x3a0] ;  /* 0x0000e800ff0c7b82 */ /* 0x001e220000000800 */
[----:B--2---:R-:W-:-:S04]  /*21390*/  @P3 LOP3.LUT R9, R9, R8, RZ, 0x3c, !PT ;  /* 0x0000000809093212 */ /* 0x004fc800078e3cff */
[----:B------:R-:W-:-:S04]  /*213a0*/  @P3 LOP3.LUT R8, R9, R8, RZ, 0x3c, !PT ;  /* 0x0000000809083212 */ /* 0x000fc800078e3cff */
[----:B------:R-:W-:-:S05]  /*213b0*/  @P3 LOP3.LUT R9, R9, R8, RZ, 0x3c, !PT ;  /* 0x0000000809093212 */ /* 0x000fca00078e3cff */
[----:B------:R1:W2:Y:S04]  /*213c0*/  @P3 LDG.E.U16 R13, desc[UR6][R8.64] ;  /* 0x00000006080d3981 */ /* 0x0002a8000c1e1500 */
[----:B------:R-:W1:Y:S04]  /*213d0*/  LDL R8, [R1+0x2ea0] ;  /* 0x002ea00001087983 */ /* 0x000e680000100800 */
[----:B------:R-:W1:Y:S02]  /*213e0*/  LDL R9, [R1+0x2ec4] ;  /* 0x002ec40001097983 */ /* 0x000e640000100800 */
[----:B-1----:R-:W-:-:S04]  /*213f0*/  @P5 LOP3.LUT R9, R9, R8, RZ, 0x3c, !PT ;  /* 0x0000000809095212 */ /* 0x002fc800078e3cff */
[----:B------:R-:W-:-:S04]  /*21400*/  @P5 LOP3.LUT R8, R9, R8, RZ, 0x3c, !PT ;  /* 0x0000000809085212 */ /* 0x000fc800078e3cff */
[----:B------:R-:W-:-:S05]  /*21410*/  @P5 LOP3.LUT R9, R9, R8, RZ, 0x3c, !PT ;  /* 0x0000000809095212 */ /* 0x000fca00078e3cff */
[----:B------:R-:W3:Y:S04]  /*21420*/  @P5 LDG.E.U16 R10, desc[UR6][R8.64] ;  /* 0x00000006080a5981 */ /* 0x000ee8000c1e1500 */
[----:B--2---:R-:W-:Y:S01]  /*21430*/  STL [R1+0x9c], R13 ;  /* 0x00009c0d01007387 */ /* 0x004fe20000100800 */
[----:B------:R-:W-:Y:S02]  /*21440*/  ISETP.GE.AND P4, PT, R37, RZ, PT ;  /* 0x000000ff2500720c */ /* 0x000fe40003f86270 */
[----:B------:R-:W1:Y:S01]  /*21450*/  S2R R37, SR_TID.X ;  /* 0x0000000000257919 */ /* 0x000e620000002100 */
[----:B---3--:R2:W-:Y:S04]  /*21460*/  STL [R1+0x98], R10 ;  /* 0x0000980a01007387 */ /* 0x0085e80000100800 */
[----:B------:R-:W3:Y:S04]  /*21470*/  LDL R8, [R1+0x2e84] ;  /* 0x002e840001087983 */ /* 0x000ee80000100800 */
[----:B------:R-:W3:Y:S01]  /*21480*/  LDL R9, [R1+0x2e8c] ;  /* 0x002e8c0001097983 */ /* 0x000ee20000100800 */
[----:B-1----:R-:W-:Y:S01]  /*21490*/  SHF.R.U32.HI R37, RZ, 0x6, R37 ;  /* 0x00000006ff257819 */ /* 0x002fe20000011625 */
[----:B--2---:R-:W1:Y:S03]  /*214a0*/  LDC R10, c[0x0][0x3a0] ;  /* 0x0000e800ff0a7b82 */ /* 0x004e660000000800 */
[----:B------:R-:W-:-:S04]  /*214b0*/  SGXT.U32 R37, R37, 0x1 ;  /* 0x000000012525781a */ /* 0x000fc80000000000 */
[----:B------:R-:W-:-:S04]  /*214c0*/  LOP3.LUT R37, R37, 0xc8, RZ, 0xfc, !PT ;  /* 0x000000c825257812 */ /* 0x000fc800078efcff */
[----:B0-----:R-:W-:Y:S02]  /*214d0*/  ISETP.LT.AND P6, PT, R37, R12, P0 ;  /* 0x0000000c2500720c */ /* 0x001fe400007c1270 */
[----:B------:R-:W-:Y:S01]  /*214e0*/  PRMT R11, RZ, 0x7610, R11 ;  /* 0x00007610ff0b7816 */ /* 0x000fe2000000000b */
[----:B------:R-:W0:Y:S10]  /*214f0*/  S2R R37, SR_TID.X ;  /* 0x0000000000257919 */ /* 0x000e340000002100 */
[----:B---3--:R-:W-:-:S04]  /*21500*/  @P6 LOP3.LUT R9, R9, R8, RZ, 0x3c, !PT ;  /* 0x0000000809096212 */ /* 0x008fc800078e3cff */
[----:B------:R-:W-:-:S04]  /*21510*/  @P6 LOP3.LUT R8, R9, R8, RZ, 0x3c, !PT ;  /* 0x0000000809086212 */ /* 0x000fc800078e3cff */
[----:B------:R-:W-:-:S05]  /*21520*/  @P6 LOP3.LUT R9, R9, R8, RZ, 0x3c, !PT ;  /* 0x0000000809096212 */ /* 0x000fca00078e3cff */
[----:B------:R-:W2:Y:S04]  /*21530*/  @P6 LDG.E.U16 R11, desc[UR6][R8.64] ;  /* 0x00000006080b6981 */ /* 0x000ea8000c1e1500 */
[----:B------:R-:W3:Y:S04]  /*21540*/  LDL R8, [R1+0x2e68] ;  /* 0x002e680001087983 */ /* 0x000ee80000100800 */
[----:B------:R-:W3:Y:S01]  /*21550*/  LDL R9, [R1+0x2e78] ;  /* 0x002e780001097983 */ /* 0x000ee20000100800 */
[----:B0-----:R-:W-:-:S04]  /*21560*/  SHF.R.U32.HI R37, RZ, 0x6, R37 ;  /* 0x00000006ff257819 */ /* 0x001fc80000011625 */
[----:B------:R-:W-:-:S04]  /*21570*/  SGXT.U32 R37, R37, 0x1 ;  /* 0x000000012525781a */ /* 0x000fc80000000000 */
[----:B------:R-:W-:-:S04]  /*21580*/  LOP3.LUT R13, R37, 0xd0, RZ, 0xfc, !PT ;  /* 0x000000d0250d7812 */ /* 0x000fc800078efcff */
[----:B-1----:R-:W-:Y:S01]  /*21590*/  ISETP.LT.AND P5, PT, R13, R10, P0 ;  /* 0x0000000a0d00720c */ /* 0x002fe200007a1270 */
[----:B------:R-:W-:Y:S01]  /*215a0*/  IMAD.MOV.U32 R13, RZ, RZ, R21 ;  /* 0x000000ffff0d7224 */ /* 0x000fe200078e0015 */
[----:B------:R-:W-:-:S03]  /*215b0*/  PRMT R10, RZ, 0x7610, R10 ;  /* 0x00007610ff0a7816 */ /* 0x000fc6000000000a */
[----:B------:R-:W-:Y:S02]  /*215c0*/  @!P4 IMAD.MOV R13, RZ, RZ, -R13 ;  /* 0x000000ffff0dc224 */ /* 0x000fe400078e0a0d */
[----:B------:R-:W-:-:S05]  /*215d0*/  VIADD R37, R0, 0x1cc ;  /* 0x000001cc00257836 */ /* 0x000fca0000000000 */
[----:B------:R-:W-:Y:S02]  /*215e0*/  ISETP.GE.AND P3, PT, R37, RZ, PT ;  /* 0x000000ff2500720c */ /* 0x000fe40003f66270 */
[----:B------:R-:W0:Y:S01]  /*215f0*/  S2R R37, SR_TID.X ;  /* 0x0000000000257919 */ /* 0x000e220000002100 */
[----:B--2---:R-:W-:Y:S01]  /*21600*/  STL [R1+0x94], R11 ;  /* 0x0000940b01007387 */ /* 0x004fe20000100800 */
[----:B---3--:R-:W-:-:S04]  /*21610*/  @P5 LOP3.LUT R9, R9, R8, RZ, 0x3c, !PT ;  /* 0x0000000809095212 */ /* 0x008fc800078e3cff */
[----:B------:R-:W-:-:S04]  /*21620*/  @P5 LOP3.LUT R8, R9, R8, RZ, 0x3c, !PT ;  /* 0x0000000809085212 */ /* 0x000fc800078e3cff */
[----:B------:R-:W-:Y:S01]  /*21630*/  @P5 LOP3.LUT R9, R9, R8, RZ, 0x3c, !PT ;  /* 0x0000000809095212 */ /* 0x000fe200078e3cff */
[----:B------:R1:W-:Y:S04]  /*21640*/  STL [R1+0x1f40], R13 ;  /* 0x001f400d01007387 */ /* 0x0003e80000100800 */
[----:B------:R-:W2:Y:S01]  /*21650*/  @P5 LDG.E.U16 R10, desc[UR6][R8.64] ;  /* 0x00000006080a5981 */ /* 0x000ea2000c1e1500 */
[----:B-1----:R-:W1:Y:S03]  /*21660*/  LDC R13, c[0x0][0x3a0] ;  /* 0x0000e800ff0d7b82 */ /* 0x002e660000000800 */
[----:B------:R-:W3:Y:S04]  /*21670*/  LDL R8, [R1+0x2e40] ;  /* 0x002e400001087983 */ /* 0x000ee80000100800 */
[----:B------:R-:W3:Y:S01]  /*21680*/  LDL R9, [R1+0x2e64] ;  /* 0x002e640001097983 */ /* 0x000ee20000100800 */
[----:B0-----:R-:W-:-:S04]  /*21690*/  SHF.R.U32.HI R37, RZ, 0x6, R37 ;  /* 0x00000006ff257819 */ /* 0x001fc80000011625 */
[----:B------:R-:W-:-:S04]  /*216a0*/  SGXT.U32 R37, R37, 0x1 ;  /* 0x000000012525781a */ /* 0x000fc80000000000 */
[----:B------:R-:W-:-:S04]  /*216b0*/  LOP3.LUT R37, R37, 0xd8, RZ, 0xfc, !PT ;  /* 0x000000d825257812 */ /* 0x000fc800078efcff */
[----:B-1----:R-:W-:Y:S01]  /*216c0*/  ISETP.LT.AND P4, PT, R37, R13, P0 ;  /* 0x0000000d2500720c */ /* 0x002fe20000781270 */
[----:B------:R-:W-:Y:S01]  /*216d0*/  VIADD R11, R0, 0x1cd ;  /* 0x000001cd000b7836 */ /* 0x000fe20000000000 */
[----:B------:R-:W-:-:S04]  /*216e0*/  PRMT R12, RZ, 0x7610, R12 ;  /* 0x00007610ff0c7816 */ /* 0x000fc8000000000c */
[----:B------:R-:W-:Y:S01]  /*216f0*/  ISETP.GE.AND P6, PT, R11, RZ, PT ;  /* 0x000000ff0b00720c */ /* 0x000fe20003fc6270 */
[----:B------:R-:W-:-:S04]  /*21700*/  IMAD.MOV.U32 R11, RZ, RZ, R22 ;  /* 0x000000ffff0b7224 */ /* 0x000fc800078e0016 */
[----:B------:R-:W-:Y:S01]  /*21710*/  @!P3 IMAD.MOV R11, RZ, RZ, -R11 ;  /* 0x000000ffff0bb224 */ /* 0x000fe200078e0a0b */
        /* <DEDUP_REMOVED lines=44> */
[----:B------:R2:W3:Y:S01]  /*219e0*/  @P4 LDG.E.U16 R72, desc[UR6][R8.64] ;  /* 0x0000000608484981 */ /* 0x0004e2000c1e1500 */
[----:B-1----:R-:W1:Y:S03]  /*219f0*/  LDC R12, c[0x0][0x3a0] ;  /* 0x0000e800ff0c7b82 */ /* 0x002e660000000800 */
[----:B------:R-:W2:Y:S04]  /*21a00*/  LDL R8, [R1+0x2e04] ;  /* 0x002e040001087983 */ /* 0x000ea80000100800 */
[----:B------:R-:W2:Y:S01]  /*21a10*/  LDL R9, [R1+0x2e08] ;  /* 0x002e080001097983 */ /* 0x000ea20000100800 */
[----:B0-----:R-:W-:-:S04]  /*21a20*/  SHF.R.U32.HI R37, RZ, 0x6, R37 ;  /* 0x00000006ff257819 */ /* 0x001fc80000011625 */
[----:B------:R-:W-:-:S04]  /*21a30*/  SGXT.U32 R37, R37, 0x1 ;  /* 0x000000012525781a */ /* 0x000fc80000000000 */
[----:B------:R-:W-:-:S04]  /*21a40*/  LOP3.LUT R37, R37, 0xf0, RZ, 0xfc, !PT ;  /* 0x000000f025257812 */ /* 0x000fc800078efcff */
[----:B-1----:R-:W-:Y:S02]  /*21a50*/  ISETP.LT.AND P3, PT, R37, R12, P0 ;  /* 0x0000000c2500720c */ /* 0x002fe40000761270 */
[----:B------:R-:W-:-:S11]  /*21a60*/  PRMT R6, RZ, 0x7610, R6 ;  /* 0x00007610ff067816 */ /* 0x000fd60000000006 */
[----:B--2---:R-:W-:-:S04]  /*21a70*/  @P3 LOP3.LUT R9, R9, R8, RZ, 0x3c, !PT ;  /* 0x0000000809093212 */ /* 0x004fc800078e3cff */
[----:B------:R-:W-:-:S04]  /*21a80*/  @P3 LOP3.LUT R8, R9, R8, RZ, 0x3c, !PT ;  /* 0x0000000809083212 */ /* 0x000fc800078e3cff */
[----:B------:R-:W-:-:S05]  /*21a90*/  @P3 LOP3.LUT R9, R9, R8, RZ, 0x3c, !PT ;  /* 0x0000000809093212 */ /* 0x000fca00078e3cff */
[----:B------:R-:W2:Y:S01]  /*21aa0*/  @P3 LDG.E.U16 R6, desc[UR6][R8.64] ;  /* 0x0000000608063981 */ /* 0x000ea2000c1e1500 */
[----:B------:R-:W-:-:S05]  /*21ab0*/  VIADD R11, R0, 0x1d0 ;  /* 0x000001d0000b7836 */ /* 0x000fca0000000000 */
[----:B------:R-:W-:Y:S01]  /*21ac0*/  ISETP.GE.AND P5, PT, R11, RZ, PT ;  /* 0x000000ff0b00720c */ /* 0x000fe20003fa6270 */
[----:B------:R-:W-:-:S04]  /*21ad0*/  IMAD.MOV.U32 R11, RZ, RZ, R25 ;  /* 0x000000ffff0b7224 */ /* 0x000fc800078e0019 */
[----:B------:R-:W-:Y:S01]  /*21ae0*/  @!P6 IMAD.MOV R11, RZ, RZ, -R11 ;  /* 0x000000ffff0be224 */ /* 0x000fe200078e0a0b */
[----:B---3--:R-:W-:Y:S04]  /*21af0*/  STL [R1+0x80], R72 ;  /* 0x0000804801007387 */ /* 0x008fe80000100800 */
[----:B------:R0:W-:Y:S01]  /*21b00*/  STL [R1+0x1f30], R11 ;  /* 0x001f300b01007387 */ /* 0x0001e20000100800 */
[----:B------:R-:W1:Y:S01]  /*21b10*/  S2R R37, SR_TID.X ;  /* 0x0000000000257919 */ /* 0x000e620000002100 */
[----:B0-----:R-:W0:Y:S02]  /*21b20*/  LDC R11, c[0x0][0x3a0] ;  /* 0x0000e800ff0b7b82 */ /* 0x001e240000000800 */
[----:B--2---:R2:W-:Y:S04]  /*21b30*/  STL [R1+0x7c], R6 ;  /* 0x00007c0601007387 */ /* 0x0045e80000100800 */
[----:B--2---:R-:W2:Y:S04]  /*21b40*/  LDL.LU R6, [R1+0x5578] ;  /* 0x0055780001067983 */ /* 0x004ea80000300800 */
[----:B------:R-:W3:Y:S04]  /*21b50*/  LDL R8, [R1+0x2e24] ;  /* 0x002e240001087983 */ /* 0x000ee80000100800 */
[----:B------:R-:W3:Y:S01]  /*21b60*/  LDL R9, [R1+0x2e28] ;  /* 0x002e280001097983 */ /* 0x000ee20000100800 */
[----:B-1----:R-:W-:-:S04]  /*21b70*/  SHF.R.U32.HI R37, RZ, 0x6, R37 ;  /* 0x00000006ff257819 */ /* 0x002fc80000011625 */
[----:B------:R-:W-:-:S04]  /*21b80*/  SGXT.U32 R37, R37, 0x1 ;  /* 0x000000012525781a */ /* 0x000fc80000000000 */
[----:B------:R-:W-:-:S04]  /*21b90*/  LOP3.LUT R37, R37, 0xf8, RZ, 0xfc, !PT ;  /* 0x000000f825257812 */ /* 0x000fc800078efcff */
[----:B0-----:R-:W-:Y:S02]  /*21ba0*/  ISETP.LT.AND P4, PT, R37, R11, P0 ;  /* 0x0000000b2500720c */ /* 0x001fe40000781270 */
[----:B------:R-:W-:-:S11]  /*21bb0*/  PRMT R7, RZ, 0x7610, R7 ;  /* 0x00007610ff077816 */ /* 0x000fd60000000007 */
[----:B---3--:R-:W-:-:S04]  /*21bc0*/  @P4 LOP3.LUT R9, R9, R8, RZ, 0x3c, !PT ;  /* 0x0000000809094212 */ /* 0x008fc800078e3cff */
[----:B------:R-:W-:-:S04]  /*21bd0*/  @P4 LOP3.LUT R8, R9, R8, RZ, 0x3c, !PT ;  /* 0x0000000809084212 */ /* 0x000fc800078e3cff */
[----:B------:R-:W-:-:S05]  /*21be0*/  @P4 LOP3.LUT R9, R9, R8, RZ, 0x3c, !PT ;  /* 0x0000000809094212 */ /* 0x000fca00078e3cff */
[----:B------:R-:W3:Y:S01]  /*21bf0*/  @P4 LDG.E.U16 R7, desc[UR6][R8.64] ;  /* 0x0000000608074981 */ /* 0x000ee2000c1e1500 */
[----:B------:R-:W-:-:S05]  /*21c00*/  VIADD R72, R0, 0x1d1 ;  /* 0x000001d100487836 */ /* 0x000fca0000000000 */
[----:B------:R-:W-:Y:S01]  /*21c10*/  ISETP.GE.AND P6, PT, R72, RZ, PT ;  /* 0x000000ff4800720c */ /* 0x000fe20003fc6270 */
[----:B------:R-:W-:-:S04]  /*21c20*/  IMAD.MOV.U32 R72, RZ, RZ, R26 ;  /* 0x000000ffff487224 */ /* 0x000fc800078e001a */
[----:B------:R-:W-:-:S05]  /*21c30*/  @!P5 IMAD.MOV R72, RZ, RZ, -R72 ;  /* 0x000000ffff48d224 */ /* 0x000fca00078e0a48 */
[----:B------:R0:W-:Y:S01]  /*21c40*/  STL [R1+0x138], R72 ;  /* 0x0001384801007387 */ /* 0x0001e20000100800 */
[----:B------:R-:W1:Y:S01]  /*21c50*/  S2R R37, SR_TID.X ;  /* 0x0000000000257919 */ /* 0x000e620000002100 */
[----:B0-----:R-:W0:Y:S02]  /*21c60*/  LDC R72, c[0x0][0x3a0] ;  /* 0x0000e800ff487b82 */ /* 0x001e240000000800 */
[----:B---3--:R3:W-:Y:S04]  /*21c70*/  STL [R1+0x78], R7 ;  /* 0x0000780701007387 */ /* 0x0087e80000100800 */
[----:B---3--:R-:W3:Y:S04]  /*21c80*/  LDL.LU R7, [R1+0x5574] ;  /* 0x0055740001077983 */ /* 0x008ee80000300800 */
[----:B------:R-:W2:Y:S04]  /*21c90*/  LDL R8, [R1+0x318c] ;  /* 0x00318c0001087983 */ /* 0x000ea80000100800 */
[----:B------:R-:W2:Y:S01]  /*21ca0*/  LDL R9, [R1+0x3190] ;  /* 0x0031900001097983 */ /* 0x000ea20000100800 */
[----:B-1----:R-:W-:-:S04]  /*21cb0*/  SHF.R.U32.HI R37, RZ, 0x6, R37 ;  /* 0x00000006ff257819 */ /* 0x002fc80000011625 */
[----:B------:R-:W-:-:S04]  /*21cc0*/  SGXT.U32 R37, R37, 0x1 ;  /* 0x000000012525781a */ /* 0x000fc80000000000 */
[----:B------:R-:W-:-:S04]  /*21cd0*/  LOP3.LUT R37, R37, 0x2, RZ, 0xfc, !PT ;  /* 0x0000000225257812 */ /* 0x000fc800078efcff */
[----:B0-----:R-:W-:Y:S02]  /*21ce0*/  ISETP.LT.AND P3, PT, R37, R72, P0 ;  /* 0x000000482500720c */ /* 0x001fe40000761270 */
        /* <DEDUP_REMOVED lines=8> */
[----:B------:R-:W-:-:S05]  /*21d70*/  @!P6 IMAD.MOV R72, RZ, RZ, -R72 ;  /* 0x000000ffff48e224 */ /* 0x000fca00078e0a48 */
[----:B------:R0:W-:Y:S01]  /*21d80*/  STL [R1+0x1f2c], R72 ;  /* 0x001f2c4801007387 */ /* 0x0001e20000100800 */
[----:B------:R-:W1:Y:S01]  /*21d90*/  S2R R37, SR_TID.X ;  /* 0x0000000000257919 */ /* 0x000e620000002100 */
[----:B0-----:R-:W0:Y:S02]  /*21da0*/  LDC R72, c[0x0][0x3a0] ;  /* 0x0000e800ff487b82 */ /* 0x001e240000000800 */
[----:B--2---:R2:W-:Y:S04]  /*21db0*/  STL [R1+0x74], R66 ;  /* 0x0000744201007387 */ /* 0x0045e80000100800 */
[----:B--2---:R-:W2:Y:S04]  /*21dc0*/  LDL.LU R66, [R1+0x5570] ;  /* 0x0055700001427983 */ /* 0x004ea80000300800 */
        /* <DEDUP_REMOVED lines=25> */
[----:B0-----:R-:W-:Y:S01]  /*21f60*/  ISETP.LT.AND P3, PT, R37, R72, P0 ;  /* 0x000000482500720c */ /* 0x001fe20000761270 */
[----:B------:R-:W-:Y:S01]  /*21f70*/  VIADD R72, R0, 0x1d4 ;  /* 0x000001d400487836 */ /* 0x000fe20000000000 */
[----:B------:R-:W-:-:S04]  /*21f80*/  PRMT R28, RZ, 0x7610, R28 ;  /* 0x00007610ff1c7816 */ /* 0x000fc8000000001c */
[----:B------:R-:W-:Y:S01]  /*21f90*/  ISETP.GE.AND P5, PT, R72, RZ, PT ;  /* 0x000000ff4800720c */ /* 0x000fe20003fa6270 */
[----:B------:R-:W-:-:S04]  /*21fa0*/  IMAD.MOV.U32 R72, RZ, RZ, R29 ;  /* 0x000000ffff487224 */ /* 0x000fc800078e001d */
[----:B------:R-:W-:-:S05]  /*21fb0*/  @!P6 IMAD.MOV R72, RZ, RZ, -R72 ;  /* 0x000000ffff48e224 */ /* 0x000fca00078e0a48 */
[----:B------:R0:W-:Y:S01]  /*21fc0*/  STL [R1+0x1f24], R72 ;  /* 0x001f244801007387 */ /* 0x0001e20000100800 */
[----:B------:R-:W1:Y:S01]  /*21fd0*/  S2R R37, SR_TID.X ;  /* 0x0000000000257919 */ /* 0x000e620000002100 */
[----:B0-----:R-:W0:Y:S01]  /*21fe0*/  LDC R72, c[0x0][0x3a0] ;  /* 0x0000e800ff487b82 */ /* 0x001e220000000800 */
[----:B--2---:R-:W-:-:S04]  /*21ff0*/  @P3 LOP3.LUT R9, R9, R8, RZ, 0x3c, !PT ;  /* 0x0000000809093212 */ /* 0x004fc800078e3cff */
[----:B------:R-:W-:-:S04]  /*22000*/  @P3 LOP3.LUT R8, R9, R8, RZ, 0x3c, !PT ;  /* 0x0000000809083212 */ /* 0x000fc800078e3cff */
[----:B------:R-:W-:-:S05]  /*22010*/  @P3 LOP3.LUT R9, R9, R8, RZ, 0x3c, !PT ;  /* 0x0000000809093212 */ /* 0x000fca00078e3cff */
[----:B------:R-:W2:Y:S04]  /*22020*/  @P3 LDG.E.U16 R28, desc[UR6][R8.64] ;  /* 0x00000006081c3981 */ /* 0x000ea8000c1e1500 */
[----:B------:R-:W3:Y:S04]  /*22030*/  LDL R8, [R1+0x313c] ;  /* 0x00313c0001087983 */ /* 0x000ee80000100800 */
[----:B------:R-:W3:Y:S01]  /*22040*/  LDL R9, [R1+0x3158] ;  /* 0x0031580001097983 */ /* 0x000ee20000100800 */
[----:B-1----:R-:W-:-:S04]  /*22050*/  SHF.R.U32.HI R37, RZ, 0x6, R37 ;  /* 0x00000006ff257819 */ /* 0x002fc80000011625 */
[----:B------:R-:W-:-:S04]  /*22060*/  SGXT.U32 R37, R37, 0x1 ;  /* 0x000000012525781a */ /* 0x000fc80000000000 */
[----:B------:R-:W-:-:S04]  /*22070*/  LOP3.LUT R37, R37, 0x1a, RZ, 0xfc, !PT ;  /* 0x0000001a25257812 */ /* 0x000fc800078efcff */
[----:B0-----:R-:W-:Y:S01]  /*22080*/  ISETP.LT.AND P4, PT, R37, R72, P0 ;  /* 0x000000482500720c */ /* 0x001fe20000781270 */
[--C-:B------:R-:W-:Y:S01]  /*22090*/  IMAD.MOV.U32 R72, RZ, RZ, R30.reuse ;  /* 0x000000ffff487224 */ /* 0x100fe200078e001e */
[----:B------:R-:W-:-:S03]  /*220a0*/  PRMT R30, RZ, 0x7610, R30 ;  /* 0x00007610ff1e7816 */ /* 0x000fc6000000001e */
[----:B------:R-:W-:Y:S01]  /*220b0*/  @!P5 IMAD.MOV R72, RZ, RZ, -R72 ;  /* 0x000000ffff48d224 */ /* 0x000fe200078e0a48 */
[----:B------:R-:W0:Y:S01]  /*220c0*/  S2R R37, SR_TID.X ;  /* 0x0000000000257919 */ /* 0x000e220000002100 */
[----:B--2---:R-:W-:Y:S06]  /*220d0*/  STL [R1+0x6c], R28 ;  /* 0x00006c1c01007387 */ /* 0x004fec0000100800 */
        /* <DEDUP_REMOVED lines=8> */
[----:B0-----:R-:W-:Y:S01]  /*22160*/  SHF.R.U32.HI R37, RZ, 0x6, R37 ;  /* 0x00000006ff257819 */ /* 0x001fe20000011625 */
[----:B------:R-:W-:-:S03]  /*22170*/  VIADD R29, R0, 0x1d5 ;  /* 0x000001d5001d7836 */ /* 0x000fc60000000000 */
[----:B------:R-:W-:Y:S02]  /*22180*/  SGXT.U32 R37, R37, 0x1 ;  /* 0x000000012525781a */ /* 0x000fe40000000000 */
[----:B------:R-:W-:Y:S02]  /*22190*/  ISETP.GE.AND P6, PT, R29, RZ, PT ;  /* 0x000000ff1d00720c */ /* 0x000fe40003fc6270 */
[----:B------:R-:W-:-:S04]  /*221a0*/  LOP3.LUT R29, R37, 0x22, RZ, 0xfc, !PT ;  /* 0x00000022251d7812 */ /* 0x000fc800078efcff */
[----:B-1----:R-:W-:Y:S01]  /*221b0*/  ISETP.LT.AND P3, PT, R29, R72, P0 ;  /* 0x000000481d00720c */ /* 0x002fe20000761270 */
[----:B------:R-:W-:-:S05]  /*221c0*/  VIADD R28, R0, 0x1d6 ;  /* 0x000001d6001c7836 */ /* 0x000fca0000000000 */
[----:B------:R-:W-:Y:S01]  /*221d0*/  ISETP.GE.AND P5, PT, R28, RZ, PT ;  /* 0x000000ff1c00720c */ /* 0x000fe20003fa6270 */
[----:B------:R-:W-:Y:S01]  /*221e0*/  IMAD.MOV.U32 R28, RZ, RZ, R31 ;  /* 0x000000ffff1c7224 */ /* 0x000fe200078e001f */
[----:B------:R-:W-:-:S03]  /*221f0*/  PRMT R27, RZ, 0x7610, R27 ;  /* 0x00007610ff1b7816 */ /* 0x000fc6000000001b */
[----:B------:R-:W-:-:S05]  /*22200*/  @!P6 IMAD.MOV R28, RZ, RZ, -R28 ;  /* 0x000000ffff1ce224 */ /* 0x000fca00078e0a1c */
[----:B------:R-:W-:Y:S04]  /*22210*/  STL [R1+0x1f1c], R28 ;  /* 0x001f1c1c01007387 */ /* 0x000fe80000100800 */
[----:B--2---:R0:W-:Y:S01]  /*22220*/  STL [R1+0x68], R30 ;  /* 0x0000681e01007387 */ /* 0x0041e20000100800 */
[----:B------:R-:W-:Y:S02]  /*22230*/  LOP3.LUT R29, R37, 0x2a, RZ, 0xfc, !PT ;  /* 0x0000002a251d7812 */ /* 0x000fe400078efcff */
[-C--:B---3--:R-:W-:Y:S01]  /*22240*/  @P3 LOP3.LUT R9, R9, R8.reuse, RZ, 0x3c, !PT ;  /* 0x0000000809093212 */ /* 0x088fe200078e3cff */
[----:B0-----:R-:W2:Y:S03]  /*22250*/  LDL R30, [R1+0x30d4] ;  /* 0x0030d400011e7983 */ /* 0x001ea60000100800 */
[----:B------:R-:W-:-:S04]  /*22260*/  @P3 LOP3.LUT R8, R9, R8, RZ, 0x3c, !PT ;  /* 0x0000000809083212 */ /* 0x000fc800078e3cff */
[----:B------:R-:W-:-:S05]  /*22270*/  @P3 LOP3.LUT R9, R9, R8, RZ, 0x3c, !PT ;  /* 0x0000000809093212 */ /* 0x000fca00078e3cff */
[----:B------:R-:W3:Y:S04]  /*22280*/  @P3 LDG.E.U16 R27, desc[UR6][R8.64] ;  /* 0x00000006081b3981 */ /* 0x000ee8000c1e1500 */
[----:B------:R-:W2:Y:S04]  /*22290*/  LDL R8, [R1+0x30f8] ;  /* 0x0030f80001087983 */ /* 0x000ea80000100800 */
[----:B------:R-:W2:Y:S01]  /*222a0*/  LDL R9, [R1+0x3118] ;  /* 0x0031180001097983 */ /* 0x000ea20000100800 */
[----:B------:R-:W-:Y:S01]  /*222b0*/  ISETP.LT.AND P4, PT, R29, R72, P0 ;  /* 0x000000481d00720c */ /* 0x000fe20000781270 */
[----:B------:R-:W-:Y:S01]  /*222c0*/  IMAD.MOV.U32 R29, RZ, RZ, R32 ;  /* 0x000000ffff1d7224 */ /* 0x000fe200078e0020 */
[----:B------:R-:W-:-:S03]  /*222d0*/  PRMT R26, RZ, 0x7610, R26 ;  /* 0x00007610ff1a7816 */ /* 0x000fc6000000001a */
[----:B------:R-:W-:Y:S01]  /*222e0*/  @!P5 IMAD.MOV R29, RZ, RZ, -R29 ;  /* 0x000000ffff1dd224 */ /* 0x000fe200078e0a1d */
[----:B---3--:R-:W-:Y:S07]  /*222f0*/  STL [R1+0x64], R27 ;  /* 0x0000641b01007387 */ /* 0x008fee0000100800 */
[----:B--2---:R-:W-:-:S04]  /*22300*/  @P4 LOP3.LUT R9, R9, R8, RZ, 0x3c, !PT ;  /* 0x0000000809094212 */ /* 0x004fc800078e3cff */
[----:B------:R-:W-:-:S04]  /*22310*/  @P4 LOP3.LUT R8, R9, R8, RZ, 0x3c, !PT ;  /* 0x0000000809084212 */ /* 0x000fc800078e3cff */
[----:B------:R-:W-:Y:S01]  /*22320*/  @P4 LOP3.LUT R9, R9, R8, RZ, 0x3c, !PT ;  /* 0x0000000809094212 */ /* 0x000fe200078e3cff */
[----:B------:R0:W-:Y:S04]  /*22330*/  STL [R1+0x1f18], R29 ;  /* 0x001f181d01007387 */ /* 0x0001e80000100800 */
[----:B------:R-:W2:Y:S04]  /*22340*/  @P4 LDG.E.U16 R26, desc[UR6][R8.64] ;  /* 0x00000006081a4981 */ /* 0x000ea8000c1e1500 */
[----:B------:R-:W3:Y:S04]  /*22350*/  LDL R8, [R1+0x30d8] ;  /* 0x0030d80001087983 */ /* 0x000ee80000100800 */
[----:B------:R-:W3:Y:S01]  /*22360*/  LDL R9, [R1+0x30f4] ;  /* 0x0030f40001097983 */ /* 0x000ee20000100800 */
[----:B------:R-:W-:-:S05]  /*22370*/  VIADD R28, R0, 0x1d7 ;  /* 0x000001d7001c7836 */ /* 0x000fca0000000000 */
[----:B------:R-:W-:Y:S02]  /*22380*/  ISETP.GE.AND P6, PT, R28, RZ, PT ;  /* 0x000000ff1c00720c */ /* 0x000fe40003fc6270 */
[----:B------:R-:W-:-:S04]  /*22390*/  LOP3.LUT R28, R37, 0x32, RZ, 0xfc, !PT ;  /* 0x00000032251c7812 */ /* 0x000fc800078efcff */
[----:B------:R-:W-:Y:S01]  /*223a0*/  ISETP.LT.AND P3, PT, R28, R72, P0 ;  /* 0x000000481c00720c */ /* 0x000fe20000761270 */
[----:B0-----:R-:W-:Y:S02]  /*223b0*/  IMAD.MOV.U32 R29, RZ, RZ, R33 ;  /* 0x000000ffff1d7224 */ /* 0x001fe400078e0021 */
[----:B------:R-:W-:Y:S01]  /*223c0*/  VIADD R27, R0, 0x1d8 ;  /* 0x000001d8001b7836 */ /* 0x000fe20000000000 */
[----:B------:R-:W-:-:S03]  /*223d0*/  PRMT R25, RZ, 0x7610, R25 ;  /* 0x00007610ff197816 */ /* 0x000fc60000000019 */
[----:B------:R-:W-:Y:S01]  /*223e0*/  @!P6 IMAD.MOV R29, RZ, RZ, -R29 ;  /* 0x000000ffff1de224 */ /* 0x000fe200078e0a1d */
[----:B------:R-:W-:Y:S02]  /*223f0*/  ISETP.GE.AND P5, PT, R27, RZ, PT ;  /* 0x000000ff1b00720c */ /* 0x000fe40003fa6270 */
[----:B------:R-:W4:Y:S04]  /*22400*/  LDL R27, [R1+0x30b4] ;  /* 0x0030b400011b7983 */ /* 0x000f280000100800 */
[----:B--2---:R-:W-:Y:S01]  /*22410*/  STL [R1+0x60], R26 ;  /* 0x0000601a01007387 */ /* 0x004fe20000100800 */
[----:B---3--:R-:W-:-:S04]  /*22420*/  @P3 LOP3.LUT R9, R9, R8, RZ, 0x3c, !PT ;  /* 0x0000000809093212 */ /* 0x008fc800078e3cff */
[----:B------:R-:W-:-:S04]  /*22430*/  @P3 LOP3.LUT R8, R9, R8, RZ, 0x3c, !PT ;  /* 0x0000000809083212 */ /* 0x000fc800078e3cff */
[----:B------:R-:W-:Y:S01]  /*22440*/  @P3 LOP3.LUT R9, R9, R8, RZ, 0x3c, !PT ;  /* 0x0000000809093212 */ /* 0x000fe200078e3cff */
[----:B------:R0:W-:Y:S04]  /*22450*/  STL [R1+0x1f14], R29 ;  /* 0x001f141d01007387 */ /* 0x0001e80000100800 */
[----:B------:R1:W2:Y:S04]  /*22460*/  @P3 LDG.E.U16 R25, desc[UR6][R8.64] ;  /* 0x0000000608193981 */ /* 0x0002a8000c1e1500 */
[----:B------:R-:W3:Y:S01]  /*22470*/  LDL R9, [R1+0x30b8] ;  /* 0x0030b80001097983 */ /* 0x000ee20000100800 */
[----:B------:R-:W-:-:S04]  /*22480*/  LOP3.LUT R28, R37, 0x3a, RZ, 0xfc, !PT ;  /* 0x0000003a251c7812 */ /* 0x000fc800078efcff */
[----:B------:R-:W-:Y:S01]  /*22490*/  ISETP.LT.AND P4, PT, R28, R72, P0 ;  /* 0x000000481c00720c */ /* 0x000fe20000781270 */
[----:B0-----:R-:W-:Y:S02]  /*224a0*/  IMAD.MOV.U32 R29, RZ, RZ, R34 ;  /* 0x000000ffff1d7224 */ /* 0x001fe400078e0022 */
[----:B------:R-:W-:Y:S01]  /*224b0*/  VIADD R26, R0, 0x1d9 ;  /* 0x000001d9001a7836 */ /* 0x000fe20000000000 */
[----:B------:R-:W-:Y:S01]  /*224c0*/  PRMT R23, RZ, 0x7610, R23 ;  /* 0x00007610ff177816 */ /* 0x000fe20000000017 */
[----:B------:R-:W-:-:S03]  /*224d0*/  @!P5 IMAD.MOV R29, RZ, RZ, -R29 ;  /* 0x000000ffff1dd224 */ /* 0x000fc600078e0a1d */
[----:B------:R-:W-:Y:S02]  /*224e0*/  ISETP.GE.AND P6, PT, R26, RZ, PT ;  /* 0x000000ff1a00720c */ /* 0x000fe40003fc6270 */
[----:B------:R-:W4:Y:S03]  /*224f0*/  LDL R26, [R1+0x3094] ;  /* 0x00309400011a7983 */ /* 0x000f260000100800 */
[----:B-1----:R-:W-:Y:S01]  /*22500*/  @P4 MOV R8, R30 ;  /* 0x0000001e00084202 */ /* 0x002fe20000000f00 */
[----:B--2---:R-:W-:Y:S04]  /*22510*/  STL [R1+0x58], R25 ;  /* 0x0000581901007387 */ /* 0x004fe80000100800 */
[----:B------:R0:W-:Y:S04]  /*22520*/  STL [R1+0xec], R29 ;  /* 0x0000ec1d01007387 */ /* 0x0001e80000100800 */
[----:B---3--:R4:W2:Y:S04]  /*22530*/  @P4 LDG.E.U16 R23, desc[UR6][R8.64] ;  /* 0x0000000608174981 */ /* 0x0088a8000c1e1500 */
[----:B------:R-:W3:Y:S01]  /*22540*/  LDL R9, [R1+0x3098] ;  /* 0x0030980001097983 */ /* 0x000ee20000100800 */
[----:B------:R-:W-:-:S04]  /*22550*/  LOP3.LUT R28, R37, 0x42, RZ, 0xfc, !PT ;  /* 0x00000042251c7812 */ /* 0x000fc800078efcff */
[----:B------:R-:W-:Y:S01]  /*22560*/  ISETP.LT.AND P3, PT, R28, R72, P0 ;  /* 0x000000481c00720c */ /* 0x000fe20000761270 */
[----:B0-----:R-:W-:Y:S01]  /*22570*/  IMAD.MOV.U32 R29, RZ, RZ, R35 ;  /* 0x000000ffff1d7224 */ /* 0x001fe200078e0023 */
[----:B------:R-:W-:Y:S01]  /*22580*/  PRMT R22, RZ, 0x7610, R22 ;  /* 0x00007610ff167816 */ /* 0x000fe20000000016 */
[----:B------:R-:W3:Y:S02]  /*22590*/  LDL R28, [R1+0x3074] ;  /* 0x00307400011c7983 */ /* 0x000ee40000100800 */
[----:B------:R-:W-:-:S08]  /*225a0*/  @!P6 IMAD.MOV R29, RZ, RZ, -R29 ;  /* 0x000000ffff1de224 */ /* 0x000fd000078e0a1d */
[----:B----4-:R-:W-:Y:S01]  /*225b0*/  @P3 IMAD.MOV.U32 R8, RZ, RZ, R27 ;  /* 0x000000ffff083224 */ /* 0x010fe200078e001b */
[----:B--2---:R-:W-:Y:S04]  /*225c0*/  STL [R1+0x54], R23 ;  /* 0x0000541701007387 */ /* 0x004fe80000100800 */
[----:B------:R0:W-:Y:S01]  /*225d0*/  STL [R1+0x1f10], R29 ;  /* 0x001f101d01007387 */ /* 0x0001e20000100800 */
[----:B------:R-:W-:Y:S01]  /*225e0*/  VIADD R25, R0, 0x1da ;  /* 0x000001da00197836 */ /* 0x000fe20000000000 */
[----:B------:R-:W-:Y:S02]  /*225f0*/  PRMT R17, RZ, 0x7610, R17 ;  /* 0x00007610ff117816 */ /* 0x000fe40000000011 */
[----:B------:R-:W2:Y:S04]  /*22600*/  LDL R30, [R1+0x3038] ;  /* 0x00303800011e7983 */ /* 0x000ea80000100800 */
[----:B---3--:R1:W3:Y:S04]  /*22610*/  @P3 LDG.E.U16 R22, desc[UR6][R8.64] ;  /* 0x0000000608163981 */ /* 0x0082e8000c1e1500 */
[----:B0-----:R-:W4:Y:S04]  /*22620*/  LDL R29, [R1+0x3054] ;  /* 0x00305400011d7983 */ /* 0x001f280000100800 */
[----:B------:R-:W2:Y:S01]  /*22630*/  LDL R9, [R1+0x3078] ;  /* 0x0030780001097983 */ /* 0x000ea20000100800 */
[----:B------:R-:W-:-:S02]  /*22640*/  ISETP.GE.AND P5, PT, R25, RZ, PT ;  /* 0x000000ff1900720c */ /* 0x000fc40003fa6270 */
[----:B------:R-:W-:-:S04]  /*22650*/  LOP3.LUT R25, R37, 0x4a, RZ, 0xfc, !PT ;  /* 0x0000004a25197812 */ /* 0x000fc800078efcff */
[----:B------:R-:W-:Y:S01]  /*22660*/  ISETP.LT.AND P4, PT, R25, R72, P0 ;  /* 0x000000481900720c */ /* 0x000fe20000781270 */
[----:B------:R-:W-:-:S06]  /*22670*/  IMAD.MOV.U32 R25, RZ, RZ, R36 ;  /* 0x000000ffff197224 */ /* 0x000fcc00078e0024 */
[----:B------:R-:W-:-:S06]  /*22680*/  @!P5 IMAD.MOV R25, RZ, RZ, -R25 ;  /* 0x000000ffff19d224 */ /* 0x000fcc00078e0a19 */
[----:B-1----:R-:W-:Y:S01]  /*22690*/  @P4 IMAD.MOV.U32 R8, RZ, RZ, R26 ;  /* 0x000000ffff084224 */ /* 0x002fe200078e001a */
[----:B---3--:R-:W-:Y:S04]  /*226a0*/  STL [R1+0x50], R22 ;  /* 0x0000501601007387 */ /* 0x008fe80000100800 */
[----:B------:R0:W-:Y:S01]  /*226b0*/  STL [R1+0x1f0c], R25 ;  /* 0x001f0c1901007387 */ /* 0x0001e20000100800 */
[----:B------:R-:W-:Y:S01]  /*226c0*/  VIADD R23, R0, 0x1db ;  /* 0x000001db00177836 */ /* 0x000fe20000000000 */
[----:B------:R-:W-:Y:S02]  /*226d0*/  PRMT R16, RZ, 0x7610, R16 ;  /* 0x00007610ff107816 */ /* 0x000fe40000000010 */
[----:B------:R-:W3:Y:S04]  /*226e0*/  LDL R27, [R1+0x3018] ;  /* 0x00301800011b7983 */ /* 0x000ee80000100800 */
[----:B--2---:R1:W2:Y:S04]  /*226f0*/  @P4 LDG.E.U16 R17, desc[UR6][R8.64] ;  /* 0x0000000608114981 */ /* 0x0042a8000c1e1500 */
[----:B0-----:R-:W2:Y:S04]  /*22700*/  LDL R25, [R1+0x3034] ;  /* 0x0030340001197983 */ /* 0x001ea80000100800 */
[----:B------:R-:W2:Y:S01]  /*22710*/  LDL R9, [R1+0x3058] ;  /* 0x0030580001097983 */ /* 0x000ea20000100800 */
[----:B------:R-:W-:-:S02]  /*22720*/  ISETP.GE.AND P6, PT, R23, RZ, PT ;  /* 0x000000ff1700720c */ /* 0x000fc40003fc6270 */
[----:B------:R-:W-:-:S04]  /*22730*/  LOP3.LUT R23, R37, 0x52, RZ, 0xfc, !PT ;  /* 0x0000005225177812 */ /* 0x000fc800078efcff */
[----:B------:R-:W-:-:S13]  /*22740*/  ISETP.LT.AND P3, PT, R23, R72, P0 ;  /* 0x000000481700720c */ /* 0x000fda0000761270 */
[----:B-1----:R-:W-:Y:S02]  /*22750*/  @P3 IMAD.MOV.U32 R8, RZ, RZ, R28 ;  /* 0x000000ffff083224 */ /* 0x002fe400078e001c */
[----:B------:R-:W-:-:S05]  /*22760*/  VIADD R22, R0, 0x1dc ;  /* 0x000001dc00167836 */ /* 0x000fca0000000000 */
[----:B------:R-:W-:Y:S02]  /*22770*/  ISETP.GE.AND P5, PT, R22, RZ, PT ;  /* 0x000000ff1600720c */ /* 0x000fe40003fa6270 */
[----:B------:R-:W-:-:S04]  /*22780*/  LOP3.LUT R22, R37, 0x5a, RZ, 0xfc, !PT ;  /* 0x0000005a25167812 */ /* 0x000fc800078efcff */
[----:B------:R-:W-:Y:S01]  /*22790*/  ISETP.LT.AND P4, PT, R22, R72, P0 ;  /* 0x000000481600720c */ /* 0x000fe20000781270 */
[----:B--2---:R4:W2:Y:S01]  /*227a0*/  @P3 LDG.E.U16 R16, desc[UR6][R8.64] ;  /* 0x0000000608103981 */ /* 0x0048a2000c1e1500 */
[----:B------:R-:W-:Y:S01]  /*227b0*/  IMAD.MOV.U32 R23, RZ, RZ, R38 ;  /* 0x000000ffff177224 */ /* 0x000fe200078e0026 */
[----:B------:R-:W-:Y:S02]  /*227c0*/  PRMT R19, RZ, 0x7610, R19 ;  /* 0x00007610ff137816 */ /* 0x000fe40000000013 */
[----:B------:R0:W-:Y:S01]  /*227d0*/  STL [R1+0x4c], R17 ;  /* 0x00004c1101007387 */ /* 0x0001e20000100800 */
[----:B------:R-:W-:-:S07]  /*227e0*/  @!P6 IMAD.MOV R23, RZ, RZ, -R23 ;  /* 0x000000ffff17e224 */ /* 0x000fce00078e0a17 */
[----:B----4-:R-:W-:Y:S02]  /*227f0*/  @P4 IMAD.MOV.U32 R8, RZ, RZ, R29 ;  /* 0x000000ffff084224 */ /* 0x010fe400078e001d */
[----:B------:R-:W-:Y:S02]  /*22800*/  @P4 IMAD.MOV.U32 R9, RZ, RZ, R30 ;  /* 0x000000ffff094224 */ /* 0x000fe400078e001e */
[----:B0-----:R-:W-:Y:S01]  /*22810*/  VIADD R17, R0, 0x1dd ;  /* 0x000001dd00117836 */ /* 0x001fe20000000000 */
[----:B------:R0:W-:Y:S01]  /*22820*/  STL [R1+0x1f08], R23 ;  /* 0x001f081701007387 */ /* 0x0001e20000100800 */
[----:B------:R-:W-:Y:S01]  /*22830*/  IMAD.MOV.U32 R26, RZ, RZ, R39 ;  /* 0x000000ffff1a7224 */ /* 0x000fe200078e0027 */
[----:B------:R-:W-:Y:S01]  /*22840*/  PRMT R18, RZ, 0x7610, R18 ;  /* 0x00007610ff127816 */ /* 0x000fe20000000012 */
[----:B------:R-:W-:Y:S01]  /*22850*/  IMAD.MOV.U32 R28, RZ, RZ, R40 ;  /* 0x000000ffff1c7224 */ /* 0x000fe200078e0028 */
[----:B------:R-:W-:Y:S01]  /*22860*/  ISETP.GE.AND P6, PT, R17, RZ, PT ;  /* 0x000000ff1100720c */ /* 0x000fe20003fc6270 */
[----:B------:R1:W4:Y:S01]  /*22870*/  @P4 LDG.E.U16 R19, desc[UR6][R8.64] ;  /* 0x0000000608134981 */ /* 0x000322000c1e1500 */
[----:B------:R-:W-:Y:S01]  /*22880*/  LOP3.LUT R17, R37, 0x62, RZ, 0xfc, !PT ;  /* 0x0000006225117812 */ /* 0x000fe200078efcff */
[----:B------:R-:W2:Y:S02]  /*22890*/  LDC R29, c[0x0][0x3b0] ;  /* 0x0000ec00ff1d7b82 */ /* 0x000ea40000000800 */
[----:B------:R-:W4:Y:S01]  /*228a0*/  LDL R22, [R1+0x3014] ;  /* 0x0030140001167983 */ /* 0x000f220000100800 */
[----:B------:R-:W-:Y:S01]  /*228b0*/  ISETP.LT.AND P3, PT, R17, R72, P0 ;  /* 0x000000481100720c */ /* 0x000fe20000761270 */
[----:B------:R-:W-:-:S02]  /*228c0*/  @!P5 IMAD.MOV R26, RZ, RZ, -R26 ;  /* 0x000000ffff1ad224 */ /* 0x000fc400078e0a1a */
[----:B0-----:R-:W4:Y:S01]  /*228d0*/  LDL R23, [R1+0x2ff8] ;  /* 0x002ff80001177983 */ /* 0x001f220000100800 */
[----:B------:R-:W-:Y:S01]  /*228e0*/  PRMT R20, RZ, 0x7610, R20 ;  /* 0x00007610ff147816 */ /* 0x000fe20000000014 */
[----:B------:R-:W0:Y:S08]  /*228f0*/  LDC R30, c[0x0][0x3b0] ;  /* 0x0000ec00ff1e7b82 */ /* 0x000e300000000800 */
[----:B-1----:R-:W-:-:S02]  /*22900*/  @P3 IMAD.MOV.U32 R8, RZ, RZ, R25 ;  /* 0x000000ffff083224 */ /* 0x002fc400078e0019 */
[----:B---3--:R-:W-:-:S05]  /*22910*/  @P3 IMAD.MOV.U32 R9, RZ, RZ, R27 ;  /* 0x000000ffff093224 */ /* 0x008fca00078e001b */
[----:B------:R1:W3:Y:S04]  /*22920*/  @P3 LDG.E.U16 R18, desc[UR6][R8.64] ;  /* 0x0000000608123981 */ /* 0x0002e8000c1e1500 */
[----:B--2---:R2:W-:Y:S04]  /*22930*/  STL [R1+0x48], R16 ;  /* 0x0000481001007387 */ /* 0x0045e80000100800 */
[----:B------:R0:W-:Y:S04]  /*22940*/  STL [R1+0x1f04], R26 ;  /* 0x001f041a01007387 */ /* 0x0001e80000100800 */
[----:B------:R-:W3:Y:S01]  /*22950*/  LDL R17, [R1+0x2fd8] ;  /* 0x002fd80001117983 */ /* 0x000ee20000100800 */
[----:B--2---:R-:W-:-:S05]  /*22960*/  VIADD R16, R0, 0x1de ;  /* 0x000001de00107836 */ /* 0x004fca0000000000 */
[----:B------:R-:W-:Y:S02]  /*22970*/  ISETP.GE.AND P5, PT, R16, RZ, PT ;  /* 0x000000ff1000720c */ /* 0x000fe40003fa6270 */
[----:B------:R-:W2:Y:S01]  /*22980*/  LDL R16, [R1+0x2ff4] ;  /* 0x002ff40001107983 */ /* 0x000ea20000100800 */
[----:B0-----:R-:W-:-:S03]  /*22990*/  LOP3.LUT R26, R37, 0x6a, RZ, 0xfc, !PT ;  /* 0x0000006a251a7812 */ /* 0x001fc600078efcff */
[----:B----4-:R0:W-:Y:S01]  /*229a0*/  STL [R1+0x44], R19 ;  /* 0x0000441301007387 */ /* 0x0101e20000100800 */
[----:B------:R-:W-:Y:S01]  /*229b0*/  @!P6 IMAD.MOV R28, RZ, RZ, -R28 ;  /* 0x000000ffff1ce224 */ /* 0x000fe200078e0a1c */
[----:B------:R-:W-:Y:S01]  /*229c0*/  ISETP.LT.AND P4, PT, R26, R72, P0 ;  /* 0x000000481a00720c */ /* 0x000fe20000781270 */
[----:B0-----:R-:W-:-:S05]  /*229d0*/  VIADD R19, R0, 0x1df ;  /* 0x000001df00137836 */ /* 0x001fca0000000000 */
[----:B------:R-:W-:Y:S02]  /*229e0*/  ISETP.GE.AND P6, PT, R19, RZ, PT ;  /* 0x000000ff1300720c */ /* 0x000fe40003fc6270 */
[----:B------:R-:W-:-:S04]  /*229f0*/  LOP3.LUT R19, R37, 0x72, RZ, 0xfc, !PT ;  /* 0x0000007225137812 */ /* 0x000fc800078efcff */
[----:B------:R-:W-:Y:S01]  /*22a00*/  ISETP.LT.AND P3, PT, R19, R72, P0 ;  /* 0x000000481300720c */ /* 0x000fe20000761270 */
[----:B-1----:R-:W-:Y:S02]  /*22a10*/  @P4 IMAD.MOV.U32 R8, RZ, RZ, R22 ;  /* 0x000000ffff084224 */ /* 0x002fe400078e0016 */
[----:B------:R-:W-:Y:S01]  /*22a20*/  @P4 IMAD.MOV.U32 R9, RZ, RZ, R23 ;  /* 0x000000ffff094224 */ /* 0x000fe200078e0017 */
[----:B------:R0:W-:Y:S01]  /*22a30*/  STL [R1+0x1f00], R28 ;  /* 0x001f001c01007387 */ /* 0x0001e20000100800 */
[----:B------:R-:W-:Y:S01]  /*22a40*/  IMAD.MOV.U32 R26, RZ, RZ, R41 ;  /* 0x000000ffff1a7224 */ /* 0x000fe200078e0029 */
[----:B------:R-:W-:Y:S02]  /*22a50*/  PRMT R15, RZ, 0x7610, R15 ;  /* 0x00007610ff0f7816 */ /* 0x000fe4000000000f */
[----:B------:R-:W4:Y:S04]  /*22a60*/  LDL R25, [R1+0x2fd4] ;  /* 0x002fd40001197983 */ /* 0x000f280000100800 */
[----:B------:R1:W4:Y:S04]  /*22a70*/  @P4 LDG.E.U16 R20, desc[UR6][R8.64] ;  /* 0x0000000608144981 */ /* 0x000328000c1e1500 */
[----:B0-----:R-:W4:Y:S04]  /*22a80*/  LDL R28, [R1+0x2fbc] ;  /* 0x002fbc00011c7983 */ /* 0x001f280000100800 */
[----:B---3--:R0:W-:Y:S01]  /*22a90*/  STL [R1+0x40], R18 ;  /* 0x0000401201007387 */ /* 0x0081e20000100800 */
[----:B------:R-:W-:-:S02]  /*22aa0*/  @!P5 IMAD.MOV R26, RZ, RZ, -R26 ;  /* 0x000000ffff1ad224 */ /* 0x000fc400078e0a1a */
[----:B0-----:R-:W-:-:S05]  /*22ab0*/  VIADD R18, R0, 0x1e0 ;  /* 0x000001e000127836 */ /* 0x001fca0000000000 */
[----:B------:R-:W-:Y:S01]  /*22ac0*/  ISETP.GE.AND P5, PT, R18, RZ, PT ;  /* 0x000000ff1200720c */ /* 0x000fe20003fa6270 */
[----:B------:R-:W-:Y:S01]  /*22ad0*/  IMAD.MOV.U32 R18, RZ, RZ, R42 ;  /* 0x000000ffff127224 */ /* 0x000fe200078e002a */
[----:B------:R0:W-:Y:S03]  /*22ae0*/  STL [R1+0x1efc], R26 ;  /* 0x001efc1a01007387 */ /* 0x0001e60000100800 */
[----:B------:R-:W-:Y:S01]  /*22af0*/  @!P6 IMAD.MOV R18, RZ, RZ, -R18 ;  /* 0x000000ffff12e224 */ /* 0x000fe200078e0a12 */
[----:B------:R-:W3:Y:S04]  /*22b00*/  LDL R27, [R1+0x2fa0] ;  /* 0x002fa000011b7983 */ /* 0x000ee80000100800 */
[----:B------:R1:W-:Y:S04]  /*22b10*/  STL [R1+0x1ef8], R18 ;  /* 0x001ef81201007387 */ /* 0x0003e80000100800 */
[----:B0-----:R-:W3:Y:S04]  /*22b20*/  LDL R26, [R1+0x2fb0] ;  /* 0x002fb000011a7983 */ /* 0x001ee80000100800 */
[----:B------:R-:W3:Y:S04]  /*22b30*/  LDL R23, [R1+0x2f78] ;  /* 0x002f780001177983 */ /* 0x000ee80000100800 */
[----:B------:R-:W3:Y:S01]  /*22b40*/  LDL R22, [R1+0x2f9c] ;  /* 0x002f9c0001167983 */ /* 0x000ee20000100800 */
[----:B-1----:R-:W-:-:S02]  /*22b50*/  @P3 IMAD.MOV.U32 R9, RZ, RZ, R17 ;  /* 0x000000ffff093224 */ /* 0x002fc400078e0011 */
[----:B--2---:R-:W-:Y:S01]  /*22b60*/  @P3 IMAD.MOV.U32 R8, RZ, RZ, R16 ;  /* 0x000000ffff083224 */ /* 0x004fe200078e0010 */
[----:B------:R-:W-:Y:S01]  /*22b70*/  LOP3.LUT R19, R37, 0x7a, RZ, 0xfc, !PT ;  /* 0x0000007a25137812 */ /* 0x000fe200078efcff */
[C---:B------:R-:W-:Y:S01]  /*22b80*/  VIADD R18, R0.reuse, 0x1e1 ;  /* 0x000001e100127836 */ /* 0x040fe20000000000 */
[----:B------:R-:W-:Y:S01]  /*22b90*/  PRMT R24, RZ, 0x7610, R24 ;  /* 0x00007610ff187816 */ /* 0x000fe20000000018 */
[----:B------:R-:W-:Y:S01]  /*22ba0*/  VIADD R17, R0, 0x1e2 ;  /* 0x000001e200117836 */ /* 0x000fe20000000000 */
[----:B------:R4:W2:Y:S01]  /*22bb0*/  @P3 LDG.E.U16 R15, desc[UR6][R8.64] ;  /* 0x00000006080f3981 */ /* 0x0008a2000c1e1500 */
[----:B------:R-:W-:Y:S02]  /*22bc0*/  ISETP.LT.AND P4, PT, R19, R72, P0 ;  /* 0x000000481300720c */ /* 0x000fe40000781270 */
[----:B------:R-:W-:Y:S01]  /*22bd0*/  ISETP.GE.AND P6, PT, R18, RZ, PT ;  /* 0x000000ff1200720c */ /* 0x000fe20003fc6270 */
[----:B------:R-:W3:Y:S01]  /*22be0*/  LDL R16, [R1+0x2f5c] ;  /* 0x002f5c0001107983 */ /* 0x000ee20000100800 */
[----:B------:R-:W-:Y:S01]  /*22bf0*/  LOP3.LUT R18, R37, 0x82, RZ, 0xfc, !PT ;  /* 0x0000008225127812 */ /* 0x000fe200078efcff */
[----:B------:R-:W-:-:S03]  /*22c00*/  IMAD.MOV.U32 R19, RZ, RZ, R43 ;  /* 0x000000ffff137224 */ /* 0x000fc600078e002b */
[-C--:B------:R-:W-:Y:S01]  /*22c10*/  ISETP.LT.AND P3, PT, R18, R72.reuse, P0 ;  /* 0x000000481200720c */ /* 0x080fe20000761270 */
[----:B------:R-:W-:Y:S01]  /*22c20*/  @!P5 IMAD.MOV R19, RZ, RZ, -R19 ;  /* 0x000000ffff13d224 */ /* 0x000fe200078e0a13 */
[----:B------:R-:W-:Y:S02]  /*22c30*/  ISETP.GE.AND P5, PT, R17, RZ, PT ;  /* 0x000000ff1100720c */ /* 0x000fe40003fa6270 */
[C---:B------:R-:W-:Y:S02]  /*22c40*/  LOP3.LUT R17, R37.reuse, 0x8a, RZ, 0xfc, !PT ;  /* 0x0000008a25117812 */ /* 0x040fe400078efcff */
[----:B------:R-:W-:Y:S01]  /*22c50*/  PRMT R13, RZ, 0x7610, R13 ;  /* 0x00007610ff0d7816 */ /* 0x000fe2000000000d */
[----:B----4-:R-:W-:Y:S02]  /*22c60*/  @P4 IMAD.MOV.U32 R8, RZ, RZ, R25 ;  /* 0x000000ffff084224 */ /* 0x010fe400078e0019 */
[----:B------:R-:W-:Y:S01]  /*22c70*/  @P4 IMAD.MOV.U32 R9, RZ, RZ, R28 ;  /* 0x000000ffff094224 */ /* 0x000fe200078e001c */
[----:B------:R-:W-:Y:S01]  /*22c80*/  PRMT R21, RZ, 0x7610, R21 ;  /* 0x00007610ff157816 */ /* 0x000fe20000000015 */
[----:B------:R-:W-:Y:S01]  /*22c90*/  IMAD.MOV.U32 R18, RZ, RZ, R44 ;  /* 0x000000ffff127224 */ /* 0x000fe200078e002c */
[----:B--2---:R0:W-:Y:S01]  /*22ca0*/  STL [R1+0x38], R15 ;  /* 0x0000380f01007387 */ /* 0x0041e20000100800 */
[----:B------:R-:W-:Y:S01]  /*22cb0*/  LOP3.LUT R25, R37, 0x92, RZ, 0xfc, !PT ;  /* 0x0000009225197812 */ /* 0x000fe200078efcff */
[----:B------:R-:W1:Y:S02]  /*22cc0*/  LDC R28, c[0x0][0x3b0] ;  /* 0x0000ec00ff1c7b82 */ /* 0x000e640000000800 */
[----:B------:R3:W2:Y:S01]  /*22cd0*/  @P4 LDG.E.U16 R24, desc[UR6][R8.64] ;  /* 0x0000000608184981 */ /* 0x0006a2000c1e1500 */
[----:B------:R-:W-:-:S03]  /*22ce0*/  ISETP.LT.AND P4, PT, R17, R72, P0 ;  /* 0x000000481100720c */ /* 0x000fc60000781270 */
[----:B0-----:R-:W4:Y:S01]  /*22cf0*/  LDL R15, [R1+0x2f64] ;  /* 0x002f6400010f7983 */ /* 0x001f220000100800 */
[----:B---3--:R-:W-:Y:S02]  /*22d00*/  @P3 IMAD.MOV.U32 R8, RZ, RZ, R26 ;  /* 0x000000ffff083224 */ /* 0x008fe400078e001a */
[----:B------:R-:W-:Y:S01]  /*22d10*/  @P3 IMAD.MOV.U32 R9, RZ, RZ, R27 ;  /* 0x000000ffff093224 */ /* 0x000fe200078e001b */
[----:B------:R0:W-:Y:S01]  /*22d20*/  STL [R1+0x3c], R20 ;  /* 0x00003c1401007387 */ /* 0x0001e20000100800 */
[----:B------:R-:W-:Y:S01]  /*22d30*/  @!P6 IMAD.MOV R18, RZ, RZ, -R18 ;  /* 0x000000ffff12e224 */ /* 0x000fe200078e0a12 */
[----:B------:R-:W-:Y:S01]  /*22d40*/  PRMT R12, RZ, 0x7610, R12 ;  /* 0x00007610ff0c7816 */ /* 0x000fe2000000000c */
[----:B------:R-:W3:Y:S01]  /*22d50*/  LDC R27, c[0x0][0x3b0] ;  /* 0x0000ec00ff1b7b82 */ /* 0x000ee20000000800 */
[----:B------:R0:W3:Y:S04]  /*22d60*/  @P3 LDG.E.U16 R13, desc[UR6][R8.64] ;  /* 0x00000006080d3981 */ /* 0x0000e8000c1e1500 */
[----:B0-----:R-:W3:Y:S01]  /*22d70*/  LDL R20, [R1+0x2f40] ;  /* 0x002f400001147983 */ /* 0x001ee20000100800 */
[----:B------:R-:W-:-:S02]  /*22d80*/  @P4 IMAD.MOV.U32 R8, RZ, RZ, R22 ;  /* 0x000000ffff084224 */ /* 0x000fc400078e0016 */
[----:B------:R-:W-:Y:S01]  /*22d90*/  @P4 IMAD.MOV.U32 R9, RZ, RZ, R23 ;  /* 0x000000ffff094224 */ /* 0x000fe200078e0017 */
[----:B------:R0:W-:Y:S04]  /*22da0*/  STL [R1+0xe4], R19 ;  /* 0x0000e41301007387 */ /* 0x0001e80000100800 */
[----:B------:R1:W3:Y:S04]  /*22db0*/  @P4 LDG.E.U16 R21, desc[UR6][R8.64] ;  /* 0x0000000608154981 */ /* 0x0002e8000c1e1500 */
[----:B0-----:R-:W3:Y:S04]  /*22dc0*/  LDL R19, [R1+0x2f50] ;  /* 0x002f500001137983 */ /* 0x001ee80000100800 */
[----:B------:R0:W-:Y:S04]  /*22dd0*/  STL [R1+0x1ef4], R18 ;  /* 0x001ef41201007387 */ /* 0x0001e80000100800 */
[----:B------:R-:W3:Y:S04]  /*22de0*/  LDL R17, [R1+0x2f3c] ;  /* 0x002f3c0001117983 */ /* 0x000ee80000100800 */
[----:B0-----:R-:W3:Y:S01]  /*22df0*/  LDL R18, [R1+0x2f18] ;  /* 0x002f180001127983 */ /* 0x001ee20000100800 */
[----:B------:R-:W-:Y:S01]  /*22e00*/  ISETP.LT.AND P6, PT, R25, R72, P0 ;  /* 0x000000481900720c */ /* 0x000fe200007c1270 */
[----:B------:R-:W-:-:S12]  /*22e10*/  IMAD.MOV.U32 R25, RZ, RZ, R45 ;  /* 0x000000ffff197224 */ /* 0x000fd800078e002d */
[----:B-1----:R-:W-:Y:S02]  /*22e20*/  @P6 IMAD.MOV.U32 R9, RZ, RZ, R16 ;  /* 0x000000ffff096224 */ /* 0x002fe400078e0010 */
[----:B------:R-:W-:Y:S01]  /*22e30*/  @!P5 IMAD.MOV R25, RZ, RZ, -R25 ;  /* 0x000000ffff19d224 */ /* 0x000fe200078e0a19 */
[----:B------:R-:W-:Y:S02]  /*22e40*/  PRMT R14, RZ, 0x7610, R14 ;  /* 0x00007610ff0e7816 */ /* 0x000fe4000000000e */
[----:B------:R-:W-:Y:S01]  /*22e50*/  PRMT R11, RZ, 0x7610, R11 ;  /* 0x00007610ff0b7816 */ /* 0x000fe2000000000b */
[----:B--2---:R0:W-:Y:S01]  /*22e60*/  STL [R1+0x34], R24 ;  /* 0x0000341801007387 */ /* 0x0041e20000100800 */
[----:B----4-:R-:W-:Y:S01]  /*22e70*/  @P6 IMAD.MOV.U32 R8, RZ, RZ, R15 ;  /* 0x000000ffff086224 */ /* 0x010fe200078e000f */
[----:B0-----:R-:W-:-:S04]  /*22e80*/  LOP3.LUT R24, R37, 0x9a, RZ, 0xfc, !PT ;  /* 0x0000009a25187812 */ /* 0x001fc800078efcff */
[----:B------:R0:W2:Y:S01]  /*22e90*/  @P6 LDG.E.U16 R12, desc[UR6][R8.64] ;  /* 0x00000006080c6981 */ /* 0x0000a2000c1e1500 */
[----:B------:R-:W-:-:S03]  /*22ea0*/  ISETP.LT.AND P3, PT, R24, R72, P0 ;  /* 0x000000481800720c */ /* 0x000fc60000761270 */
[----:B---3--:R1:W-:Y:S04]  /*22eb0*/  STL [R1+0x30], R13 ;  /* 0x0000300d01007387 */ /* 0x0083e80000100800 */
[----:B------:R-:W-:Y:S04]  /*22ec0*/  STL [R1+0x1ef0], R25 ;  /* 0x001ef01901007387 */ /* 0x000fe80000100800 */
[----:B------:R-:W3:Y:S01]  /*22ed0*/  LDL R16, [R1+0x2efc] ;  /* 0x002efc0001107983 */ /* 0x000ee20000100800 */
[----:B-1----:R-:W-:Y:S02]  /*22ee0*/  VIADD R13, R0, 0x1e3 ;  /* 0x000001e3000d7836 */ /* 0x002fe40000000000 */
[----:B0-----:R-:W-:-:S03]  /*22ef0*/  @P3 IMAD.MOV.U32 R9, RZ, RZ, R20 ;  /* 0x000000ffff093224 */ /* 0x001fc600078e0014 */
[----:B------:R-:W-:Y:S02]  /*22f00*/  ISETP.GE.AND P5, PT, R13, RZ, PT ;  /* 0x000000ff0d00720c */ /* 0x000fe40003fa6270 */
[----:B------:R-:W-:Y:S01]  /*22f10*/  LOP3.LUT R13, R37, 0xa2, RZ, 0xfc, !PT ;  /* 0x000000a2250d7812 */ /* 0x000fe200078efcff */
[----:B------:R0:W-:Y:S04]  /*22f20*/  STL [R1+0x2c], R21 ;  /* 0x00002c1501007387 */ /* 0x0001e80000100800 */
[----:B------:R-:W4:Y:S01]  /*22f30*/  LDL R15, [R1+0x2f04] ;  /* 0x002f0400010f7983 */ /* 0x000f220000100800 */
[----:B------:R-:W-:Y:S01]  /*22f40*/  @P3 IMAD.MOV.U32 R8, RZ, RZ, R19 ;  /* 0x000000ffff083224 */ /* 0x000fe200078e0013 */
[----:B------:R-:W-:-:S04]  /*22f50*/  ISETP.LT.AND P4, PT, R13, R72, P0 ;  /* 0x000000480d00720c */ /* 0x000fc80000781270 */
[----:B------:R1:W4:Y:S09]  /*22f60*/  @P3 LDG.E.U16 R14, desc[UR6][R8.64] ;  /* 0x00000006080e3981 */ /* 0x000332000c1e1500 */
[----:B-1----:R-:W-:Y:S02]  /*22f70*/  @P4 IMAD.MOV.U32 R8, RZ, RZ, R17 ;  /* 0x000000ffff084224 */ /* 0x002fe400078e0011 */
[----:B------:R-:W-:-:S05]  /*22f80*/  @P4 IMAD.MOV.U32 R9, RZ, RZ, R18 ;  /* 0x000000ffff094224 */ /* 0x000fca00078e0012 */
[----:B------:R3:W4:Y:S01]  /*22f90*/  @P4 LDG.E.U16 R11, desc[UR6][R8.64] ;  /* 0x00000006080b4981 */ /* 0x000722000c1e1500 */
[----:B0-----:R-:W-:Y:S01]  /*22fa0*/  VIADD R21, R0, 0x1e4 ;  /* 0x000001e400157836 */ /* 0x001fe20000000000 */
[----:B------:R-:W-:Y:S01]  /*22fb0*/  PRMT R10, RZ, 0x7610, R10 ;  /* 0x00007610ff0a7816 */ /* 0x000fe2000000000a */
[----:B------:R-:W-:-:S03]  /*22fc0*/  IMAD.MOV.U32 R13, RZ, RZ, R46 ;  /* 0x000000ffff0d7224 */ /* 0x000fc600078e002e */
[----:B------:R-:W-:Y:S01]  /*22fd0*/  ISETP.GE.AND P6, PT, R21, RZ, PT ;  /* 0x000000ff1500720c */ /* 0x000fe20003fc6270 */
[----:B------:R-:W-:Y:S02]  /*22fe0*/  @!P5 IMAD.MOV R13, RZ, RZ, -R13 ;  /* 0x000000ffff0dd224 */ /* 0x000fe400078e0a0d */
[----:B------:R-:W-:Y:S02]  /*22ff0*/  VIADD R19, R0, 0x1e5 ;  /* 0x000001e500137836 */ /* 0x000fe40000000000 */
[----:B------:R-:W-:-:S03]  /*23000*/  IMAD.MOV.U32 R17, RZ, RZ, R47 ;  /* 0x000000ffff117224 */ /* 0x000fc600078e002f */
[----:B------:R-:W-:-:S05]  /*23010*/  ISETP.GE.AND P5, PT, R19, RZ, PT ;  /* 0x000000ff1300720c */ /* 0x000fca0003fa6270 */
[----:B------:R-:W-:Y:S01]  /*23020*/  @!P6 IMAD.MOV R17, RZ, RZ, -R17 ;  /* 0x000000ffff11e224 */ /* 0x000fe200078e0a11 */
[----:B--2---:R0:W-:Y:S04]  /*23030*/  STL [R1+0x28], R12 ;  /* 0x0000280c01007387 */ /* 0x0041e80000100800 */
[----:B------:R-:W2:Y:S01]  /*23040*/  LDL R22, [R1+0x2ee0] ;  /* 0x002ee00001167983 */ /* 0x000ea20000100800 */
[----:B0-----:R-:W-:-:S04]  /*23050*/  LOP3.LUT R12, R37, 0xaa, RZ, 0xfc, !PT ;  /* 0x000000aa250c7812 */ /* 0x001fc800078efcff */
[----:B------:R-:W-:-:S13]  /*23060*/  ISETP.LT.AND P3, PT, R12, R72, P0 ;  /* 0x000000480c00720c */ /* 0x000fda0000761270 */
[----:B---3--:R-:W-:Y:S02]  /*23070*/  @P3 IMAD.MOV.U32 R9, RZ, RZ, R16 ;  /* 0x000000ffff093224 */ /* 0x008fe400078e0010 */
[----:B----4-:R-:W-:Y:S01]  /*23080*/  @P3 IMAD.MOV.U32 R8, RZ, RZ, R15 ;  /* 0x000000ffff083224 */ /* 0x010fe200078e000f */
[----:B------:R0:W-:Y:S04]  /*23090*/  STL [R1+0x24], R14 ;  /* 0x0000240e01007387 */ /* 0x0001e80000100800 */
[----:B------:R2:W3:Y:S04]  /*230a0*/  @P3 LDG.E.U16 R10, desc[UR6][R8.64] ;  /* 0x00000006080a3981 */ /* 0x0004e8000c1e1500 */
[----:B0-----:R-:W4:Y:S04]  /*230b0*/  LDL R14, [R1+0x2ef0] ;  /* 0x002ef000010e7983 */ /* 0x001f280000100800 */
[----:B------:R0:W-:Y:S04]  /*230c0*/  STL [R1+0x1eec], R13 ;  /* 0x001eec0d01007387 */ /* 0x0001e80000100800 */
[----:B------:R-:W4:Y:S04]  /*230d0*/  LDL R21, [R1+0x2edc] ;  /* 0x002edc0001157983 */ /* 0x000f280000100800 */
[----:B------:R-:W4:Y:S04]  /*230e0*/  LDL R20, [R1+0x2e9c] ;  /* 0x002e9c0001147983 */ /* 0x000f280000100800 */
[----:B0-----:R-:W4:Y:S04]  /*230f0*/  LDL R13, [R1+0x2eb8] ;  /* 0x002eb800010d7983 */ /* 0x001f280000100800 */
[----:B------:R-:W4:Y:S04]  /*23100*/  LDL R19, [R1+0x2ea4] ;  /* 0x002ea40001137983 */ /* 0x000f280000100800 */
[----:B------:R0:W-:Y:S04]  /*23110*/  STL [R1+0x20], R11 ;  /* 0x0000200b01007387 */ /* 0x0001e80000100800 */
[----:B------:R-:W4:Y:S04]  /*23120*/  LDL R18, [R1+0x2e80] ;  /* 0x002e800001127983 */ /* 0x000f280000100800 */
[----:B------:R1:W-:Y:S01]  /*23130*/  STL [R1+0x1ee8], R17 ;  /* 0x001ee81101007387 */ /* 0x0003e20000100800 */
[----:B0-----:R-:W-:-:S02]  /*23140*/  LOP3.LUT R11, R37, 0xb2, RZ, 0xfc, !PT ;  /* 0x000000b2250b7812 */ /* 0x001fc400078efcff */
[----:B------:R-:W-:Y:S01]  /*23150*/  LOP3.LUT R12, R37, 0xba, RZ, 0xfc, !PT ;  /* 0x000000ba250c7812 */ /* 0x000fe200078efcff */
[----:B------:R-:W4:Y:S01]  /*23160*/  LDL R16, [R1+0x2e58] ;  /* 0x002e580001107983 */ /* 0x000f220000100800 */
[----:B------:R-:W-:-:S03]  /*23170*/  PRMT R90, RZ, 0x7610, R90 ;  /* 0x00007610ff5a7816 */ /* 0x000fc6000000005a */
[----:B------:R-:W4:Y:S04]  /*23180*/  LDL R15, [R1+0x2e7c] ;  /* 0x002e7c00010f7983 */ /* 0x000f280000100800 */
[----:B-1----:R-:W4:Y:S01]  /*23190*/  LDL R17, [R1+0x2e90] ;  /* 0x002e900001117983 */ /* 0x002f220000100800 */
[-C--:B------:R-:W-:Y:S02]  /*231a0*/  ISETP.LT.AND P4, PT, R11, R72.reuse, P0 ;  /* 0x000000480b00720c */ /* 0x080fe40000781270 */
[----:B------:R-:W-:Y:S01]  /*231b0*/  ISETP.LT.AND P6, PT, R12, R72, P0 ;  /* 0x000000480c00720c */ /* 0x000fe200007c1270 */
[----:B------:R-:W-:Y:S01]  /*231c0*/  IMAD.MOV.U32 R12, RZ, RZ, R48 ;  /* 0x000000ffff0c7224 */ /* 0x000fe200078e0030 */
[----:B------:R-:W-:-:S03]  /*231d0*/  LOP3.LUT R11, R37, 0xc2, RZ, 0xfc, !PT ;  /* 0x000000c2250b7812 */ /* 0x000fc600078efcff */
[----:B------:R-:W-:Y:S01]  /*231e0*/  @!P5 IMAD.MOV R12, RZ, RZ, -R12 ;  /* 0x000000ffff0cd224 */ /* 0x000fe200078e0a0c */
[----:B------:R-:W-:Y:S02]  /*231f0*/  ISETP.LT.AND P5, PT, R11, R72, P0 ;  /* 0x000000480b00720c */ /* 0x000fe400007a1270 */
[----:B------:R-:W-:Y:S01]  /*23200*/  PRMT R91, RZ, 0x7610, R91 ;  /* 0x00007610ff5b7816 */ /* 0x000fe2000000005b */
[----:B------:R-:W0:Y:S01]  /*23210*/  LDC R11, c[0x0][0x3a0] ;  /* 0x0000e800ff0b7b82 */ /* 0x000e220000000800 */
[----:B------:R-:W-:Y:S02]  /*23220*/  PRMT R4, RZ, 0x7610, R4 ;  /* 0x00007610ff047816 */ /* 0x000fe40000000004 */
[----:B------:R-:W-:Y:S01]  /*23230*/  PRMT R5, RZ, 0x7610, R5 ;  /* 0x00007610ff057816 */ /* 0x000fe20000000005 */
[----:B--2---:R-:W-:Y:S01]  /*23240*/  @P4 IMAD.MOV.U32 R9, RZ, RZ, R22 ;  /* 0x000000ffff094224 */ /* 0x004fe200078e0016 */
[----:B---3--:R1:W-:Y:S01]  /*23250*/  STL [R1+0x1c], R10 ;  /* 0x00001c0a01007387 */ /* 0x0083e20000100800 */
[----:B----4-:R-:W-:Y:S01]  /*23260*/  @P4 IMAD.MOV.U32 R8, RZ, RZ, R14 ;  /* 0x000000ffff084224 */ /* 0x010fe200078e000e */
[----:B-1----:R-:W-:-:S04]  /*23270*/  LOP3.LUT R10, R37, 0xca, RZ, 0xfc, !PT ;  /* 0x000000ca250a7812 */ /* 0x002fc800078efcff */
[----:B------:R1:W2:Y:S01]  /*23280*/  @P4 LDG.E.U16 R90, desc[UR6][R8.64] ;  /* 0x00000006085a4981 */ /* 0x0002a2000c1e1500 */
[----:B------:R-:W-:Y:S01]  /*23290*/  ISETP.LT.AND P3, PT, R10, R72, P0 ;  /* 0x000000480a00720c */ /* 0x000fe20000761270 */
[----:B-1----:R-:W-:Y:S02]  /*232a0*/  @P6 IMAD.MOV.U32 R8, RZ, RZ, R21 ;  /* 0x000000ffff086224 */ /* 0x002fe400078e0015 */
[----:B------:R-:W-:-:S05]  /*232b0*/  @P6 IMAD.MOV.U32 R9, RZ, RZ, R13 ;  /* 0x000000ffff096224 */ /* 0x000fca00078e000d */
[----:B------:R1:W3:Y:S02]  /*232c0*/  @P6 LDG.E.U16 R91, desc[UR6][R8.64] ;  /* 0x00000006085b6981 */ /* 0x0002e4000c1e1500 */
[----:B-1----:R-:W-:Y:S02]  /*232d0*/  @P5 IMAD.MOV.U32 R8, RZ, RZ, R19 ;  /* 0x000000ffff085224 */ /* 0x002fe400078e0013 */
[----:B------:R-:W-:-:S05]  /*232e0*/  @P5 IMAD.MOV.U32 R9, RZ, RZ, R20 ;  /* 0x000000ffff095224 */ /* 0x000fca00078e0014 */
[----:B------:R1:W4:Y:S02]  /*232f0*/  @P5 LDG.E.U16 R4, desc[UR6][R8.64] ;  /* 0x0000000608045981 */ /* 0x000324000c1e1500 */
[----:B-1----:R-:W-:Y:S02]  /*23300*/  @P3 IMAD.MOV.U32 R8, RZ, RZ, R17 ;  /* 0x000000ffff083224 */ /* 0x002fe400078e0011 */
[----:B------:R-:W-:-:S05]  /*23310*/  @P3 IMAD.MOV.U32 R9, RZ, RZ, R18 ;  /* 0x000000ffff093224 */ /* 0x000fca00078e0012 */
[----:B------:R1:W4:Y:S01]  /*23320*/  @P3 LDG.E.U16 R5, desc[UR6][R8.64] ;  /* 0x0000000608053981 */ /* 0x000322000c1e1500 */
[----:B------:R-:W-:-:S04]  /*23330*/  LOP3.LUT R10, R37, 0xd2, RZ, 0xfc, !PT ;  /* 0x000000d2250a7812 */ /* 0x000fc800078efcff */
[----:B------:R-:W-:Y:S01]  /*23340*/  ISETP.LT.AND P4, PT, R10, R72, P0 ;  /* 0x000000480a00720c */ /* 0x000fe20000781270 */
[C---:B------:R-:W-:Y:S01]  /*23350*/  VIADD R14, R0.reuse, 0x1e6 ;  /* 0x000001e6000e7836 */ /* 0x040fe20000000000 */
[----:B------:R-:W-:Y:S01]  /*23360*/  PRMT R89, RZ, 0x7610, R89 ;  /* 0x00007610ff597816 */ /* 0x000fe20000000059 */
[----:B------:R0:W-:Y:S01]  /*23370*/  STL [R1+0x1ee4], R12 ;  /* 0x001ee40c01007387 */ /* 0x0001e20000100800 */
[C---:B------:R-:W-:Y:S01]  /*23380*/  VIADD R17, R0.reuse, 0x1e8 ;  /* 0x000001e800117836 */ /* 0x040fe20000000000 */
[----:B------:R-:W-:Y:S02]  /*23390*/  PRMT R2, RZ, 0x7610, R2 ;  /* 0x00007610ff027816 */ /* 0x000fe40000000002 */
[----:B------:R-:W-:Y:S02]  /*233a0*/  PRMT R88, RZ, 0x7610, R88 ;  /* 0x00007610ff587816 */ /* 0x000fe40000000058 */
[----:B------:R-:W-:Y:S02]  /*233b0*/  PRMT R93, RZ, 0x7610, R93 ;  /* 0x00007610ff5d7816 */ /* 0x000fe4000000005d */
[----:B------:R-:W-:Y:S01]  /*233c0*/  PRMT R92, RZ, 0x7610, R92 ;  /* 0x00007610ff5c7816 */ /* 0x000fe2000000005c */
[----:B------:R-:W-:Y:S01]  /*233d0*/  VIADD R21, R0, 0x1e9 ;  /* 0x000001e900157836 */ /* 0x000fe20000000000 */
[----:B------:R-:W2:Y:S01]  /*233e0*/  LDC R10, c[0x0][0x3a0] ;  /* 0x0000e800ff0a7b82 */ /* 0x000ea20000000800 */
[----:B-1----:R-:W-:-:S02]  /*233f0*/  @P4 IMAD.MOV.U32 R8, RZ, RZ, R15 ;  /* 0x000000ffff084224 */ /* 0x002fc400078e000f */
[----:B------:R-:W-:Y:S01]  /*23400*/  @P4 IMAD.MOV.U32 R9, RZ, RZ, R16 ;  /* 0x000000ffff094224 */ /* 0x000fe200078e0010 */
[----:B------:R-:W-:Y:S01]  /*23410*/  ISETP.GE.AND P6, PT, R14, RZ, PT ;  /* 0x000000ff0e00720c */ /* 0x000fe20003fc6270 */
[----:B------:R-:W-:-:S03]  /*23420*/  VIADD R14, R0, 0x1e7 ;  /* 0x000001e7000e7836 */ /* 0x000fc60000000000 */
[----:B------:R1:W4:Y:S01]  /*23430*/  @P4 LDG.E.U16 R89, desc[UR6][R8.64] ;  /* 0x0000000608594981 */ /* 0x000322000c1e1500 */
[----:B------:R-:W-:Y:S01]  /*23440*/  PRMT R87, RZ, 0x7610, R87 ;  /* 0x00007610ff577816 */ /* 0x000fe20000000057 */
[----:B0-----:R-:W0:Y:S01]  /*23450*/  LDC R12, c[0x0][0x3a0] ;  /* 0x0000e800ff0c7b82 */ /* 0x001e220000000800 */
[----:B------:R-:W-:Y:S02]  /*23460*/  ISETP.GE.AND P5, PT, R14, RZ, PT ;  /* 0x000000ff0e00720c */ /* 0x000fe40003fa6270 */
[----:B------:R-:W-:Y:S01]  /*23470*/  ISETP.GE.AND P3, PT, R17, RZ, PT ;  /* 0x000000ff1100720c */ /* 0x000fe20003f66270 */
[----:B--2---:R-:W-:Y:S04]  /*23480*/  STL [R1+0x5510], R90 ;  /* 0x0055105a01007387 */ /* 0x004fe80000100800 */
[----:B---3--:R-:W-:Y:S04]  /*23490*/  STL [R1+0x5514], R91 ;  /* 0x0055145b01007387 */ /* 0x008fe80000100800 */
[----:B----4-:R2:W-:Y:S04]  /*234a0*/  STL [R1+0x5518], R4 ;  /* 0x0055180401007387 */ /* 0x0105e80000100800 */
[----:B------:R-:W3:Y:S04]  /*234b0*/  LDL R19, [R1+0x2e3c] ;  /* 0x002e3c0001137983 */ /* 0x000ee80000100800 */
[----:B------:R-:W4:Y:S04]  /*234c0*/  LDL R14, [R1+0x2e44] ;  /* 0x002e4400010e7983 */ /* 0x000f280000100800 */
[----:B------:R0:W-:Y:S04]  /*234d0*/  STL [R1+0x551c], R5 ;  /* 0x00551c0501007387 */ /* 0x0001e80000100800 */
[----:B------:R-:W4:Y:S04]  /*234e0*/  LDL R13, [R1+0x2dcc] ;  /* 0x002dcc00010d7983 */ /* 0x000f280000100800 */
[----:B------:R-:W4:Y:S04]  /*234f0*/  LDL R20, [R1+0x2dd0] ;  /* 0x002dd00001147983 */ /* 0x000f280000100800 */
[----:B------:R-:W4:Y:S04]  /*23500*/  LDL R18, [R1+0x2dec] ;  /* 0x002dec0001127983 */ /* 0x000f280000100800 */
[----:B------:R-:W4:Y:S01]  /*23510*/  LDL R17, [R1+0x2df0] ;  /* 0x002df00001117983 */ /* 0x000f220000100800 */
[C---:B--2---:R-:W-:Y:S01]  /*23520*/  LOP3.LUT R4, R37.reuse, 0xda, RZ, 0xfc, !PT ;  /* 0x000000da25047812 */ /* 0x044fe200078efcff */
[----:B0-----:R-:W-:Y:S01]  /*23530*/  IMAD.MOV.U32 R5, RZ, RZ, R49 ;  /* 0x000000ffff057224 */ /* 0x001fe200078e0031 */
[----:B-1----:R-:W-:Y:S01]  /*23540*/  LOP3.LUT R8, R37, 0xe2, RZ, 0xfc, !PT ;  /* 0x000000e225087812 */ /* 0x002fe200078efcff */
[----:B------:R-:W-:Y:S01]  /*23550*/  IMAD.MOV.U32 R9, RZ, RZ, R50 ;  /* 0x000000ffff097224 */ /* 0x000fe200078e0032 */
[----:B------:R-:W-:Y:S01]  /*23560*/  ISETP.LT.AND P4, PT, R4, R72, P0 ;  /* 0x000000480400720c */ /* 0x000fe20000781270 */
[----:B------:R-:W-:-:S02]  /*23570*/  @!P6 IMAD.MOV R5, RZ, RZ, -R5 ;  /* 0x000000ffff05e224 */ /* 0x000fc400078e0a05 */
[----:B------:R-:W-:Y:S01]  /*23580*/  @!P5 IMAD.MOV R9, RZ, RZ, -R9 ;  /* 0x000000ffff09d224 */ /* 0x000fe200078e0a09 */
[----:B------:R-:W-:Y:S01]  /*23590*/  ISETP.LT.AND P5, PT, R8, R72, P0 ;  /* 0x000000480800720c */ /* 0x000fe200007a1270 */
[----:B------:R-:W-:Y:S01]  /*235a0*/  STL [R1+0x5520], R89 ;  /* 0x0055205901007387 */ /* 0x000fe20000100800 */
[----:B------:R-:W-:-:S03]  /*235b0*/  LOP3.LUT R4, R37, 0xea, RZ, 0xfc, !PT ;  /* 0x000000ea25047812 */ /* 0x000fc600078efcff */
[----:B------:R-:W-:Y:S01]  /*235c0*/  STL [R1+0x1ee0], R5 ;  /* 0x001ee00501007387 */ /* 0x000fe20000100800 */
[----:B------:R-:W-:-:S03]  /*235d0*/  ISETP.LT.AND P6, PT, R4, R72, P0 ;  /* 0x000000480400720c */ /* 0x000fc600007c1270 */
[----:B------:R3:W-:Y:S04]  /*235e0*/  STL [R1+0x1edc], R9 ;  /* 0x001edc0901007387 */ /* 0x0007e80000100800 */
[----:B------:R-:W2:Y:S04]  /*235f0*/  LDL R16, [R1+0x2e0c] ;  /* 0x002e0c0001107983 */ /* 0x000ea80000100800 */
[----:B------:R-:W2:Y:S01]  /*23600*/  LDL R15, [R1+0x2e10] ;  /* 0x002e1000010f7983 */ /* 0x000ea20000100800 */
[----:B---3--:R-:W-:Y:S02]  /*23610*/  @P4 IMAD.MOV.U32 R9, RZ, RZ, R19 ;  /* 0x000000ffff094224 */ /* 0x008fe400078e0013 */
[----:B----4-:R-:W-:-:S05]  /*23620*/  @P4 IMAD.MOV.U32 R8, RZ, RZ, R14 ;  /* 0x000000ffff084224 */ /* 0x010fca00078e000e */
[----:B------:R0:W3:Y:S02]  /*23630*/  @P4 LDG.E.U16 R2, desc[UR6][R8.64] ;  /* 0x0000000608024981 */ /* 0x0000e4000c1e1500 */
[----:B0-----:R-:W-:Y:S02]  /*23640*/  @P5 IMAD.MOV.U32 R9, RZ, RZ, R13 ;  /* 0x000000ffff095224 */ /* 0x001fe400078e000d */
[----:B------:R-:W-:Y:S01]  /*23650*/  @P5 IMAD.MOV.U32 R8, RZ, RZ, R20 ;  /* 0x000000ffff085224 */ /* 0x000fe200078e0014 */
[----:B------:R-:W-:Y:S01]  /*23660*/  LOP3.LUT R4, R37, 0xf2, RZ, 0xfc, !PT ;  /* 0x000000f225047812 */ /* 0x000fe200078efcff */
[----:B------:R-:W-:Y:S01]  /*23670*/  IMAD.MOV.U32 R5, RZ, RZ, R51 ;  /* 0x000000ffff057224 */ /* 0x000fe200078e0033 */
[----:B------:R-:W-:Y:S01]  /*23680*/  IADD3 R19, PT, PT, R0, 0x1ea, RZ ;  /* 0x000001ea00137810 */ /* 0x000fe20007ffe0ff */
[----:B------:R-:W0:Y:S01]  /*23690*/  LDC R13, c[0x0][0x3a0] ;  /* 0x0000e800ff0d7b82 */ /* 0x000e220000000800 */
[----:B------:R1:W4:Y:S02]  /*236a0*/  @P5 LDG.E.U16 R88, desc[UR6][R8.64] ;  /* 0x0000000608585981 */ /* 0x000324000c1e1500 */
[----:B-1----:R-:W-:-:S02]  /*236b0*/  @P6 IMAD.MOV.U32 R8, RZ, RZ, R17 ;  /* 0x000000ffff086224 */ /* 0x002fc400078e0011 */
[----:B------:R-:W-:-:S05]  /*236c0*/  @P6 IMAD.MOV.U32 R9, RZ, RZ, R18 ;  /* 0x000000ffff096224 */ /* 0x000fca00078e0012 */
[----:B------:R2:W4:Y:S01]  /*236d0*/  @P6 LDG.E.U16 R93, desc[UR6][R8.64] ;  /* 0x00000006085d6981 */ /* 0x000522000c1e1500 */
[----:B------:R-:W-:Y:S01]  /*236e0*/  ISETP.LT.AND P4, PT, R4, R72, P0 ;  /* 0x000000480400720c */ /* 0x000fe20000781270 */
[----:B------:R-:W-:Y:S01]  /*236f0*/  @!P3 IMAD.MOV R5, RZ, RZ, -R5 ;  /* 0x000000ffff05b224 */ /* 0x000fe200078e0a05 */
[----:B------:R-:W-:-:S04]  /*23700*/  ISETP.GE.AND P3, PT, R21, RZ, PT ;  /* 0x000000ff1500720c */ /* 0x000fc80003f66270 */
[----:B------:R-:W-:Y:S07]  /*23710*/  STL [R1+0xc0], R5 ;  /* 0x0000c00501007387 */ /* 0x000fee0000100800 */
[----:B--2---:R-:W-:Y:S02]  /*23720*/  @P4 IMAD.MOV.U32 R8, RZ, RZ, R15 ;  /* 0x000000ffff084224 */ /* 0x004fe400078e000f */
[----:B------:R-:W-:-:S05]  /*23730*/  @P4 IMAD.MOV.U32 R9, RZ, RZ, R16 ;  /* 0x000000ffff094224 */ /* 0x000fca00078e0010 */
[----:B------:R-:W2:Y:S01]  /*23740*/  @P4 LDG.E.U16 R92, desc[UR6][R8.64] ;  /* 0x00000006085c4981 */ /* 0x000ea2000c1e1500 */
[----:B------:R-:W-:-:S03]  /*23750*/  ISETP.GE.AND P5, PT, R19, RZ, PT ;  /* 0x000000ff1300720c */ /* 0x000fc60003fa6270 */
[----:B---3--:R1:W-:Y:S04]  /*23760*/  STL [R1+0x5524], R2 ;  /* 0x0055240201007387 */ /* 0x0083e80000100800 */
[----:B------:R-:W3:Y:S04]  /*23770*/  LDL R21, [R1+0x2db4] ;  /* 0x002db40001157983 */ /* 0x000ee80000100800 */
[----:B------:R-:W3:Y:S04]  /*23780*/  LDL R14, [R1+0x2e2c] ;  /* 0x002e2c00010e7983 */ /* 0x000ee80000100800 */
[----:B----4-:R-:W-:Y:S04]  /*23790*/  STL [R1+0x5528], R88 ;  /* 0x0055285801007387 */ /* 0x010fe80000100800 */
[----:B------:R-:W4:Y:S04]  /*237a0*/  LDL R20, [R1+0x3174] ;  /* 0x0031740001147983 */ /* 0x000f280000100800 */
[----:B------:R-:W4:Y:S04]  /*237b0*/  LDL R19, [R1+0x31b0] ;  /* 0x0031b00001137983 */ /* 0x000f280000100800 */
[----:B------:R-:W-:Y:S04]  /*237c0*/  STL [R1+0x552c], R93 ;  /* 0x00552c5d01007387 */ /* 0x000fe80000100800 */
[----:B------:R-:W4:Y:S04]  /*237d0*/  LDL R18, [R1+0x3194] ;  /* 0x0031940001127983 */ /* 0x000f280000100800 */
[----:B------:R-:W4:Y:S01]  /*237e0*/  LDL R17, [R1+0x3198] ;  /* 0x0031980001117983 */ /* 0x000f220000100800 */
[----:B-1----:R-:W-:Y:S01]  /*237f0*/  LOP3.LUT R2, R37, 0xfa, RZ, 0xfc, !PT ;  /* 0x000000fa25027812 */ /* 0x002fe200078efcff */
[----:B------:R-:W-:-:S03]  /*23800*/  IMAD.MOV.U32 R4, RZ, RZ, R52 ;  /* 0x000000ffff047224 */ /* 0x000fc600078e0034 */
[----:B------:R-:W-:Y:S02]  /*23810*/  ISETP.LT.AND P6, PT, R2, R72, P0 ;  /* 0x000000480200720c */ /* 0x000fe400007c1270 */
[C---:B------:R-:W-:Y:S01]  /*23820*/  LOP3.LUT R2, R37.reuse, 0xc, RZ, 0xfc, !PT ;  /* 0x0000000c25027812 */ /* 0x040fe200078efcff */
[----:B------:R-:W-:Y:S01]  /*23830*/  @!P3 IMAD.MOV R4, RZ, RZ, -R4 ;  /* 0x000000ffff04b224 */ /* 0x000fe200078e0a04 */
[----:B------:R-:W-:Y:S02]  /*23840*/  LOP3.LUT R5, R37, 0x4, RZ, 0xfc, !PT ;  /* 0x0000000425057812 */ /* 0x000fe400078efcff */
[----:B------:R-:W-:Y:S01]  /*23850*/  ISETP.LT.AND P3, PT, R2, R10, P0 ;  /* 0x0000000a0200720c */ /* 0x000fe20000761270 */
[----:B--2---:R-:W-:Y:S01]  /*23860*/  STL [R1+0x5530], R92 ;  /* 0x0055305c01007387 */ /* 0x004fe20000100800 */
[----:B------:R-:W-:Y:S01]  /*23870*/  ISETP.LT.AND P4, PT, R5, R72, P0 ;  /* 0x000000480500720c */ /* 0x000fe20000781270 */
[----:B------:R-:W1:Y:S02]  /*23880*/  LDC R10, c[0x0][0x3a0] ;  /* 0x0000e800ff0a7b82 */ /* 0x000e640000000800 */
[----:B------:R-:W2:Y:S04]  /*23890*/  LDL R16, [R1+0x3154] ;  /* 0x0031540001107983 */ /* 0x000ea80000100800 */
[----:B------:R-:W2:Y:S01]  /*238a0*/  LDL R15, [R1+0x3170] ;  /* 0x00317000010f7983 */ /* 0x000ea20000100800 */
[----:B------:R-:W-:-:S02]  /*238b0*/  PRMT R85, RZ, 0x7610, R85 ;  /* 0x00007610ff557816 */ /* 0x000fc40000000055 */
[----:B------:R-:W-:Y:S01]  /*238c0*/  PRMT R86, RZ, 0x7610, R86 ;  /* 0x00007610ff567816 */ /* 0x000fe20000000056 */
[----:B---3--:R-:W-:Y:S02]  /*238d0*/  @P6 IMAD.MOV.U32 R9, RZ, RZ, R21 ;  /* 0x000000ffff096224 */ /* 0x008fe400078e0015 */
[----:B------:R-:W-:-:S05]  /*238e0*/  @P6 IMAD.MOV.U32 R8, RZ, RZ, R14 ;  /* 0x000000ffff086224 */ /* 0x000fca00078e000e */
[----:B------:R4:W3:Y:S02]  /*238f0*/  @P6 LDG.E.U16 R87, desc[UR6][R8.64] ;  /* 0x0000000608576981 */ /* 0x0008e4000c1e1500 */
[----:B----4-:R-:W-:Y:S02]  /*23900*/  @P3 IMAD.MOV.U32 R9, RZ, RZ, R20 ;  /* 0x000000ffff093224 */ /* 0x010fe400078e0014 */
[----:B------:R-:W-:-:S05]  /*23910*/  @P3 IMAD.MOV.U32 R8, RZ, RZ, R19 ;  /* 0x000000ffff083224 */ /* 0x000fca00078e0013 */
[----:B------:R4:W3:Y:S02]  /*23920*/  @P3 LDG.E.U16 R85, desc[UR6][R8.64] ;  /* 0x0000000608553981 */ /* 0x0008e4000c1e1500 */
[----:B----4-:R-:W-:Y:S02]  /*23930*/  @P4 IMAD.MOV.U32 R9, RZ, RZ, R18 ;  /* 0x000000ffff094224 */ /* 0x010fe400078e0012 */
[----:B------:R-:W-:-:S05]  /*23940*/  @P4 IMAD.MOV.U32 R8, RZ, RZ, R17 ;  /* 0x000000ffff084224 */ /* 0x000fca00078e0011 */
[----:B------:R2:W4:Y:S01]  /*23950*/  @P4 LDG.E.U16 R86, desc[UR6][R8.64] ;  /* 0x0000000608564981 */ /* 0x000522000c1e1500 */
[----:B------:R-:W-:-:S03]  /*23960*/  LOP3.LUT R2, R37, 0x14, RZ, 0xfc, !PT ;  /* 0x0000001425027812 */ /* 0x000fc600078efcff */
[----:B------:R0:W-:Y:S02]  /*23970*/  STL [R1+0x1ed8], R4 ;  /* 0x001ed80401007387 */ /* 0x0001e40000100800 */
[----:B0-----:R-:W-:-:S04]  /*23980*/  IMAD.MOV.U32 R4, RZ, RZ, R53 ;  /* 0x000000ffff047224 */ /* 0x001fc800078e0035 */
[----:B------:R-:W-:Y:S01]  /*23990*/  @!P5 IMAD.MOV R4, RZ, RZ, -R4 ;  /* 0x000000ffff04d224 */ /* 0x000fe200078e0a04 */
[----:B------:R-:W-:Y:S02]  /*239a0*/  ISETP.LT.AND P5, PT, R2, R11, P0 ;  /* 0x0000000b0200720c */ /* 0x000fe400007a1270 */
[----:B------:R-:W-:Y:S01]  /*239b0*/  PRMT R84, RZ, 0x7610, R84 ;  /* 0x00007610ff547816 */ /* 0x000fe20000000054 */
[----:B------:R-:W-:Y:S01]  /*239c0*/  VIADD R14, R0, 0x1eb ;  /* 0x000001eb000e7836 */ /* 0x000fe20000000000 */
[----:B------:R-:W0:Y:S09]  /*239d0*/  LDC R11, c[0x0][0x3a0] ;  /* 0x0000e800ff0b7b82 */ /* 0x000e320000000800 */
[----:B--2---:R-:W-:-:S02]  /*239e0*/  @P5 IMAD.MOV.U32 R8, RZ, RZ, R15 ;  /* 0x000000ffff085224 */ /* 0x004fc400078e000f */
[----:B------:R-:W-:Y:S01]  /*239f0*/  @P5 IMAD.MOV.U32 R9, RZ, RZ, R16 ;  /* 0x000000ffff095224 */ /* 0x000fe200078e0010 */
[----:B------:R-:W-:Y:S01]  /*23a00*/  ISETP.GE.AND P6, PT, R14, RZ, PT ;  /* 0x000000ff0e00720c */ /* 0x000fe20003fc6270 */
[----:B------:R-:W-:-:S03]  /*23a10*/  VIADD R14, R0, 0x1ec ;  /* 0x000001ec000e7836 */ /* 0x000fc60000000000 */
[----:B------:R2:W2:Y:S02]  /*23a20*/  @P5 LDG.E.U16 R84, desc[UR6][R8.64] ;  /* 0x0000000608545981 */ /* 0x0004a4000c1e1500 */
[----:B------:R-:W-:Y:S01]  /*23a30*/  ISETP.GE.AND P3, PT, R14, RZ, PT ;  /* 0x000000ff0e00720c */ /* 0x000fe20003f66270 */
[----:B------:R-:W-:-:S05]  /*23a40*/  VIADD R17, R0, 0x1ed ;  /* 0x000001ed00117836 */ /* 0x000fca0000000000 */
[----:B------:R-:W-:Y:S01]  /*23a50*/  ISETP.GE.AND P4, PT, R17, RZ, PT ;  /* 0x000000ff1100720c */ /* 0x000fe20003f86270 */
[----:B---3--:R-:W-:Y:S04]  /*23a60*/  STL [R1+0x5534], R87 ;  /* 0x0055345701007387 */ /* 0x008fe80000100800 */
[----:B------:R3:W-:Y:S04]  /*23a70*/  STL [R1+0x1ed4], R4 ;  /* 0x001ed40401007387 */ /* 0x0007e80000100800 */
[----:B------:R-:W-:Y:S04]  /*23a80*/  STL [R1+0x5538], R85 ;  /* 0x0055385501007387 */ /* 0x000fe80000100800 */
[----:B------:R-:W2:Y:S04]  /*23a90*/  LDL R21, [R1+0x3134] ;  /* 0x0031340001157983 */ /* 0x000ea80000100800 */
[----:B------:R-:W2:Y:S04]  /*23aa0*/  LDL R14, [R1+0x3150] ;  /* 0x00315000010e7983 */ /* 0x000ea80000100800 */
[----:B----4-:R-:W-:Y:S04]  /*23ab0*/  STL [R1+0x553c], R86 ;  /* 0x00553c5601007387 */ /* 0x010fe80000100800 */
[----:B------:R-:W4:Y:S04]  /*23ac0*/  LDL R20, [R1+0x3114] ;  /* 0x0031140001147983 */ /* 0x000f280000100800 */
[----:B------:R-:W4:Y:S04]  /*23ad0*/  LDL R19, [R1+0x3130] ;  /* 0x0031300001137983 */ /* 0x000f280000100800 */
[----:B------:R-:W4:Y:S04]  /*23ae0*/  LDL R18, [R1+0x30f0] ;  /* 0x0030f00001127983 */ /* 0x000f280000100800 */
[----:B------:R-:W4:Y:S01]  /*23af0*/  LDL R17, [R1+0x3110] ;  /* 0x0031100001117983 */ /* 0x000f220000100800 */
[----:B---3--:R-:W-:Y:S01]  /*23b00*/  IMAD.MOV.U32 R4, RZ, RZ, R54 ;  /* 0x000000ffff047224 */ /* 0x008fe200078e0036 */
[----:B------:R-:W-:Y:S01]  /*23b10*/  LOP3.LUT R2, R37, 0x1c, RZ, 0xfc, !PT ;  /* 0x0000001c25027812 */ /* 0x000fe200078efcff */
[----:B--2---:R-:W-:-:S02]  /*23b20*/  IMAD.MOV.U32 R8, RZ, RZ, R55 ;  /* 0x000000ffff087224 */ /* 0x004fc400078e0037 */
[----:B------:R-:W-:Y:S01]  /*23b30*/  @!P6 IMAD.MOV R4, RZ, RZ, -R4 ;  /* 0x000000ffff04e224 */ /* 0x000fe200078e0a04 */
[----:B-1----:R-:W-:Y:S02]  /*23b40*/  ISETP.LT.AND P6, PT, R2, R10, P0 ;  /* 0x0000000a0200720c */ /* 0x002fe400007c1270 */
[C---:B------:R-:W-:Y:S01]  /*23b50*/  LOP3.LUT R5, R37.reuse, 0x24, RZ, 0xfc, !PT ;  /* 0x0000002425057812 */ /* 0x040fe200078efcff */
[----:B------:R-:W-:Y:S01]  /*23b60*/  @!P3 IMAD.MOV R8, RZ, RZ, -R8 ;  /* 0x000000ffff08b224 */ /* 0x000fe200078e0a08 */
[----:B------:R-:W-:Y:S02]  /*23b70*/  LOP3.LUT R2, R37, 0x2c, RZ, 0xfc, !PT ;  /* 0x0000002c25027812 */ /* 0x000fe400078efcff */
[----:B------:R-:W-:Y:S02]  /*23b80*/  PRMT R83, RZ, 0x7610, R83 ;  /* 0x00007610ff537816 */ /* 0x000fe40000000053 */
[----:B------:R-:W-:Y:S02]  /*23b90*/  PRMT R82, RZ, 0x7610, R82 ;  /* 0x00007610ff527816 */ /* 0x000fe40000000052 */
[----:B------:R-:W-:-:S02]  /*23ba0*/  PRMT R81, RZ, 0x7610, R81 ;  /* 0x00007610ff517816 */ /* 0x000fc40000000051 */
[----:B------:R-:W-:Y:S01]  /*23bb0*/  PRMT R80, RZ, 0x7610, R80 ;  /* 0x00007610ff507816 */ /* 0x000fe20000000050 */
[----:B------:R-:W-:Y:S01]  /*23bc0*/  VIADD R22, R0, 0x1ee ;  /* 0x000001ee00167836 */ /* 0x000fe20000000000 */
[----:B0-----:R-:W-:Y:S01]  /*23bd0*/  ISETP.LT.AND P3, PT, R5, R11, P0 ;  /* 0x0000000b0500720c */ /* 0x001fe20000761270 */
[----:B------:R-:W0:Y:S01]  /*23be0*/  LDC R10, c[0x0][0x3a0] ;  /* 0x0000e800ff0a7b82 */ /* 0x000e220000000800 */
[----:B------:R-:W-:Y:S04]  /*23bf0*/  STL [R1+0x5540], R84 ;  /* 0x0055405401007387 */ /* 0x000fe80000100800 */
[----:B------:R-:W2:Y:S03]  /*23c00*/  LDL R16, [R1+0x30d0] ;  /* 0x0030d00001107983 */ /* 0x000ea60000100800 */
[----:B------:R-:W1:Y:S01]  /*23c10*/  LDC R11, c[0x0][0x3a0] ;  /* 0x0000e800ff0b7b82 */ /* 0x000e620000000800 */
[----:B------:R-:W3:Y:S04]  /*23c20*/  LDL R15, [R1+0x30ec] ;  /* 0x0030ec00010f7983 */ /* 0x000ee80000100800 */
[----:B------:R0:W-:Y:S04]  /*23c30*/  STL [R1+0x1ed0], R4 ;  /* 0x001ed00401007387 */ /* 0x0001e80000100800 */
[----:B------:R0:W-:Y:S02]  /*23c40*/  STL [R1+0x1ecc], R8 ;  /* 0x001ecc0801007387 */ /* 0x0001e40000100800 */
[----:B0-----:R-:W-:-:S04]  /*23c50*/  IMAD.MOV.U32 R4, RZ, RZ, R56 ;  /* 0x000000ffff047224 */ /* 0x001fc800078e0038 */
[----:B------:R-:W-:Y:S01]  /*23c60*/  @!P4 IMAD.MOV R4, RZ, RZ, -R4 ;  /* 0x000000ffff04c224 */ /* 0x000fe200078e0a04 */
[----:B------:R-:W-:Y:S01]  /*23c70*/  ISETP.LT.AND P4, PT, R2, R12, P0 ;  /* 0x0000000c0200720c */ /* 0x000fe20000781270 */
[----:B------:R-:W-:Y:S02]  /*23c80*/  @P6 IMAD.MOV.U32 R9, RZ, RZ, R21 ;  /* 0x000000ffff096224 */ /* 0x000fe400078e0015 */
[----:B------:R-:W-:Y:S01]  /*23c90*/  @P6 IMAD.MOV.U32 R8, RZ, RZ, R14 ;  /* 0x000000ffff086224 */ /* 0x000fe200078e000e */
[----:B------:R-:W-:Y:S01]  /*23ca0*/  LOP3.LUT R2, R37, 0x34, RZ, 0xfc, !PT ;  /* 0x0000003425027812 */ /* 0x000fe200078efcff */
[----:B------:R0:W-:Y:S01]  /*23cb0*/  STL [R1+0x1ec8], R4 ;  /* 0x001ec80401007387 */ /* 0x0001e20000100800 */
[----:B------:R-:W-:Y:S01]  /*23cc0*/  ISETP.GE.AND P5, PT, R22, RZ, PT ;  /* 0x000000ff1600720c */ /* 0x000fe20003fa6270 */
[----:B------:R-:W0:Y:S02]  /*23cd0*/  LDC R12, c[0x0][0x3a0] ;  /* 0x0000e800ff0c7b82 */ /* 0x000e240000000800 */
[----:B------:R4:W2:Y:S02]  /*23ce0*/  @P6 LDG.E.U16 R83, desc[UR6][R8.64] ;  /* 0x0000000608536981 */ /* 0x0008a4000c1e1500 */
[----:B----4-:R-:W-:-:S02]  /*23cf0*/  @P3 IMAD.MOV.U32 R9, RZ, RZ, R20 ;  /* 0x000000ffff093224 */ /* 0x010fc400078e0014 */
[----:B------:R-:W-:-:S05]  /*23d00*/  @P3 IMAD.MOV.U32 R8, RZ, RZ, R19 ;  /* 0x000000ffff083224 */ /* 0x000fca00078e0013 */
[----:B------:R4:W3:Y:S02]  /*23d10*/  @P3 LDG.E.U16 R82, desc[UR6][R8.64] ;  /* 0x0000000608523981 */ /* 0x0008e4000c1e1500 */
[----:B----4-:R-:W-:Y:S02]  /*23d20*/  @P4 IMAD.MOV.U32 R8, RZ, RZ, R17 ;  /* 0x000000ffff084224 */ /* 0x010fe400078e0011 */
[----:B------:R-:W-:-:S05]  /*23d30*/  @P4 IMAD.MOV.U32 R9, RZ, RZ, R18 ;  /* 0x000000ffff094224 */ /* 0x000fca00078e0012 */
[----:B------:R3:W4:Y:S01]  /*23d40*/  @P4 LDG.E.U16 R81, desc[UR6][R8.64] ;  /* 0x0000000608514981 */ /* 0x000722000c1e1500 */
[----:B------:R-:W-:Y:S01]  /*23d50*/  ISETP.LT.AND P6, PT, R2, R13, P0 ;  /* 0x0000000d0200720c */ /* 0x000fe200007c1270 */
[----:B------:R-:W-:Y:S02]  /*23d60*/  VIADD R17, R0, 0x1f0 ;  /* 0x000001f000117836 */ /* 0x000fe40000000000 */
[----:B--2---:R-:W-:Y:S10]  /*23d70*/  STL [R1+0x5544], R83 ;  /* 0x0055445301007387 */ /* 0x004ff40000100800 */
[----:B---3--:R-:W-:-:S02]  /*23d80*/  @P6 IMAD.MOV.U32 R8, RZ, RZ, R15 ;  /* 0x000000ffff086224 */ /* 0x008fc400078e000f */
[C---:B------:R-:W-:Y:S01]  /*23d90*/  VIADD R14, R0.reuse, 0x1ef ;  /* 0x000001ef000e7836 */ /* 0x040fe20000000000 */
[----:B------:R-:W-:Y:S01]  /*23da0*/  LOP3.LUT R2, R37, 0x3c, RZ, 0xfc, !PT ;  /* 0x0000003c25027812 */ /* 0x000fe200078efcff */
[----:B------:R-:W-:Y:S01]  /*23db0*/  @P6 IMAD.MOV.U32 R9, RZ, RZ, R16 ;  /* 0x000000ffff096224 */ /* 0x000fe200078e0010 */
[----:B------:R-:W-:Y:S01]  /*23dc0*/  ISETP.GE.AND P4, PT, R17, RZ, PT ;  /* 0x000000ff1100720c */ /* 0x000fe20003f86270 */
[----:B0-----:R-:W-:Y:S01]  /*23dd0*/  IMAD.MOV.U32 R4, RZ, RZ, R57 ;  /* 0x000000ffff047224 */ /* 0x001fe200078e0039 */
[----:B------:R-:W-:Y:S01]  /*23de0*/  PRMT R79, RZ, 0x7610, R79 ;  /* 0x00007610ff4f7816 */ /* 0x000fe2000000004f */
[----:B------:R-:W-:Y:S01]  /*23df0*/  VIADD R19, R0, 0x1f1 ;  /* 0x000001f100137836 */ /* 0x000fe20000000000 */
[----:B------:R0:W2:Y:S01]  /*23e00*/  @P6 LDG.E.U16 R80, desc[UR6][R8.64] ;  /* 0x0000000608506981 */ /* 0x0000a2000c1e1500 */
[----:B------:R-:W-:Y:S01]  /*23e10*/  LOP3.LUT R5, R37, 0x44, RZ, 0xfc, !PT ;  /* 0x0000004425057812 */ /* 0x000fe200078efcff */
[----:B------:R-:W3:Y:S02]  /*23e20*/  LDC R13, c[0x0][0x3a0] ;  /* 0x0000e800ff0d7b82 */ /* 0x000ee40000000800 */
[----:B------:R-:W-:Y:S04]  /*23e30*/  STL [R1+0x5548], R82 ;  /* 0x0055485201007387 */ /* 0x000fe80000100800 */
[----:B----4-:R-:W-:Y:S04]  /*23e40*/  STL [R1+0x554c], R81 ;  /* 0x00554c5101007387 */ /* 0x010fe80000100800 */
[----:B------:R-:W4:Y:S04]  /*23e50*/  LDL R18, [R1+0x30b0] ;  /* 0x0030b00001127983 */ /* 0x000f280000100800 */
[----:B------:R-:W3:Y:S01]  /*23e60*/  LDL R17, [R1+0x30cc] ;  /* 0x0030cc0001117983 */ /* 0x000ee20000100800 */
[----:B------:R-:W-:Y:S01]  /*23e70*/  ISETP.GE.AND P3, PT, R14, RZ, PT ;  /* 0x000000ff0e00720c */ /* 0x000fe20003f66270 */
[----:B------:R-:W-:Y:S01]  /*23e80*/  @!P5 IMAD.MOV R4, RZ, RZ, -R4 ;  /* 0x000000ffff04d224 */ /* 0x000fe200078e0a04 */
[----:B-1----:R-:W-:Y:S01]  /*23e90*/  ISETP.LT.AND P5, PT, R2, R11, P0 ;  /* 0x0000000b0200720c */ /* 0x002fe200007a1270 */
[----:B0-----:R-:W-:Y:S01]  /*23ea0*/  IMAD.MOV.U32 R8, RZ, RZ, R58 ;  /* 0x000000ffff087224 */ /* 0x001fe200078e003a */
[----:B------:R-:W-:Y:S01]  /*23eb0*/  PRMT R78, RZ, 0x7610, R78 ;  /* 0x00007610ff4e7816 */ /* 0x000fe2000000004e */
[----:B------:R-:W0:Y:S08]  /*23ec0*/  LDC R14, c[0x0][0x3a0] ;  /* 0x0000e800ff0e7b82 */ /* 0x000e300000000800 */
[----:B------:R-:W-:Y:S01]  /*23ed0*/  @!P3 IMAD.MOV R8, RZ, RZ, -R8 ;  /* 0x000000ffff08b224 */ /* 0x000fe200078e0a08 */
[----:B------:R-:W1:Y:S01]  /*23ee0*/  LDC R11, c[0x0][0x3a0] ;  /* 0x0000e800ff0b7b82 */ /* 0x000e620000000800 */
[----:B--2---:R-:W-:Y:S04]  /*23ef0*/  STL [R1+0x5550], R80 ;  /* 0x0055505001007387 */ /* 0x004fe80000100800 */
[----:B------:R-:W2:Y:S04]  /*23f00*/  LDL R24, [R1+0x3090] ;  /* 0x0030900001187983 */ /* 0x000ea80000100800 */
[----:B------:R-:W2:Y:S04]  /*23f10*/  LDL R23, [R1+0x30ac] ;  /* 0x0030ac0001177983 */ /* 0x000ea80000100800 */
[----:B------:R-:W-:Y:S04]  /*23f20*/  STL [R1+0x1ec4], R4 ;  /* 0x001ec40401007387 */ /* 0x000fe80000100800 */
[----:B------:R-:W2:Y:S04]  /*23f30*/  LDL R16, [R1+0x3070] ;  /* 0x0030700001107983 */ /* 0x000ea80000100800 */
[----:B------:R-:W2:Y:S04]  /*23f40*/  LDL R15, [R1+0x308c] ;  /* 0x00308c00010f7983 */ /* 0x000ea80000100800 */
[----:B------:R3:W-:Y:S01]  /*23f50*/  STL [R1+0x1ec0], R8 ;  /* 0x001ec00801007387 */ /* 0x0007e20000100800 */
[----:B----4-:R-:W-:-:S03]  /*23f60*/  @P5 IMAD.MOV.U32 R9, RZ, RZ, R18 ;  /* 0x000000ffff095224 */ /* 0x010fc600078e0012 */
[----:B------:R-:W4:Y:S01]  /*23f70*/  LDL R22, [R1+0x3050] ;  /* 0x0030500001167983 */ /* 0x000f220000100800 */
[----:B---3--:R-:W-:-:S05]  /*23f80*/  @P5 IMAD.MOV.U32 R8, RZ, RZ, R17 ;  /* 0x000000ffff085224 */ /* 0x008fca00078e0011 */
[----:B------:R2:W3:Y:S01]  /*23f90*/  @P5 LDG.E.U16 R79, desc[UR6][R8.64] ;  /* 0x00000006084f5981 */ /* 0x0004e2000c1e1500 */
[----:B------:R-:W-:-:S04]  /*23fa0*/  IMAD.MOV.U32 R4, RZ, RZ, R59 ;  /* 0x000000ffff047224 */ /* 0x000fc800078e003b */
[----:B------:R-:W-:-:S05]  /*23fb0*/  @!P4 IMAD.MOV R4, RZ, RZ, -R4 ;  /* 0x000000ffff04c224 */ /* 0x000fca00078e0a04 */
[----:B------:R0:W-:Y:S04]  /*23fc0*/  STL [R1+0x8c], R4 ;  /* 0x00008c0401007387 */ /* 0x0001e80000100800 */
[----:B------:R-:W4:Y:S01]  /*23fd0*/  LDL R21, [R1+0x306c] ;  /* 0x00306c0001157983 */ /* 0x000f220000100800 */
[----:B------:R-:W-:Y:S02]  /*23fe0*/  ISETP.LT.AND P3, PT, R5, R12, P0 ;  /* 0x0000000c0500720c */ /* 0x000fe40000761270 */
[----:B------:R-:W-:Y:S01]  /*23ff0*/  ISETP.GE.AND P4, PT, R19, RZ, PT ;  /* 0x000000ff1300720c */ /* 0x000fe20003f86270 */
[----:B------:R-:W4:Y:S01]  /*24000*/  LDL R20, [R1+0x3030] ;  /* 0x0030300001147983 */ /* 0x000f220000100800 */
[----:B------:R-:W-:Y:S01]  /*24010*/  LOP3.LUT R2, R37, 0x4c, RZ, 0xfc, !PT ;  /* 0x0000004c25027812 */ /* 0x000fe200078efcff */
[----:B------:R-:W0:Y:S02]  /*24020*/  LDC R12, c[0x0][0x3a0] ;  /* 0x0000e800ff0c7b82 */ /* 0x000e240000000800 */
[----:B------:R-:W4:Y:S06]  /*24030*/  LDL R19, [R1+0x304c] ;  /* 0x00304c0001137983 */ /* 0x000f2c0000100800 */
[----:B--2---:R-:W-:-:S02]  /*24040*/  @P3 IMAD.MOV.U32 R9, RZ, RZ, R24 ;  /* 0x000000ffff093224 */ /* 0x004fc400078e0018 */
[----:B------:R-:W-:-:S05]  /*24050*/  @P3 IMAD.MOV.U32 R8, RZ, RZ, R23 ;  /* 0x000000ffff083224 */ /* 0x000fca00078e0017 */
[----:B------:R2:W4:Y:S04]  /*24060*/  @P3 LDG.E.U16 R78, desc[UR6][R8.64] ;  /* 0x00000006084e3981 */ /* 0x000528000c1e1500 */
[----:B---3--:R-:W-:Y:S04]  /*24070*/  STL [R1+0x5554], R79 ;  /* 0x0055544f01007387 */ /* 0x008fe80000100800 */
[----:B------:R-:W3:Y:S04]  /*24080*/  LDL R18, [R1+0x3010] ;  /* 0x0030100001127983 */ /* 0x000ee80000100800 */
[----:B------:R-:W3:Y:S01]  /*24090*/  LDL R17, [R1+0x302c] ;  /* 0x00302c0001117983 */ /* 0x000ee20000100800 */
[----:B------:R-:W-:-:S02]  /*240a0*/  ISETP.LT.AND P6, PT, R2, R13, P0 ;  /* 0x0000000d0200720c */ /* 0x000fc400007c1270 */
[C---:B------:R-:W-:Y:S02]  /*240b0*/  LOP3.LUT R2, R37.reuse, 0x54, RZ, 0xfc, !PT ;  /* 0x0000005425027812 */ /* 0x040fe400078efcff */
[----:B------:R-:W-:Y:S02]  /*240c0*/  PRMT R77, RZ, 0x7610, R77 ;  /* 0x00007610ff4d7816 */ /* 0x000fe4000000004d */
[----:B------:R-:W-:Y:S02]  /*240d0*/  PRMT R76, RZ, 0x7610, R76 ;  /* 0x00007610ff4c7816 */ /* 0x000fe4000000004c */
[----:B------:R-:W-:Y:S02]  /*240e0*/  PRMT R75, RZ, 0x7610, R75 ;  /* 0x00007610ff4b7816 */ /* 0x000fe4000000004b */
[----:B------:R-:W-:Y:S01]  /*240f0*/  PRMT R74, RZ, 0x7610, R74 ;  /* 0x00007610ff4a7816 */ /* 0x000fe2000000004a */
[----:B0-----:R-:W-:Y:S01]  /*24100*/  IMAD.MOV.U32 R4, RZ, RZ, R60 ;  /* 0x000000ffff047224 */ /* 0x001fe200078e003c */
[----:B------:R-:W-:Y:S01]  /*24110*/  ISETP.LT.AND P5, PT, R2, R10, P0 ;  /* 0x0000000a0200720c */ /* 0x000fe200007a1270 */
[----:B------:R-:W0:Y:S01]  /*24120*/  LDC R13, c[0x0][0x3a0] ;  /* 0x0000e800ff0d7b82 */ /* 0x000e220000000800 */
[----:B------:R-:W-:Y:S01]  /*24130*/  LOP3.LUT R2, R37, 0x5c, RZ, 0xfc, !PT ;  /* 0x0000005c25027812 */ /* 0x000fe200078efcff */
[----:B--2---:R-:W-:-:S02]  /*24140*/  @P6 IMAD.MOV.U32 R8, RZ, RZ, R15 ;  /* 0x000000ffff086224 */ /* 0x004fc400078e000f */
[----:B------:R-:W-:Y:S01]  /*24150*/  @P6 IMAD.MOV.U32 R9, RZ, RZ, R16 ;  /* 0x000000ffff096224 */ /* 0x000fe200078e0010 */
[----:B------:R-:W-:Y:S02]  /*24160*/  ISETP.LT.AND P3, PT, R2, R14, P0 ;  /* 0x0000000e0200720c */ /* 0x000fe40000761270 */
[----:B------:R-:W-:Y:S01]  /*24170*/  LOP3.LUT R2, R37, 0x64, RZ, 0xfc, !PT ;  /* 0x0000006425027812 */ /* 0x000fe200078efcff */
[----:B----4-:R-:W-:Y:S01]  /*24180*/  STL [R1+0x5558], R78 ;  /* 0x0055584e01007387 */ /* 0x010fe20000100800 */
[----:B------:R-:W-:Y:S01]  /*24190*/  @!P4 IMAD.MOV R4, RZ, RZ, -R4 ;  /* 0x000000ffff04c224 */ /* 0x000fe200078e0a04 */
[----:B------:R-:W2:Y:S02]  /*241a0*/  LDC R10, c[0x0][0x3a0] ;  /* 0x0000e800ff0a7b82 */ /* 0x000ea40000000800 */
[----:B------:R4:W2:Y:S01]  /*241b0*/  @P6 LDG.E.U16 R77, desc[UR6][R8.64] ;  /* 0x00000006084d6981 */ /* 0x0008a2000c1e1500 */
[----:B-1----:R-:W-:-:S03]  /*241c0*/  ISETP.LT.AND P6, PT, R2, R11, P0 ;  /* 0x0000000b0200720c */ /* 0x002fc600007c1270 */
[----:B------:R-:W2:Y:S01]  /*241d0*/  LDL R16, [R1+0x2ff0] ;  /* 0x002ff00001107983 */ /* 0x000ea20000100800 */
[----:B------:R-:W-:Y:S01]  /*241e0*/  PRMT R73, RZ, 0x7610, R73 ;  /* 0x00007610ff497816 */ /* 0x000fe20000000049 */
[----:B------:R-:W1:Y:S02]  /*241f0*/  LDC R11, c[0x0][0x3a0] ;  /* 0x0000e800ff0b7b82 */ /* 0x000e640000000800 */
[----:B------:R-:W2:Y:S01]  /*24200*/  LDL R15, [R1+0x300c] ;  /* 0x00300c00010f7983 */ /* 0x000ea20000100800 */
[----:B----4-:R-:W-:Y:S02]  /*24210*/  @P5 IMAD.MOV.U32 R8, RZ, RZ, R21 ;  /* 0x000000ffff085224 */ /* 0x010fe400078e0015 */
[----:B------:R-:W-:Y:S01]  /*24220*/  @P5 IMAD.MOV.U32 R9, RZ, RZ, R22 ;  /* 0x000000ffff095224 */ /* 0x000fe200078e0016 */
[----:B------:R-:W-:Y:S01]  /*24230*/  PRMT R71, RZ, 0x7610, R71 ;  /* 0x00007610ff477816 */ /* 0x000fe20000000047 */
[----:B------:R-:W-:Y:S01]  /*24240*/  VIADD R25, R0, 0x1f3 ;  /* 0x000001f300197836 */ /* 0x000fe20000000000 */
[----:B------:R-:W-:Y:S01]  /*24250*/  PRMT R70, RZ, 0x7610, R70 ;  /* 0x00007610ff467816 */ /* 0x000fe20000000046 */
[----:B------:R-:W4:Y:S01]  /*24260*/  LDC R14, c[0x0][0x3a0] ;  /* 0x0000e800ff0e7b82 */ /* 0x000f220000000800 */
[----:B------:R0:W4:Y:S02]  /*24270*/  @P5 LDG.E.U16 R76, desc[UR6][R8.64] ;  /* 0x00000006084c5981 */ /* 0x000124000c1e1500 */
[----:B0-----:R-:W-:-:S02]  /*24280*/  @P3 IMAD.MOV.U32 R8, RZ, RZ, R19 ;  /* 0x000000ffff083224 */ /* 0x001fc400078e0013 */
[----:B------:R-:W-:-:S05]  /*24290*/  @P3 IMAD.MOV.U32 R9, RZ, RZ, R20 ;  /* 0x000000ffff093224 */ /* 0x000fca00078e0014 */
[----:B------:R3:W4:Y:S02]  /*242a0*/  @P3 LDG.E.U16 R75, desc[UR6][R8.64] ;  /* 0x00000006084b3981 */ /* 0x000724000c1e1500 */
[----:B---3--:R-:W-:Y:S02]  /*242b0*/  @P6 IMAD.MOV.U32 R8, RZ, RZ, R17 ;  /* 0x000000ffff086224 */ /* 0x008fe400078e0011 */
[----:B------:R-:W-:-:S05]  /*242c0*/  @P6 IMAD.MOV.U32 R9, RZ, RZ, R18 ;  /* 0x000000ffff096224 */ /* 0x000fca00078e0012 */
[----:B------:R0:W3:Y:S01]  /*242d0*/  @P6 LDG.E.U16 R74, desc[UR6][R8.64] ;  /* 0x00000006084a6981 */ /* 0x0000e2000c1e1500 */
[----:B------:R-:W-:Y:S01]  /*242e0*/  LOP3.LUT R2, R37, 0x6c, RZ, 0xfc, !PT ;  /* 0x0000006c25027812 */ /* 0x000fe200078efcff */
[----:B------:R-:W-:-:S03]  /*242f0*/  VIADD R19, R0, 0x1f2 ;  /* 0x000001f200137836 */ /* 0x000fc60000000000 */
[----:B------:R-:W-:Y:S02]  /*24300*/  ISETP.LT.AND P5, PT, R2, R12, P0 ;  /* 0x0000000c0200720c */ /* 0x000fe400007a1270 */
[----:B------:R-:W-:Y:S01]  /*24310*/  ISETP.GE.AND P3, PT, R19, RZ, PT ;  /* 0x000000ff1300720c */ /* 0x000fe20003f66270 */
[----:B------:R-:W0:Y:S01]  /*24320*/  LDC R12, c[0x0][0x3a0] ;  /* 0x0000e800ff0c7b82 */ /* 0x000e220000000800 */
[----:B--2---:R-:W-:Y:S04]  /*24330*/  STL [R1+0x555c], R77 ;  /* 0x00555c4d01007387 */ /* 0x004fe80000100800 */
[----:B----4-:R2:W-:Y:S04]  /*24340*/  STL [R1+0x5560], R76 ;  /* 0x0055604c01007387 */ /* 0x0105e80000100800 */
[----:B------:R-:W4:Y:S04]  /*24350*/  LDL R24, [R1+0x2fd0] ;  /* 0x002fd00001187983 */ /* 0x000f280000100800 */
[----:B------:R-:W4:Y:S01]  /*24360*/  LDL R23, [R1+0x2fec] ;  /* 0x002fec0001177983 */ /* 0x000f220000100800 */
[----:B0-----:R-:W-:Y:S01]  /*24370*/  @P5 IMAD.MOV.U32 R8, RZ, RZ, R15 ;  /* 0x000000ffff085224 */ /* 0x001fe200078e000f */
[----:B------:R-:W-:Y:S01]  /*24380*/  LOP3.LUT R2, R37, 0x74, RZ, 0xfc, !PT ;  /* 0x0000007425027812 */ /* 0x000fe200078efcff */
[----:B------:R-:W-:Y:S01]  /*24390*/  @P5 IMAD.MOV.U32 R9, RZ, RZ, R16 ;  /* 0x000000ffff095224 */ /* 0x000fe200078e0010 */
[----:B------:R-:W-:-:S02]  /*243a0*/  ISETP.GE.AND P4, PT, R25, RZ, PT ;  /* 0x000000ff1900720c */ /* 0x000fc40003f86270 */
[----:B------:R-:W-:Y:S02]  /*243b0*/  PRMT R69, RZ, 0x7610, R69 ;  /* 0x00007610ff457816 */ /* 0x000fe40000000045 */
[----:B------:R-:W-:Y:S01]  /*243c0*/  PRMT R59, RZ, 0x7610, R59 ;  /* 0x00007610ff3b7816 */ /* 0x000fe2000000003b */
[----:B------:R0:W-:Y:S01]  /*243d0*/  STL [R1+0x5564], R75 ;  /* 0x0055644b01007387 */ /* 0x0001e20000100800 */
[----:B------:R-:W-:Y:S02]  /*243e0*/  PRMT R60, RZ, 0x7610, R60 ;  /* 0x00007610ff3c7816 */ /* 0x000fe4000000003c */
[----:B------:R-:W-:Y:S01]  /*243f0*/  PRMT R58, RZ, 0x7610, R58 ;  /* 0x00007610ff3a7816 */ /* 0x000fe2000000003a */
[----:B------:R-:W4:Y:S01]  /*24400*/  LDL R22, [R1+0x2fb8] ;  /* 0x002fb80001167983 */ /* 0x000f220000100800 */
[----:B------:R-:W-:Y:S02]  /*24410*/  PRMT R57, RZ, 0x7610, R57 ;  /* 0x00007610ff397816 */ /* 0x000fe40000000039 */
[----:B------:R-:W-:Y:S01]  /*24420*/  PRMT R56, RZ, 0x7610, R56 ;  /* 0x00007610ff387816 */ /* 0x000fe20000000038 */
[----:B------:R-:W4:Y:S01]  /*24430*/  LDL R19, [R1+0x2fcc] ;  /* 0x002fcc0001137983 */ /* 0x000f220000100800 */
[----:B------:R-:W-:-:S02]  /*24440*/  ISETP.LT.AND P6, PT, R2, R10, P0 ;  /* 0x0000000a0200720c */ /* 0x000fc400007c1270 */
[----:B------:R-:W-:Y:S01]  /*24450*/  PRMT R55, RZ, 0x7610, R55 ;  /* 0x00007610ff377816 */ /* 0x000fe20000000037 */
[----:B------:R4:W4:Y:S01]  /*24460*/  @P5 LDG.E.U16 R73, desc[UR6][R8.64] ;  /* 0x0000000608495981 */ /* 0x000922000c1e1500 */
[----:B------:R-:W-:Y:S01]  /*24470*/  PRMT R54, RZ, 0x7610, R54 ;  /* 0x00007610ff367816 */ /* 0x000fe20000000036 */
[----:B------:R-:W1:Y:S02]  /*24480*/  LDC R10, c[0x0][0x3a0] ;  /* 0x0000e800ff0a7b82 */ /* 0x000e640000000800 */
[----:B---3--:R-:W-:Y:S04]  /*24490*/  STL [R1+0x5568], R74 ;  /* 0x0055684a01007387 */ /* 0x008fe80000100800 */
[----:B------:R-:W3:Y:S01]  /*244a0*/  LDL R21, [R1+0x2f90] ;  /* 0x002f900001157983 */ /* 0x000ee20000100800 */
[----:B------:R-:W-:Y:S01]  /*244b0*/  PRMT R53, RZ, 0x7610, R53 ;  /* 0x00007610ff357816 */ /* 0x000fe20000000035 */
[----:B------:R-:W-:Y:S01]  /*244c0*/  IMAD.MOV.U32 R5, RZ, RZ, R67 ;  /* 0x000000ffff057224 */ /* 0x000fe200078e0043 */
[----:B------:R-:W-:Y:S01]  /*244d0*/  PRMT R52, RZ, 0x7610, R52 ;  /* 0x00007610ff347816 */ /* 0x000fe20000000034 */
[----:B------:R-:W3:Y:S01]  /*244e0*/  LDL R20, [R1+0x2fb4] ;  /* 0x002fb40001147983 */ /* 0x000ee20000100800 */
[----:B------:R-:W-:Y:S01]  /*244f0*/  LOP3.LUT R2, R37, 0x7c, RZ, 0xfc, !PT ;  /* 0x0000007c25027812 */ /* 0x000fe200078efcff */
[----:B------:R-:W3:Y:S02]  /*24500*/  LDC R67, c[0x0][0x3b0] ;  /* 0x0000ec00ff437b82 */ /* 0x000ee40000000800 */
[----:B------:R-:W3:Y:S04]  /*24510*/  LDL R16, [R1+0x2f74] ;  /* 0x002f740001107983 */ /* 0x000ee80000100800 */
[----:B------:R-:W3:Y:S01]  /*24520*/  LDL R15, [R1+0x2f7c] ;  /* 0x002f7c00010f7983 */ /* 0x000ee20000100800 */
[----:B------:R-:W-:Y:S01]  /*24530*/  PRMT R51, RZ, 0x7610, R51 ;  /* 0x00007610ff337816 */ /* 0x000fe20000000033 */
[----:B--2---:R-:W2:Y:S02]  /*24540*/  LDC R76, c[0x0][0x3b0] ;  /* 0x0000ec00ff4c7b82 */ /* 0x004ea40000000800 */
[----:B------:R0:W-:Y:S01]  /*24550*/  STL [R1+0x1ebc], R4 ;  /* 0x001ebc0401007387 */ /* 0x0001e20000100800 */
[----:B------:R-:W-:-:S02]  /*24560*/  PRMT R50, RZ, 0x7610, R50 ;  /* 0x00007610ff327816 */ /* 0x000fc40000000032 */
[----:B------:R-:W-:Y:S02]  /*24570*/  PRMT R49, RZ, 0x7610, R49 ;  /* 0x00007610ff317816 */ /* 0x000fe40000000031 */
[----:B------:R-:W-:Y:S01]  /*24580*/  PRMT R48, RZ, 0x7610, R48 ;  /* 0x00007610ff307816 */ /* 0x000fe20000000030 */
[----:B0-----:R-:W0:Y:S01]  /*24590*/  LDC R75, c[0x0][0x3b0] ;  /* 0x0000ec00ff4b7b82 */ /* 0x001e220000000800 */
[----:B------:R-:W-:-:S04]  /*245a0*/  IMAD.MOV.U32 R4, RZ, RZ, R61 ;  /* 0x000000ffff047224 */ /* 0x000fc800078e003d */
[----:B------:R-:W-:Y:S01]  /*245b0*/  @!P3 IMAD.MOV R4, RZ, RZ, -R4 ;  /* 0x000000ffff04b224 */ /* 0x000fe200078e0a04 */
[----:B------:R-:W-:Y:S02]  /*245c0*/  PRMT R47, RZ, 0x7610, R47 ;  /* 0x00007610ff2f7816 */ /* 0x000fe4000000002f */
[----:B------:R-:W0:Y:S02]  /*245d0*/  LDC R74, c[0x0][0x3b0] ;  /* 0x0000ec00ff4a7b82 */ /* 0x000e240000000800 */
[----:B------:R1:W-:Y:S04]  /*245e0*/  STL [R1+0x1eb8], R4 ;  /* 0x001eb80401007387 */ /* 0x0003e80000100800 */
[----:B------:R-:W2:Y:S04]  /*245f0*/  LDL R17, [R1+0x2f68] ;  /* 0x002f680001117983 */ /* 0x000ea80000100800 */
[----:B------:R-:W2:Y:S01]  /*24600*/  LDL R18, [R1+0x2f58] ;  /* 0x002f580001127983 */ /* 0x000ea20000100800 */
[----:B------:R-:W-:-:S02]  /*24610*/  ISETP.LT.AND P5, PT, R2, R13, P0 ;  /* 0x0000000d0200720c */ /* 0x000fc400007a1270 */
[C---:B------:R-:W-:Y:S01]  /*24620*/  LOP3.LUT R2, R37.reuse, 0x84, RZ, 0xfc, !PT ;  /* 0x0000008425027812 */ /* 0x040fe200078efcff */
[----:B------:R-:W2:Y:S01]  /*24630*/  LDL R26, [R1+0x2f30] ;  /* 0x002f3000011a7983 */ /* 0x000ea20000100800 */
[----:B-1----:R-:W-:Y:S01]  /*24640*/  IMAD.MOV.U32 R4, RZ, RZ, R62 ;  /* 0x000000ffff047224 */ /* 0x002fe200078e003e */
[----:B------:R-:W-:Y:S01]  /*24650*/  PRMT R61, RZ, 0x7610, R61 ;  /* 0x00007610ff3d7816 */ /* 0x000fe2000000003d */
[----:B------:R-:W1:Y:S01]  /*24660*/  LDC R13, c[0x0][0x3a0] ;  /* 0x0000e800ff0d7b82 */ /* 0x000e620000000800 */
[----:B------:R-:W-:Y:S01]  /*24670*/  ISETP.LT.AND P3, PT, R2, R11, P0 ;  /* 0x0000000b0200720c */ /* 0x000fe20000761270 */
[----:B------:R-:W2:Y:S01]  /*24680*/  LDL R25, [R1+0x2f54] ;  /* 0x002f540001197983 */ /* 0x000ea20000100800 */
[----:B------:R-:W-:Y:S01]  /*24690*/  LOP3.LUT R2, R37, 0x8c, RZ, 0xfc, !PT ;  /* 0x0000008c25027812 */ /* 0x000fe200078efcff */
[----:B------:R-:W-:-:S04]  /*246a0*/  @!P4 IMAD.MOV R4, RZ, RZ, -R4 ;  /* 0x000000ffff04c224 */ /* 0x000fc800078e0a04 */
[----:B------:R-:W0:Y:S01]  /*246b0*/  LDC R11, c[0x0][0x3a0] ;  /* 0x0000e800ff0b7b82 */ /* 0x000e220000000800 */
[----:B------:R-:W-:Y:S02]  /*246c0*/  PRMT R46, RZ, 0x7610, R46 ;  /* 0x00007610ff2e7816 */ /* 0x000fe4000000002e */
[----:B------:R-:W-:Y:S02]  /*246d0*/  PRMT R45, RZ, 0x7610, R45 ;  /* 0x00007610ff2d7816 */ /* 0x000fe4000000002d */
[----:B------:R-:W-:Y:S02]  /*246e0*/  PRMT R44, RZ, 0x7610, R44 ;  /* 0x00007610ff2c7816 */ /* 0x000fe4000000002c */
[----:B------:R-:W-:Y:S01]  /*246f0*/  PRMT R43, RZ, 0x7610, R43 ;  /* 0x00007610ff2b7816 */ /* 0x000fe2000000002b */
[----:B------:R-:W0:Y:S01]  /*24700*/  LDC R62, c[0x0][0x3b0] ;  /* 0x0000ec00ff3e7b82 */ /* 0x000e220000000800 */
[----:B----4-:R-:W-:Y:S02]  /*24710*/  @P6 IMAD.MOV.U32 R9, RZ, RZ, R24 ;  /* 0x000000ffff096224 */ /* 0x010fe400078e0018 */
[----:B------:R-:W4:Y:S01]  /*24720*/  LDL R24, [R1+0x2ef8] ;  /* 0x002ef80001187983 */ /* 0x000f220000100800 */
[----:B------:R-:W-:-:S03]  /*24730*/  @P6 IMAD.MOV.U32 R8, RZ, RZ, R23 ;  /* 0x000000ffff086224 */ /* 0x000fc600078e0017 */
[----:B------:R-:W4:Y:S04]  /*24740*/  LDL R23, [R1+0x2f08] ;  /* 0x002f080001177983 */ /* 0x000f280000100800 */
[----:B------:R0:W4:Y:S01]  /*24750*/  @P6 LDG.E.U16 R71, desc[UR6][R8.64] ;  /* 0x0000000608476981 */ /* 0x000122000c1e1500 */
[----:B------:R-:W-:Y:S01]  /*24760*/  ISETP.LT.AND P6, PT, R2, R12, P0 ;  /* 0x0000000c0200720c */ /* 0x000fe200007c1270 */
[----:B0-----:R-:W-:Y:S02]  /*24770*/  @P5 IMAD.MOV.U32 R9, RZ, RZ, R22 ;  /* 0x000000ffff095224 */ /* 0x001fe400078e0016 */
[----:B------:R-:W-:Y:S01]  /*24780*/  @P5 IMAD.MOV.U32 R8, RZ, RZ, R19 ;  /* 0x000000ffff085224 */ /* 0x000fe200078e0013 */
[----:B------:R-:W-:Y:S01]  /*24790*/  LOP3.LUT R2, R37, 0x94, RZ, 0xfc, !PT ;  /* 0x0000009425027812 */ /* 0x000fe200078efcff */
[----:B------:R-:W-:Y:S01]  /*247a0*/  VIADD R19, R0, 0x1f4 ;  /* 0x000001f400137836 */ /* 0x000fe20000000000 */
[----:B------:R-:W4:Y:S01]  /*247b0*/  LDL R22, [R1+0x2ed0] ;  /* 0x002ed00001167983 */ /* 0x000f220000100800 */
[----:B------:R-:W0:Y:S03]  /*247c0*/  LDC R12, c[0x0][0x3a0] ;  /* 0x0000e800ff0c7b82 */ /* 0x000e260000000800 */
[----:B------:R3:W4:Y:S02]  /*247d0*/  @P5 LDG.E.U16 R70, desc[UR6][R8.64] ;  /* 0x0000000608465981 */ /* 0x000724000c1e1500 */
[----:B---3--:R-:W-:-:S02]  /*247e0*/  @P3 IMAD.MOV.U32 R8, RZ, RZ, R20 ;  /* 0x000000ffff083224 */ /* 0x008fc400078e0014 */
[----:B------:R-:W-:-:S05]  /*247f0*/  @P3 IMAD.MOV.U32 R9, RZ, RZ, R21 ;  /* 0x000000ffff093224 */ /* 0x000fca00078e0015 */
[----:B------:R3:W4:Y:S01]  /*24800*/  @P3 LDG.E.U16 R69, desc[UR6][R8.64] ;  /* 0x0000000608453981 */ /* 0x000722000c1e1500 */
[----:B------:R-:W-:Y:S02]  /*24810*/  ISETP.GE.AND P3, PT, R19, RZ, PT ;  /* 0x000000ff1300720c */ /* 0x000fe40003f66270 */
[----:B------:R-:W-:Y:S01]  /*24820*/  ISETP.LT.AND P5, PT, R2, R10, P0 ;  /* 0x0000000a0200720c */ /* 0x000fe200007a1270 */
[----:B------:R-:W4:Y:S01]  /*24830*/  LDL R19, [R1+0x2ef4] ;  /* 0x002ef40001137983 */ /* 0x000f220000100800 */
[----:B------:R-:W0:Y:S01]  /*24840*/  LDC R10, c[0x0][0x3a0] ;  /* 0x0000e800ff0a7b82 */ /* 0x000e220000000800 */
[----:B---3--:R-:W-:Y:S02]  /*24850*/  @P6 IMAD.MOV.U32 R8, RZ, RZ, R15 ;  /* 0x000000ffff086224 */ /* 0x008fe400078e000f */
[----:B------:R-:W-:Y:S01]  /*24860*/  @P6 IMAD.MOV.U32 R9, RZ, RZ, R16 ;  /* 0x000000ffff096224 */ /* 0x000fe200078e0010 */
[----:B------:R-:W3:Y:S04]  /*24870*/  LDL R15, [R1+0x2f1c] ;  /* 0x002f1c00010f7983 */ /* 0x000ee80000100800 */
[----:B------:R-:W4:Y:S04]  /*24880*/  LDL R16, [R1+0x2f14] ;  /* 0x002f140001107983 */ /* 0x000f280000100800 */
[----:B------:R1:W-:Y:S04]  /*24890*/  STL [R1+0x1eb4], R4 ;  /* 0x001eb40401007387 */ /* 0x0003e80000100800 */
[----:B------:R2:W4:Y:S01]  /*248a0*/  @P6 LDG.E.U16 R61, desc[UR6][R8.64] ;  /* 0x00000006083d6981 */ /* 0x000522000c1e1500 */
[----:B-1----:R-:W-:Y:S01]  /*248b0*/  IMAD.MOV.U32 R4, RZ, RZ, R63 ;  /* 0x000000ffff047224 */ /* 0x002fe200078e003f */
[----:B------:R-:W-:Y:S01]  /*248c0*/  LOP3.LUT R2, R37, 0x9c, RZ, 0xfc, !PT ;  /* 0x0000009c25027812 */ /* 0x000fe200078efcff */
[----:B------:R-:W1:Y:S02]  /*248d0*/  LDC R63, c[0x0][0x3b0] ;  /* 0x0000ec00ff3f7b82 */ /* 0x000e640000000800 */
[----:B------:R-:W-:-:S02]  /*248e0*/  @!P3 IMAD.MOV R4, RZ, RZ, -R4 ;  /* 0x000000ffff04b224 */ /* 0x000fc400078e0a04 */
[----:B--2---:R-:W-:Y:S02]  /*248f0*/  @P5 IMAD.MOV.U32 R8, RZ, RZ, R17 ;  /* 0x000000ffff085224 */ /* 0x004fe400078e0011 */
[----:B------:R-:W-:Y:S01]  /*24900*/  VIADD R17, R0, 0x1f5 ;  /* 0x000001f500117836 */ /* 0x000fe20000000000 */
[----:B------:R2:W-:Y:S04]  /*24910*/  STL [R1+0x244], R4 ;  /* 0x0002440401007387 */ /* 0x0005e80000100800 */
[----:B------:R-:W4:Y:S04]  /*24920*/  LDL R21, [R1+0x2eb4] ;  /* 0x002eb40001157983 */ /* 0x000f280000100800 */
[----:B------:R-:W4:Y:S01]  /*24930*/  LDL R20, [R1+0x2ebc] ;  /* 0x002ebc0001147983 */ /* 0x000f220000100800 */
[----:B------:R-:W-:-:S03]  /*24940*/  ISETP.GE.AND P4, PT, R17, RZ, PT ;  /* 0x000000ff1100720c */ /* 0x000fc60003f86270 */
[----:B------:R-:W4:Y:S01]  /*24950*/  LDL R17, [R1+0x2ea8] ;  /* 0x002ea80001117983 */ /* 0x000f220000100800 */
[----:B------:R-:W-:-:S03]  /*24960*/  @P5 IMAD.MOV.U32 R9, RZ, RZ, R18 ;  /* 0x000000ffff095224 */ /* 0x000fc600078e0012 */
[----:B------:R-:W4:Y:S01]  /*24970*/  LDL R18, [R1+0x2e98] ;  /* 0x002e980001127983 */ /* 0x000f220000100800 */
[----:B------:R-:W-:Y:S02]  /*24980*/  ISETP.LT.AND P6, PT, R2, R13, P0 ;  /* 0x0000000d0200720c */ /* 0x000fe400007c1270 */
[----:B------:R-:W1:Y:S01]  /*24990*/  LDC R13, c[0x0][0x3a0] ;  /* 0x0000e800ff0d7b82 */ /* 0x000e620000000800 */
[C---:B------:R-:W-:Y:S01]  /*249a0*/  LOP3.LUT R2, R37.reuse, 0xa4, RZ, 0xfc, !PT ;  /* 0x000000a425027812 */ /* 0x040fe200078efcff */
[----:B------:R2:W4:Y:S03]  /*249b0*/  @P5 LDG.E.U16 R60, desc[UR6][R8.64] ;  /* 0x00000006083c5981 */ /* 0x000526000c1e1500 */
[----:B------:R-:W-:Y:S02]  /*249c0*/  ISETP.LT.AND P5, PT, R2, R11, P0 ;  /* 0x0000000b0200720c */ /* 0x000fe400007a1270 */
[----:B------:R-:W-:Y:S01]  /*249d0*/  LOP3.LUT R2, R37, 0xac, RZ, 0xfc, !PT ;  /* 0x000000ac25027812 */ /* 0x000fe200078efcff */
[----:B------:R-:W1:Y:S03]  /*249e0*/  LDC R11, c[0x0][0x3a0] ;  /* 0x0000e800ff0b7b82 */ /* 0x000e660000000800 */
[----:B0-----:R-:W-:Y:S01]  /*249f0*/  ISETP.LT.AND P3, PT, R2, R10, P0 ;  /* 0x0000000a0200720c */ /* 0x001fe20000761270 */
[----:B--2---:R-:W-:-:S02]  /*24a00*/  @P6 IMAD.MOV.U32 R8, RZ, RZ, R25 ;  /* 0x000000ffff086224 */ /* 0x004fc400078e0019 */
[----:B------:R-:W-:Y:S01]  /*24a10*/  @P6 IMAD.MOV.U32 R9, RZ, RZ, R26 ;  /* 0x000000ffff096224 */ /* 0x000fe200078e001a */
[C---:B------:R-:W-:Y:S01]  /*24a20*/  LOP3.LUT R2, R37.reuse, 0xb4, RZ, 0xfc, !PT ;  /* 0x000000b425027812 */ /* 0x040fe200078efcff */
[----:B------:R-:W0:Y:S03]  /*24a30*/  LDC R10, c[0x0][0x3a0] ;  /* 0x0000e800ff0a7b82 */ /* 0x000e260000000800 */
[----:B------:R3:W2:Y:S01]  /*24a40*/  @P6 LDG.E.U16 R59, desc[UR6][R8.64] ;  /* 0x00000006083b6981 */ /* 0x0006a2000c1e1500 */
[----:B------:R-:W-:Y:S02]  /*24a50*/  ISETP.LT.AND P6, PT, R2, R12, P0 ;  /* 0x0000000c0200720c */ /* 0x000fe400007c1270 */
[----:B------:R-:W-:Y:S02]  /*24a60*/  LOP3.LUT R2, R37, 0xbc, RZ, 0xfc, !PT ;  /* 0x000000bc25027812 */ /* 0x000fe400078efcff */
[----:B------:R-:W0:Y:S01]  /*24a70*/  LDC R12, c[0x0][0x3a0] ;  /* 0x0000e800ff0c7b82 */ /* 0x000e220000000800 */
[----:B------:R-:W-:-:S07]  /*24a80*/  IMAD.MOV.U32 R4, RZ, RZ, R64 ;  /* 0x000000ffff047224 */ /* 0x000fce00078e0040 */
[----:B------:R-:W0:Y:S01]  /*24a90*/  LDC R26, c[0x0][0x3b0] ;  /* 0x0000ec00ff1a7b82 */ /* 0x000e220000000800 */
[----:B---3--:R-:W-:-:S07]  /*24aa0*/  @P5 MOV R8, R15 ;  /* 0x0000000f00085202 */ /* 0x008fce0000000f00 */
[----:B------:R-:W3:Y:S01]  /*24ab0*/  LDC R64, c[0x0][0x3b0] ;  /* 0x0000ec00ff407b82 */ /* 0x000ee20000000800 */
[----:B------:R-:W2:Y:S01]  /*24ac0*/  LDL R15, [R1+0x2e94] ;  /* 0x002e9400010f7983 */ /* 0x000ea20000100800 */
[----:B----4-:R-:W-:-:S03]  /*24ad0*/  @P5 IMAD.MOV.U32 R9, RZ, RZ, R16 ;  /* 0x000000ffff095224 */ /* 0x010fc600078e0010 */
[----:B------:R-:W4:Y:S04]  /*24ae0*/  LDL R16, [R1+0x2e70] ;  /* 0x002e700001107983 */ /* 0x000f280000100800 */
[----:B------:R0:W3:Y:S01]  /*24af0*/  @P5 LDG.E.U16 R58, desc[UR6][R8.64] ;  /* 0x00000006083a5981 */ /* 0x0000e2000c1e1500 */
[----:B-1----:R-:W-:Y:S02]  /*24b00*/  ISETP.LT.AND P5, PT, R2, R13, P0 ;  /* 0x0000000d0200720c */ /* 0x002fe400007a1270 */
[----:B------:R-:W-:Y:S01]  /*24b10*/  LOP3.LUT R2, R37, 0xc4, RZ, 0xfc, !PT ;  /* 0x000000c425027812 */ /* 0x000fe200078efcff */
[----:B------:R-:W1:Y:S01]  /*24b20*/  LDC R13, c[0x0][0x3a0] ;  /* 0x0000e800ff0d7b82 */ /* 0x000e620000000800 */
[----:B0-----:R-:W-:Y:S02]  /*24b30*/  @P3 IMAD.MOV.U32 R8, RZ, RZ, R23 ;  /* 0x000000ffff083224 */ /* 0x001fe400078e0017 */
[----:B------:R-:W-:Y:S01]  /*24b40*/  @P3 IMAD.MOV.U32 R9, RZ, RZ, R24 ;  /* 0x000000ffff093224 */ /* 0x000fe200078e0018 */
[----:B------:R-:W3:Y:S04]  /*24b50*/  LDL R23, [R1+0x2e38] ;  /* 0x002e380001177983 */ /* 0x000ee80000100800 */
[----:B------:R0:W3:Y:S01]  /*24b60*/  @P3 LDG.E.U16 R57, desc[UR6][R8.64] ;  /* 0x0000000608393981 */ /* 0x0000e2000c1e1500 */
[----:B------:R-:W-:-:S03]  /*24b70*/  ISETP.LT.AND P3, PT, R2, R14, P0 ;  /* 0x0000000e0200720c */ /* 0x000fc60000761270 */
[----:B------:R-:W3:Y:S01]  /*24b80*/  LDL R24, [R1+0x2e54] ;  /* 0x002e540001187983 */ /* 0x000ee20000100800 */
[----:B0-----:R-:W-:Y:S02]  /*24b90*/  @P6 IMAD.MOV.U32 R8, RZ, RZ, R19 ;  /* 0x000000ffff086224 */ /* 0x001fe400078e0013 */
[----:B------:R-:W-:Y:S01]  /*24ba0*/  @P6 IMAD.MOV.U32 R9, RZ, RZ, R22 ;  /* 0x000000ffff096224 */ /* 0x000fe200078e0016 */
[----:B------:R-:W-:Y:S01]  /*24bb0*/  LOP3.LUT R2, R37, 0xcc, RZ, 0xfc, !PT ;  /* 0x000000cc25027812 */ /* 0x000fe200078efcff */
[----:B------:R-:W-:Y:S01]  /*24bc0*/  VIADD R19, R0, 0x1f6 ;  /* 0x000001f600137836 */ /* 0x000fe20000000000 */
[----:B------:R-:W3:Y:S01]  /*24bd0*/  LDL R22, [R1+0x2e48] ;  /* 0x002e480001167983 */ /* 0x000ee20000100800 */
[----:B------:R-:W-:Y:S01]  /*24be0*/  @!P4 IMAD.MOV R4, RZ, RZ, -R4 ;  /* 0x000000ffff04c224 */ /* 0x000fe200078e0a04 */
[----:B------:R-:W0:Y:S02]  /*24bf0*/  LDC R14, c[0x0][0x3a0] ;  /* 0x0000e800ff0e7b82 */ /* 0x000e240000000800 */
[----:B------:R1:W3:Y:S02]  /*24c00*/  @P6 LDG.E.U16 R56, desc[UR6][R8.64] ;  /* 0x0000000608386981 */ /* 0x0002e4000c1e1500 */
[----:B-1----:R-:W-:-:S02]  /*24c10*/  @P5 IMAD.MOV.U32 R8, RZ, RZ, R20 ;  /* 0x000000ffff085224 */ /* 0x002fc400078e0014 */
[----:B------:R-:W-:Y:S01]  /*24c20*/  @P5 IMAD.MOV.U32 R9, RZ, RZ, R21 ;  /* 0x000000ffff095224 */ /* 0x000fe200078e0015 */
[----:B------:R-:W-:Y:S01]  /*24c30*/  ISETP.LT.AND P6, PT, R2, R11, P0 ;  /* 0x0000000b0200720c */ /* 0x000fe200007c1270 */
[----:B------:R-:W3:Y:S04]  /*24c40*/  LDL R21, [R1+0x2df4] ;  /* 0x002df40001157983 */ /* 0x000ee80000100800 */
[----:B------:R1:W3:Y:S01]  /*24c50*/  @P5 LDG.E.U16 R55, desc[UR6][R8.64] ;  /* 0x0000000608375981 */ /* 0x0002e2000c1e1500 */
[----:B------:R-:W-:Y:S01]  /*24c60*/  LOP3.LUT R2, R37, 0xd4, RZ, 0xfc, !PT ;  /* 0x000000d425027812 */ /* 0x000fe200078efcff */
[----:B------:R-:W0:Y:S02]  /*24c70*/  LDC R11, c[0x0][0x3a0] ;  /* 0x0000e800ff0b7b82 */ /* 0x000e240000000800 */
[----:B------:R-:W3:Y:S01]  /*24c80*/  LDL R20, [R1+0x2df8] ;  /* 0x002df80001147983 */ /* 0x000ee20000100800 */
[----:B-1----:R-:W-:-:S03]  /*24c90*/  @P3 IMAD.MOV.U32 R8, RZ, RZ, R17 ;  /* 0x000000ffff083224 */ /* 0x002fc600078e0011 */
[----:B------:R-:W3:Y:S01]  /*24ca0*/  LDL R17, [R1+0x2e5c] ;  /* 0x002e5c0001117983 */ /* 0x000ee20000100800 */
[----:B------:R-:W-:Y:S02]  /*24cb0*/  @P3 IMAD.MOV.U32 R9, RZ, RZ, R18 ;  /* 0x000000ffff093224 */ /* 0x000fe400078e0012 */
[----:B------:R-:W-:Y:S01]  /*24cc0*/  VIADD R18, R0, 0x1f7 ;  /* 0x000001f700127836 */ /* 0x000fe20000000000 */
[----:B------:R-:W-:Y:S02]  /*24cd0*/  ISETP.GE.AND P5, PT, R19, RZ, PT ;  /* 0x000000ff1300720c */ /* 0x000fe40003fa6270 */
[----:B------:R2:W3:Y:S02]  /*24ce0*/  @P3 LDG.E.U16 R54, desc[UR6][R8.64] ;  /* 0x0000000608363981 */ /* 0x0004e4000c1e1500 */
[----:B------:R-:W-:Y:S02]  /*24cf0*/  ISETP.GE.AND P3, PT, R18, RZ, PT ;  /* 0x000000ff1200720c */ /* 0x000fe40003f66270 */
[----:B------:R-:W3:Y:S04]  /*24d00*/  LDL R19, [R1+0x2dd4] ;  /* 0x002dd40001137983 */ /* 0x000ee80000100800 */
[----:B------:R-:W3:Y:S01]  /*24d10*/  LDL R18, [R1+0x2dd8] ;  /* 0x002dd80001127983 */ /* 0x000ee20000100800 */
[----:B------:R-:W-:-:S02]  /*24d20*/  ISETP.LT.AND P4, PT, R2, R10, P0 ;  /* 0x0000000a0200720c */ /* 0x000fc40000781270 */
[C---:B------:R-:W-:Y:S01]  /*24d30*/  LOP3.LUT R2, R37.reuse, 0xdc, RZ, 0xfc, !PT ;  /* 0x000000dc25027812 */ /* 0x040fe200078efcff */
[----:B------:R1:W-:Y:S01]  /*24d40*/  STL [R1+0x240], R4 ;  /* 0x0002400401007387 */ /* 0x0003e20000100800 */
[----:B------:R-:W0:Y:S02]  /*24d50*/  LDC R10, c[0x0][0x3a0] ;  /* 0x0000e800ff0a7b82 */ /* 0x000e240000000800 */
[----:B------:R-:W-:Y:S01]  /*24d60*/  @!P3 IMAD.MOV R5, RZ, RZ, -R5 ;  /* 0x000000ffff05b224 */ /* 0x000fe200078e0a05 */
[----:B-1----:R-:W-:-:S04]  /*24d70*/  LOP3.LUT R4, R37, 0xe4, RZ, 0xfc, !PT ;  /* 0x000000e425047812 */ /* 0x002fc800078efcff */
[----:B------:R-:W-:Y:S01]  /*24d80*/  ISETP.LT.AND P3, PT, R4, R13, P0 ;  /* 0x0000000d0400720c */ /* 0x000fe20000761270 */
[----:B--2---:R-:W-:Y:S02]  /*24d90*/  @P6 IMAD.MOV.U32 R8, RZ, RZ, R15 ;  /* 0x000000ffff086224 */ /* 0x004fe400078e000f */
[----:B------:R-:W2:Y:S01]  /*24da0*/  LDL R15, [R1+0x2e18] ;  /* 0x002e1800010f7983 */ /* 0x000ea20000100800 */
[----:B----4-:R-:W-:-:S03]  /*24db0*/  @P6 IMAD.MOV.U32 R9, RZ, RZ, R16 ;  /* 0x000000ffff096224 */ /* 0x010fc600078e0010 */
[----:B------:R-:W4:Y:S04]  /*24dc0*/  LDL R16, [R1+0x2e14] ;  /* 0x002e140001107983 */ /* 0x000f280000100800 */
[----:B------:R1:W4:Y:S02]  /*24dd0*/  @P6 LDG.E.U16 R53, desc[UR6][R8.64] ;  /* 0x0000000608356981 */ /* 0x000324000c1e1500 */
[----:B-1----:R-:W-:Y:S02]  /*24de0*/  IMAD.MOV.U32 R8, RZ, RZ, R65 ;  /* 0x000000ffff087224 */ /* 0x002fe400078e0041 */
[----:B------:R-:W-:Y:S01]  /*24df0*/  IMAD.MOV.U32 R4, RZ, RZ, R68 ;  /* 0x000000ffff047224 */ /* 0x000fe200078e0044 */
[----:B------:R-:W-:Y:S01]  /*24e00*/  PRMT R42, RZ, 0x7610, R42 ;  /* 0x00007610ff2a7816 */ /* 0x000fe2000000002a */
[----:B------:R-:W-:Y:S01]  /*24e10*/  @!P5 IMAD.MOV R8, RZ, RZ, -R8 ;  /* 0x000000ffff08d224 */ /* 0x000fe200078e0a08 */
[----:B------:R-:W-:Y:S01]  /*24e20*/  ISETP.LT.AND P5, PT, R2, R12, P0 ;  /* 0x0000000c0200720c */ /* 0x000fe200007a1270 */
[----:B------:R-:W1:Y:S03]  /*24e30*/  LDC R65, c[0x0][0x3b0] ;  /* 0x0000ec00ff417b82 */ /* 0x000e660000000800 */
[----:B------:R0:W-:Y:S01]  /*24e40*/  STL [R1+0x20c], R8 ;  /* 0x00020c0801007387 */ /* 0x0001e20000100800 */
[----:B---3--:R-:W-:-:S03]  /*24e50*/  @P4 IMAD.MOV.U32 R9, RZ, RZ, R24 ;  /* 0x000000ffff094224 */ /* 0x008fc600078e0018 */
[----:B------:R-:W-:Y:S01]  /*24e60*/  STL [R1+0x200], R5 ;  /* 0x0002000501007387 */ /* 0x000fe20000100800 */
[----:B------:R-:W-:Y:S01]  /*24e70*/  PRMT R41, RZ, 0x7610, R41 ;  /* 0x00007610ff297816 */ /* 0x000fe20000000029 */
[----:B------:R-:W3:Y:S01]  /*24e80*/  LDC R68, c[0x0][0x3b0] ;  /* 0x0000ec00ff447b82 */ /* 0x000ee20000000800 */
[----:B0-----:R-:W-:-:S05]  /*24e90*/  @P4 IMAD.MOV.U32 R8, RZ, RZ, R17 ;  /* 0x000000ffff084224 */ /* 0x001fca00078e0011 */
[----:B------:R0:W3:Y:S02]  /*24ea0*/  @P4 LDG.E.U16 R52, desc[UR6][R8.64] ;  /* 0x0000000608344981 */ /* 0x0000e4000c1e1500 */
[----:B0-----:R-:W-:Y:S02]  /*24eb0*/  @P5 IMAD.MOV.U32 R8, RZ, RZ, R22 ;  /* 0x000000ffff085224 */ /* 0x001fe400078e0016 */
[----:B------:R-:W-:-:S05]  /*24ec0*/  @P5 IMAD.MOV.U32 R9, RZ, RZ, R23 ;  /* 0x000000ffff095224 */ /* 0x000fca00078e0017 */
[----:B------:R0:W3:Y:S02]  /*24ed0*/  @P5 LDG.E.U16 R51, desc[UR6][R8.64] ;  /* 0x0000000608335981 */ /* 0x0000e4000c1e1500 */
[----:B0-----:R-:W-:Y:S02]  /*24ee0*/  @P3 IMAD.MOV.U32 R8, RZ, RZ, R18 ;  /* 0x000000ffff083224 */ /* 0x001fe400078e0012 */
[----:B------:R-:W-:Y:S01]  /*24ef0*/  @P3 IMAD.MOV.U32 R9, RZ, RZ, R19 ;  /* 0x000000ffff093224 */ /* 0x000fe200078e0013 */
[----:B------:R-:W3:Y:S04]  /*24f00*/  LDL R18, [R1+0x2db8] ;  /* 0x002db80001127983 */ /* 0x000ee80000100800 */
[----:B------:R-:W3:Y:S01]  /*24f10*/  LDL R19, [R1+0x2db0] ;  /* 0x002db00001137983 */ /* 0x000ee20000100800 */
[----:B------:R-:W-:Y:S01]  /*24f20*/  LOP3.LUT R2, R37, 0xec, RZ, 0xfc, !PT ;  /* 0x000000ec25027812 */ /* 0x000fe200078efcff */
[----:B------:R-:W-:-:S02]  /*24f30*/  VIADD R17, R0, 0x1f8 ;  /* 0x000001f800117836 */ /* 0x000fc40000000000 */
[----:B------:R0:W3:Y:S01]  /*24f40*/  @P3 LDG.E.U16 R50, desc[UR6][R8.64] ;  /* 0x0000000608323981 */ /* 0x0000e2000c1e1500 */
[----:B------:R-:W-:Y:S02]  /*24f50*/  ISETP.LT.AND P6, PT, R2, R11, P0 ;  /* 0x0000000b0200720c */ /* 0x000fe400007c1270 */
[----:B------:R-:W-:Y:S02]  /*24f60*/  LOP3.LUT R2, R37, 0xf4, RZ, 0xfc, !PT ;  /* 0x000000f425027812 */ /* 0x000fe400078efcff */
[----:B------:R-:W-:Y:S02]  /*24f70*/  ISETP.GE.AND P5, PT, R17, RZ, PT ;  /* 0x000000ff1100720c */ /* 0x000fe40003fa6270 */
[----:B------:R-:W-:Y:S02]  /*24f80*/  ISETP.LT.AND P4, PT, R2, R14, P0 ;  /* 0x0000000e0200720c */ /* 0x000fe40000781270 */
[----:B------:R-:W-:-:S05]  /*24f90*/  LOP3.LUT R2, R37, 0xfc, RZ, 0xfc, !PT ;  /* 0x000000fc25027812 */ /* 0x000fca00078efcff */
[----:B0-----:R-:W-:Y:S02]  /*24fa0*/  @P6 IMAD.MOV.U32 R8, RZ, RZ, R20 ;  /* 0x000000ffff086224 */ /* 0x001fe400078e0014 */
[----:B------:R-:W-:Y:S02]  /*24fb0*/  @P6 IMAD.MOV.U32 R9, RZ, RZ, R21 ;  /* 0x000000ffff096224 */ /* 0x000fe400078e0015 */
[----:B------:R-:W-:-:S03]  /*24fc0*/  @!P5 IMAD.MOV R4, RZ, RZ, -R4 ;  /* 0x000000ffff04d224 */ /* 0x000fc600078e0a04 */
[----:B------:R2:W3:Y:S01]  /*24fd0*/  @P6 LDG.E.U16 R49, desc[UR6][R8.64] ;  /* 0x0000000608316981 */ /* 0x0004e2000c1e1500 */
[----:B------:R-:W-:-:S03]  /*24fe0*/  ISETP.LT.AND P5, PT, R2, R10, P0 ;  /* 0x0000000a0200720c */ /* 0x000fc600007a1270 */
[----:B------:R0:W-:Y:S01]  /*24ff0*/  STL [R1+0x5c], R4 ;  /* 0x00005c0401007387 */ /* 0x0001e20000100800 */
[C---:B------:R-:W-:Y:S02]  /*25000*/  VIADD R2, R0.reuse, 0x1fc ;  /* 0x000001fc00027836 */ /* 0x040fe40000000000 */
[C---:B0-----:R-:W-:Y:S02]  /*25010*/  VIADD R4, R0.reuse, 0x1fb ;  /* 0x000001fb00047836 */ /* 0x041fe40000000000 */
[----:B------:R-:W-:-:S03]  /*25020*/  VIADD R17, R0, 0x100 ;  /* 0x0000010000117836 */ /* 0x000fc60000000000 */
[----:B------:R-:W-:Y:S01]  /*25030*/  IABS R10, R4 ;  /* 0x00000004000a7213 */ /* 0x000fe20000000000 */
[----:B------:R0:W-:Y:S01]  /*25040*/  STL [R1+0x5384], R0 ;  /* 0x0053840001007387 */ /* 0x0001e20000100800 */
[----:B------:R-:W-:Y:S01]  /*25050*/  ISETP.GE.AND P3, PT, R17, RZ, PT ;  /* 0x000000ff1100720c */ /* 0x000fe20003f66270 */
[----:B------:R-:W-:Y:S02]  /*25060*/  VIADD R17, R0, 0x1f9 ;  /* 0x000001f900117836 */ /* 0x000fe40000000000 */
[----:B------:R0:W-:Y:S04]  /*25070*/  STL [R1+0x1f84], R2 ;  /* 0x001f840201007387 */ /* 0x0001e80000100800 */
[----:B------:R-:W3:Y:S04]  /*25080*/  LDL R25, [R1+0x319c] ;  /* 0x00319c0001197983 */ /* 0x000ee80000100800 */
[----:B------:R-:W3:Y:S04]  /*25090*/  LDL R24, [R1+0x31a0] ;  /* 0x0031a00001187983 */ /* 0x000ee80000100800 */
[----:B------:R-:W-:Y:S01]  /*250a0*/  STL [R1+0x44e8], R6 ;  /* 0x0044e80601007387 */ /* 0x000fe20000100800 */
[----:B--2---:R-:W-:-:S02]  /*250b0*/  @P4 IMAD.MOV.U32 R8, RZ, RZ, R15 ;  /* 0x000000ffff084224 */ /* 0x004fc400078e000f */
[----:B----4-:R-:W-:-:S05]  /*250c0*/  @P4 IMAD.MOV.U32 R9, RZ, RZ, R16 ;  /* 0x000000ffff094224 */ /* 0x010fca00078e0010 */
[----:B------:R2:W4:Y:S02]  /*250d0*/  @P4 LDG.E.U16 R48, desc[UR6][R8.64] ;  /* 0x0000000608304981 */ /* 0x000524000c1e1500 */
[----:B--2---:R-:W-:Y:S01]  /*250e0*/  VIADD R8, R0, 0x1fa ;  /* 0x000001fa00087836 */ /* 0x004fe20000000000 */
[----:B------:R-:W-:-:S04]  /*250f0*/  IABS R9, R2 ;  /* 0x0000000200097213 */ /* 0x000fc80000000000 */
[----:B------:R-:W-:Y:S01]  /*25100*/  IABS R11, R8 ;  /* 0x00000008000b7213 */ /* 0x000fe20000000000 */
[----:B------:R-:W-:-:S04]  /*25110*/  IMAD.HI.U32 R15, R6, R10, RZ ;  /* 0x0000000a060f7227 */ /* 0x000fc800078e00ff */
[----:B------:R-:W-:Y:S01]  /*25120*/  IMAD.HI.U32 R14, R6, R11, RZ ;  /* 0x0000000b060e7227 */ /* 0x000fe200078e00ff */
[----:B0-----:R-:W-:-:S03]  /*25130*/  LOP3.LUT R0, R37, 0x6, RZ, 0xfc, !PT ;  /* 0x0000000625007812 */ /* 0x001fc600078efcff */
[----:B------:R-:W-:-:S04]  /*25140*/  IMAD.HI.U32 R16, R6, R9, RZ ;  /* 0x0000000906107227 */ /* 0x000fc800078e00ff */
[----:B------:R-:W-:Y:S01]  /*25150*/  IMAD.MOV R14, RZ, RZ, -R14 ;  /* 0x000000ffff0e7224 */ /* 0x000fe200078e0a0e */
[----:B------:R-:W-:-:S03]  /*25160*/  ISETP.LT.AND P4, PT, R0, R72, P0 ;  /* 0x000000480000720c */ /* 0x000fc60000781270 */
[----:B------:R-:W-:-:S05]  /*25170*/  IMAD R4, R7, R14, R11 ;  /* 0x0000000e07047224 */ /* 0x000fca00078e020b */
[----:B------:R-:W-:Y:S04]  /*25180*/  STL [R1+0x100], R4 ;  /* 0x0001000401007387 */ /* 0x000fe80000100800 */
[----:B------:R-:W2:Y:S01]  /*25190*/  LDL.LU R23, [R1+0xf0] ;  /* 0x0000f00001177983 */ /* 0x000ea20000300800 */
[----:B---3--:R-:W-:Y:S02]  /*251a0*/  @P5 IMAD.MOV.U32 R12, RZ, RZ, R18 ;  /* 0x000000ffff0c5224 */ /* 0x008fe400078e0012 */
[----:B------:R-:W-:-:S05]  /*251b0*/  @P5 IMAD.MOV.U32 R13, RZ, RZ, R19 ;  /* 0x000000ffff0d5224 */ /* 0x000fca00078e0013 */
[----:B------:R0:W3:Y:S02]  /*251c0*/  @P5 LDG.E.U16 R47, desc[UR6][R12.64] ;  /* 0x000000060c2f5981 */ /* 0x0000e4000c1e1500 */
[----:B0-----:R-:W-:Y:S02]  /*251d0*/  IMAD.MOV R13, RZ, RZ, -R15 ;  /* 0x000000ffff0d7224 */ /* 0x001fe400078e0a0f */
[----:B------:R-:W-:Y:S02]  /*251e0*/  IMAD.MOV R12, RZ, RZ, -R16 ;  /* 0x000000ffff0c7224 */ /* 0x000fe400078e0a10 */
[C---:B------:R-:W-:Y:S02]  /*251f0*/  IMAD R2, R7.reuse, R13, R10 ;  /* 0x0000000d07027224 */ /* 0x040fe400078e020a */
[----:B------:R-:W-:-:S03]  /*25200*/  IMAD R0, R7, R12, R9 ;  /* 0x0000000c07007224 */ /* 0x000fc600078e0209 */
[----:B------:R0:W-:Y:S04]  /*25210*/  STL [R1+0x124], R2 ;  /* 0x0001240201007387 */ /* 0x0001e80000100800 */
[----:B------:R-:W2:Y:S04]  /*25220*/  LDL.LU R22, [R1+0xf4] ;  /* 0x0000f40001167983 */ /* 0x000ea80000300800 */
[----:B------:R0:W-:Y:S04]  /*25230*/  STL [R1+0x114], R0 ;  /* 0x0001140001007387 */ /* 0x0001e80000100800 */
[----:B------:R-:W3:Y:S04]  /*25240*/  LDL.LU R21, [R1+0xf8] ;  /* 0x0000f80001157983 */ /* 0x000ee80000300800 */
[----:B------:R-:W3:Y:S04]  /*25250*/  LDL.LU R20, [R1+0xfc] ;  /* 0x0000fc0001147983 */ /* 0x000ee80000300800 */
[----:B------:R-:W3:Y:S04]  /*25260*/  LDL.LU R19, [R1+0x104] ;  /* 0x0001040001137983 */ /* 0x000ee80000300800 */
[----:B------:R-:W3:Y:S04]  /*25270*/  LDL.LU R18, [R1+0x108] ;  /* 0x0001080001127983 */ /* 0x000ee80000300800 */
[----:B------:R-:W3:Y:S04]  /*25280*/  LDL.LU R89, [R1+0x10c] ;  /* 0x00010c0001597983 */ /* 0x000ee80000300800 */
[----:B------:R-:W4:Y:S04]  /*25290*/  LDL.LU R91, [R1+0x110] ;  /* 0x00011000015b7983 */ /* 0x000f280000300800 */
[----:B------:R-:W-:Y:S04]  /*252a0*/  STL.64 [R1+0x5388], R6 ;  /* 0x0053880601007387 */ /* 0x000fe80000100a00 */
[----:B------:R-:W4:Y:S04]  /*252b0*/  LDL.LU R92, [R1+0x118] ;  /* 0x00011800015c7983 */ /* 0x000f280000300800 */
[----:B------:R-:W4:Y:S04]  /*252c0*/  LDL.LU R93, [R1+0x11c] ;  /* 0x00011c00015d7983 */ /* 0x000f280000300800 */
[----:B------:R-:W4:Y:S04]  /*252d0*/  LDL.LU R88, [R1+0x120] ;  /* 0x0001200001587983 */ /* 0x000f280000300800 */
[----:B0-----:R-:W4:Y:S04]  /*252e0*/  LDL.LU R2, [R1+0x128] ;  /* 0x0001280001027983 */ /* 0x001f280000300800 */
[----:B------:R-:W4:Y:S04]  /*252f0*/  LDL.LU R5, [R1+0x12c] ;  /* 0x00012c0001057983 */ /* 0x000f280000300800 */
[----:B------:R-:W4:Y:S04]  /*25300*/  LDL.LU R4, [R1+0x130] ;  /* 0x0001300001047983 */ /* 0x000f280000300800 */
[----:B------:R-:W4:Y:S01]  /*25310*/  LDL.LU R90, [R1+0x134] ;  /* 0x00013400015a7983 */ /* 0x000f220000300800 */
[----:B------:R-:W-:-:S02]  /*25320*/  ISETP.GE.AND P6, PT, R17, RZ, PT ;  /* 0x000000ff1100720c */ /* 0x000fc40003fc6270 */
[----:B------:R-:W0:Y:S01]  /*25330*/  LDC R17, c[0x0][0x39c] ;  /* 0x0000e700ff117b82 */ /* 0x000e220000000800 */
[----:B------:R-:W-:Y:S01]  /*25340*/  ISETP.GE.AND P5, PT, R8, RZ, PT ;  /* 0x000000ff0800720c */ /* 0x000fe20003fa6270 */
[----:B------:R-:W-:Y:S02]  /*25350*/  @P4 IMAD.MOV.U32 R8, RZ, RZ, R24 ;  /* 0x000000ffff084224 */ /* 0x000fe400078e0018 */
[----:B------:R-:W-:Y:S02]  /*25360*/  @P4 IMAD.MOV.U32 R9, RZ, RZ, R25 ;  /* 0x000000ffff094224 */ /* 0x000fe400078e0019 */
[----:B------:R-:W-:Y:S02]  /*25370*/  @!P3 IMAD.MOV R66, RZ, RZ, -R66 ;  /* 0x000000ffff42b224 */ /* 0x000fe400078e0a42 */
[----:B------:R-:W1:Y:S01]  /*25380*/  LDC R24, c[0x0][0x3b0] ;  /* 0x0000ec00ff187b82 */ /* 0x000e620000000800 */
[----:B------:R0:W4:Y:S01]  /*25390*/  @P4 LDG.E.U16 R46, desc[UR6][R8.64] ;  /* 0x00000006082e4981 */ /* 0x000122000c1e1500 */
[----:B------:R-:W-:-:S06]  /*253a0*/  LOP3.LUT R0, R37, 0xe, RZ, 0xfc, !PT ;  /* 0x0000000e25007812 */ /* 0x000fcc00078efcff */
[----:B------:R-:W1:Y:S01]  /*253b0*/  LDC R25, c[0x0][0x3b0] ;  /* 0x0000ec00ff197b82 */ /* 0x000e620000000800 */
[----:B0-----:R-:W-:Y:S02]  /*253c0*/  ISETP.NE.AND P3, PT, R17, RZ, PT ;  /* 0x000000ff1100720c */ /* 0x001fe40003f65270 */
[----:B------:R-:W-:Y:S02]  /*253d0*/  LOP3.LUT R8, RZ, R17, RZ, 0x33, !PT ;  /* 0x00000011ff087212 */ /* 0x000fe400078e33ff */
[----:B------:R-:W-:Y:S02]  /*253e0*/  ISETP.LT.AND P4, PT, R0, R72, P0 ;  /* 0x000000480000720c */ /* 0x000fe40000781270 */
[C---:B--2---:R-:W-:Y:S02]  /*253f0*/  SEL R22, R8.reuse, R22, !P3 ;  /* 0x0000001608167207 */ /* 0x044fe40005800000 */
[C---:B---3--:R-:W-:Y:S02]  /*25400*/  SEL R17, R8.reuse, R89, !P3 ;  /* 0x0000005908117207 */ /* 0x048fe40005800000 */
[----:B------:R-:W2:Y:S01]  /*25410*/  LDL R89, [R1+0x316c] ;  /* 0x00316c0001597983 */ /* 0x000ea20000100800 */
[----:B----4-:R-:W-:-:S03]  /*25420*/  SEL R16, R8, R91, !P3 ;  /* 0x0000005b08107207 */ /* 0x010fc60005800000 */
[----:B------:R-:W3:Y:S04]  /*25430*/  LDL R91, [R1+0x31b4] ;  /* 0x0031b400015b7983 */ /* 0x000ee80000100800 */
[----:B------:R-:W4:Y:S01]  /*25440*/  LDL.LU R87, [R1+0x13c] ;  /* 0x00013c0001577983 */ /* 0x000f220000300800 */
[----:B-1----:R-:W-:Y:S01]  /*25450*/  IMAD R0, R22, R24, RZ ;  /* 0x0000001816007224 */ /* 0x002fe200078e02ff */
[C---:B------:R-:W-:Y:S02]  /*25460*/  SEL R11, R8.reuse, R5, !P3 ;  /* 0x00000005080b7207 */ /* 0x040fe40005800000 */
[----:B------:R-:W4:Y:S04]  /*25470*/  LDL.LU R5, [R1+0x140] ;  /* 0x0001400001057983 */ /* 0x000f280000300800 */
[----:B------:R0:W-:Y:S01]  /*25480*/  STL [R1+0x16c], R0 ;  /* 0x00016c0001007387 */ /* 0x0001e20000100800 */
[----:B------:R-:W-:-:S03]  /*25490*/  SEL R9, R8, R90, !P3 ;  /* 0x0000005a08097207 */ /* 0x000fc60005800000 */
[----:B------:R-:W4:Y:S01]  /*254a0*/  LDL.LU R90, [R1+0x144] ;  /* 0x00014400015a7983 */ /* 0x000f220000300800 */
[C---:B------:R-:W-:Y:S02]  /*254b0*/  SEL R21, R8.reuse, R21, !P3 ;  /* 0x0000001508157207 */ /* 0x040fe40005800000 */
[C---:B------:R-:W-:Y:S02]  /*254c0*/  SEL R20, R8.reuse, R20, !P3 ;  /* 0x0000001408147207 */ /* 0x040fe40005800000 */
[C---:B------:R-:W-:Y:S01]  /*254d0*/  SEL R19, R8.reuse, R19, !P3 ;  /* 0x0000001308137207 */ /* 0x040fe20005800000 */
[----:B0-----:R-:W-:Y:S01]  /*254e0*/  IMAD R0, R21, R24, RZ ;  /* 0x0000001815007224 */ /* 0x001fe200078e02ff */
[C---:B------:R-:W-:Y:S01]  /*254f0*/  SEL R18, R8.reuse, R18, !P3 ;  /* 0x0000001208127207 */ /* 0x040fe20005800000 */
[----:B------:R-:W0:Y:S01]  /*25500*/  LDC R21, c[0x0][0x3b0] ;  /* 0x0000ec00ff157b82 */ /* 0x000e220000000800 */
[----:B------:R-:W-:Y:S01]  /*25510*/  SEL R12, R8, R2, !P3 ;  /* 0x00000002080c7207 */ /* 0x000fe20005800000 */
[----:B------:R-:W-:Y:S01]  /*25520*/  IMAD R2, R20, R24, RZ ;  /* 0x0000001814027224 */ /* 0x000fe200078e02ff */
[----:B------:R1:W-:Y:S01]  /*25530*/  STL [R1+0x170], R0 ;  /* 0x0001700001007387 */ /* 0x0003e20000100800 */
[----:B------:R-:W-:-:S02]  /*25540*/  SEL R13, R8, R88, !P3 ;  /* 0x00000058080d7207 */ /* 0x000fc40005800000 */
[----:B------:R-:W-:Y:S01]  /*25550*/  SEL R10, R8, R4, !P3 ;  /* 0x00000004080a7207 */ /* 0x000fe20005800000 */
[----:B------:R-:W4:Y:S01]  /*25560*/  LDL.LU R88, [R1+0x148] ;  /* 0x0001480001587983 */ /* 0x000f220000300800 */
[----:B------:R-:W-:Y:S01]  /*25570*/  IMAD R4, R18, R24, RZ ;  /* 0x0000001812047224 */ /* 0x000fe200078e02ff */
[C---:B------:R-:W-:Y:S02]  /*25580*/  SEL R15, R8.reuse, R92, !P3 ;  /* 0x0000005c080f7207 */ /* 0x040fe40005800000 */
[----:B------:R-:W-:Y:S01]  /*25590*/  SEL R14, R8, R93, !P3 ;  /* 0x0000005d080e7207 */ /* 0x000fe20005800000 */
[-C--:B------:R-:W-:Y:S01]  /*255a0*/  IMAD R7, R12, R24.reuse, RZ ;  /* 0x000000180c077224 */ /* 0x080fe200078e02ff */
[----:B------:R-:W0:Y:S01]  /*255b0*/  LDC R20, c[0x0][0x3b0] ;  /* 0x0000ec00ff147b82 */ /* 0x000e220000000800 */
[-C--:B-1----:R-:W-:Y:S01]  /*255c0*/  IMAD R0, R19, R24.reuse, RZ ;  /* 0x0000001813007224 */ /* 0x082fe200078e02ff */
[----:B------:R1:W-:Y:S04]  /*255d0*/  STL [R1+0x178], R2 ;  /* 0x0001780201007387 */ /* 0x0003e80000100800 */
[----:B------:R1:W-:Y:S01]  /*255e0*/  STL [R1+0x17c], R0 ;  /* 0x00017c0001007387 */ /* 0x0003e20000100800 */
[-C--:B------:R-:W-:Y:S01]  /*255f0*/  IMAD R13, R13, R24.reuse, RZ ;  /* 0x000000180d0d7224 */ /* 0x080fe200078e02ff */
[----:B------:R-:W0:Y:S02]  /*25600*/  LDC R18, c[0x0][0x3b0] ;  /* 0x0000ec00ff127b82 */ /* 0x000e240000000800 */
[----:B------:R1:W-:Y:S02]  /*25610*/  STL [R1+0x180], R4 ;  /* 0x0001800401007387 */ /* 0x0003e40000100800 */
[----:B-1----:R-:W-:-:S02]  /*25620*/  IMAD R2, R16, R24, RZ ;  /* 0x0000001810027224 */ /* 0x002fc400078e02ff */
[-C--:B------:R-:W-:Y:S02]  /*25630*/  IMAD R0, R17, R24.reuse, RZ ;  /* 0x0000001811007224 */ /* 0x080fe400078e02ff */
[----:B------:R-:W1:Y:S01]  /*25640*/  LDC R16, c[0x0][0x3b0] ;  /* 0x0000ec00ff107b82 */ /* 0x000e620000000800 */
[----:B------:R-:W-:Y:S02]  /*25650*/  IMAD R4, R15, R24, RZ ;  /* 0x000000180f047224 */ /* 0x000fe400078e02ff */
[----:B------:R-:W-:Y:S04]  /*25660*/  STL [R1+0x184], R0 ;  /* 0x0001840001007387 */ /* 0x000fe80000100800 */
[----:B------:R0:W-:Y:S01]  /*25670*/  STL [R1+0x18c], R2 ;  /* 0x00018c0201007387 */ /* 0x0001e20000100800 */
[----:B------:R-:W-:Y:S01]  /*25680*/  IMAD R10, R10, R26, RZ ;  /* 0x0000001a0a0a7224 */ /* 0x000fe200078e02ff */
[----:B------:R-:W1:Y:S02]  /*25690*/  LDC R15, c[0x0][0x3b0] ;  /* 0x0000ec00ff0f7b82 */ /* 0x000e640000000800 */
[----:B0-----:R-:W4:Y:S01]  /*256a0*/  LDL R2, [R1+0x314c] ;  /* 0x00314c0001027983 */ /* 0x001f220000100800 */
[----:B------:R-:W-:-:S05]  /*256b0*/  IMAD R0, R14, R24, RZ ;  /* 0x000000180e007224 */ /* 0x000fca00078e02ff */
[----:B------:R-:W0:Y:S01]  /*256c0*/  LDC R17, c[0x0][0x3b0] ;  /* 0x0000ec00ff117b82 */ /* 0x000e220000000800 */
[----:B------:R1:W-:Y:S07]  /*256d0*/  STL [R1+0x164], R4 ;  /* 0x0001640401007387 */ /* 0x0003ee0000100800 */
[----:B------:R-:W0:Y:S01]  /*256e0*/  LDC R14, c[0x0][0x3b0] ;  /* 0x0000ec00ff0e7b82 */ /* 0x000e220000000800 */
[----:B-1----:R-:W4:Y:S04]  /*256f0*/  LDL R4, [R1+0x3168] ;  /* 0x0031680001047983 */ /* 0x002f280000100800 */
[----:B------:R1:W-:Y:S03]  /*25700*/  STL [R1+0x190], R0 ;  /* 0x0001900001007387 */ /* 0x0003e60000100800 */
[----:B------:R-:W0:Y:S01]  /*25710*/  LDC R19, c[0x0][0x3b0] ;  /* 0x0000ec00ff137b82 */ /* 0x000e220000000800 */
[----:B------:R-:W-:Y:S04]  /*25720*/  STL [R1+0x194], R13 ;  /* 0x0001940d01007387 */ /* 0x000fe80000100800 */
[----:B------:R1:W-:Y:S01]  /*25730*/  STL [R1+0x198], R7 ;  /* 0x0001980701007387 */ /* 0x0003e20000100800 */
[----:B------:R-:W-:Y:S01]  /*25740*/  PRMT R40, RZ, 0x7610, R40 ;  /* 0x00007610ff287816 */ /* 0x000fe20000000028 */
[----:B-1----:R-:W-:Y:S01]  /*25750*/  IMAD R0, R11, R24, RZ ;  /* 0x000000180b007224 */ /* 0x002fe200078e02ff */
[----:B------:R-:W-:Y:S01]  /*25760*/  PRMT R39, RZ, 0x7610, R39 ;  /* 0x00007610ff277816 */ /* 0x000fe20000000027 */
[----:B------:R-:W1:Y:S03]  /*25770*/  LDC R26, c[0x0][0x3b0] ;  /* 0x0000ec00ff1a7b82 */ /* 0x000e660000000800 */
[----:B------:R0:W-:Y:S01]  /*25780*/  STL [R1+0x1a0], R0 ;  /* 0x0001a00001007387 */ /* 0x0001e20000100800 */
[----:B------:R-:W-:-:S03]  /*25790*/  IMAD R7, R9, R25, RZ ;  /* 0x0000001909077224 */ /* 0x000fc600078e02ff */
[----:B------:R3:W-:Y:S01]  /*257a0*/  STL [R1+0x1a8], R10 ;  /* 0x0001a80a01007387 */ /* 0x0007e20000100800 */
[----:B------:R-:W0:Y:S03]  /*257b0*/  LDC R13, c[0x0][0x3b0] ;  /* 0x0000ec00ff0d7b82 */ /* 0x000e260000000800 */
[----:B------:R0:W-:Y:S04]  /*257c0*/  STL [R1+0x1b0], R7 ;  /* 0x0001b00701007387 */ /* 0x0001e80000100800 */
[----:B------:R-:W4:Y:S01]  /*257d0*/  LDL.LU R92, [R1+0x154] ;  /* 0x00015400015c7983 */ /* 0x000f220000300800 */
[----:B--2---:R-:W-:Y:S01]  /*257e0*/  @P4 IMAD.MOV.U32 R11, RZ, RZ, R89 ;  /* 0x000000ffff0b4224 */ /* 0x004fe200078e0059 */
[----:B0-----:R-:W-:-:S02]  /*257f0*/  LOP3.LUT R0, R37, 0x16, RZ, 0xfc, !PT ;  /* 0x0000001625007812 */ /* 0x001fc400078efcff */
[----:B------:R-:W2:Y:S01]  /*25800*/  LDL.LU R89, [R1+0x158] ;  /* 0x0001580001597983 */ /* 0x000ea20000300800 */
[----:B------:R-:W-:Y:S01]  /*25810*/  PRMT R38, RZ, 0x7610, R38 ;  /* 0x00007610ff267816 */ /* 0x000fe20000000026 */
[----:B---3--:R-:W-:Y:S01]  /*25820*/  @P4 IMAD.MOV.U32 R10, RZ, RZ, R91 ;  /* 0x000000ffff0a4224 */ /* 0x008fe200078e005b */
[----:B------:R-:W-:Y:S01]  /*25830*/  PRMT R36, RZ, 0x7610, R36 ;  /* 0x00007610ff247816 */ /* 0x000fe20000000024 */
[----:B------:R-:W3:Y:S01]  /*25840*/  LDL.LU R91, [R1+0x15c] ;  /* 0x00015c00015b7983 */ /* 0x000ee20000300800 */
[----:B------:R-:W-:Y:S01]  /*25850*/  PRMT R35, RZ, 0x7610, R35 ;  /* 0x00007610ff237816 */ /* 0x000fe20000000023 */
[----:B------:R-:W0:Y:S02]  /*25860*/  LDC R25, c[0x0][0x3b0] ;  /* 0x0000ec00ff197b82 */ /* 0x000e240000000800 */
[----:B------:R-:W3:Y:S04]  /*25870*/  LDL.LU R93, [R1+0x174] ;  /* 0x00017400015d7983 */ /* 0x000ee80000300800 */
[----:B------:R4:W3:Y:S02]  /*25880*/  @P4 LDG.E.U16 R45, desc[UR6][R10.64] ;  /* 0x000000060a2d4981 */ /* 0x0008e4000c1e1500 */
[----:B----4-:R-:W-:-:S02]  /*25890*/  SEL R11, R8, R5, !P3 ;  /* 0x00000005080b7207 */ /* 0x010fc40005800000 */
[----:B------:R-:W4:Y:S01]  /*258a0*/  LDL R5, [R1+0x312c] ;  /* 0x00312c0001057983 */ /* 0x000f220000100800 */
[----:B------:R-:W-:-:S03]  /*258b0*/  SEL R10, R8, R90, !P3 ;  /* 0x0000005a080a7207 */ /* 0x000fc60005800000 */
[----:B------:R-:W4:Y:S01]  /*258c0*/  LDL R90, [R1+0x3148] ;  /* 0x00314800015a7983 */ /* 0x000f220000100800 */
[----:B------:R-:W-:Y:S02]  /*258d0*/  SEL R12, R8, R87, !P3 ;  /* 0x00000057080c7207 */ /* 0x000fe40005800000 */
[----:B------:R-:W-:-:S03]  /*258e0*/  ISETP.LT.AND P4, PT, R0, R72, P0 ;  /* 0x000000480000720c */ /* 0x000fc60000781270 */
[----:B------:R-:W-:Y:S02]  /*258f0*/  IMAD R7, R12, R27, RZ ;  /* 0x0000001b0c077224 */ /* 0x000fe400078e02ff */
[----:B------:R-:W-:Y:S01]  /*25900*/  IMAD R0, R11, R28, RZ ;  /* 0x0000001c0b007224 */ /* 0x000fe200078e02ff */
[----:B------:R-:W-:Y:S02]  /*25910*/  PRMT R34, RZ, 0x7610, R34 ;  /* 0x00007610ff227816 */ /* 0x000fe40000000022 */
[----:B------:R-:W-:Y:S01]  /*25920*/  SEL R9, R8, R88, !P3 ;  /* 0x0000005808097207 */ /* 0x000fe20005800000 */
[----:B------:R0:W-:Y:S01]  /*25930*/  STL [R1+0x1a4], R7 ;  /* 0x0001a40701007387 */ /* 0x0001e20000100800 */
[----:B------:R-:W-:Y:S01]  /*25940*/  IMAD R10, R10, R29, RZ ;  /* 0x0000001d0a0a7224 */ /* 0x000fe200078e02ff */
[----:B------:R-:W-:Y:S01]  /*25950*/  PRMT R33, RZ, 0x7610, R33 ;  /* 0x00007610ff217816 */ /* 0x000fe20000000021 */
[----:B------:R-:W1:Y:S01]  /*25960*/  LDC R27, c[0x0][0x3b0] ;  /* 0x0000ec00ff1b7b82 */ /* 0x000e620000000800 */
[----:B------:R-:W-:Y:S01]  /*25970*/  STL [R1+0x160], R0 ;  /* 0x0001600001007387 */ /* 0x000fe20000100800 */
[----:B0-----:R-:W-:-:S03]  /*25980*/  IMAD R7, R9, R30, RZ ;  /* 0x0000001e09077224 */ /* 0x001fc600078e02ff */
[----:B------:R0:W-:Y:S01]  /*25990*/  STL [R1+0x1ac], R10 ;  /* 0x0001ac0a01007387 */ /* 0x0001e20000100800 */
[----:B------:R-:W-:Y:S02]  /*259a0*/  PRMT R32, RZ, 0x7610, R32 ;  /* 0x00007610ff207816 */ /* 0x000fe40000000020 */
[----:B------:R-:W1:Y:S01]  /*259b0*/  LDC R28, c[0x0][0x3b0] ;  /* 0x0000ec00ff1c7b82 */ /* 0x000e620000000800 */
[----:B------:R0:W-:Y:S04]  /*259c0*/  STL [R1+0x1b4], R7 ;  /* 0x0001b40701007387 */ /* 0x0001e80000100800 */
[----:B------:R-:W4:Y:S01]  /*259d0*/  LDL.LU R87, [R1+0x188] ;  /* 0x0001880001577983 */ /* 0x000f220000300800 */
[----:B------:R-:W-:-:S03]  /*259e0*/  @P4 IMAD.MOV.U32 R11, RZ, RZ, R2 ;  /* 0x000000ffff0b4224 */ /* 0x000fc600078e0002 */
[----:B------:R-:W4:Y:S01]  /*259f0*/  LDL.LU R2, [R1+0x19c] ;  /* 0x00019c0001027983 */ /* 0x000f220000300800 */
[----:B0-----:R-:W-:-:S03]  /*25a00*/  @P4 IMAD.MOV.U32 R10, RZ, RZ, R4 ;  /* 0x000000ffff0a4224 */ /* 0x001fc600078e0004 */
[----:B------:R-:W4:Y:S04]  /*25a10*/  LDL.LU R4, [R1+0x1c4] ;  /* 0x0001c40001047983 */ /* 0x000f280000300800 */
[----:B------:R-:W4:Y:S04]  /*25a20*/  LDL.LU R88, [R1+0x1c8] ;  /* 0x0001c80001587983 */ /* 0x000f280000300800 */
[----:B------:R2:W4:Y:S01]  /*25a30*/  @P4 LDG.E.U16 R44, desc[UR6][R10.64] ;  /* 0x000000060a2c4981 */ /* 0x000522000c1e1500 */
[----:B------:R-:W-:-:S04]  /*25a40*/  LOP3.LUT R0, R37, 0x1e, RZ, 0xfc, !PT ;  /* 0x0000001e25007812 */ /* 0x000fc800078efcff */
[----:B------:R-:W-:Y:S02]  /*25a50*/  ISETP.LT.AND P4, PT, R0, R72, P0 ;  /* 0x000000480000720c */ /* 0x000fe40000781270 */
[----:B------:R-:W-:-:S05]  /*25a60*/  SEL R12, R8, R92, !P3 ;  /* 0x0000005c080c7207 */ /* 0x000fca0005800000 */
[----:B------:R-:W-:Y:S02]  /*25a70*/  IMAD R7, R12, R13, RZ ;  /* 0x0000000d0c077224 */ /* 0x000fe400078e02ff */
[----:B------:R-:W0:Y:S01]  /*25a80*/  LDC R13, c[0x0][0x3b0] ;  /* 0x0000ec00ff0d7b82 */ /* 0x000e220000000800 */
[C---:B--2---:R-:W-:Y:S02]  /*25a90*/  SEL R11, R8.reuse, R89, !P3 ;  /* 0x00000059080b7207 */ /* 0x044fe40005800000 */
[----:B------:R-:W2:Y:S01]  /*25aa0*/  LDL R89, [R1+0x310c] ;  /* 0x00310c0001597983 */ /* 0x000ea20000100800 */
[----:B---3--:R-:W-:-:S03]  /*25ab0*/  SEL R10, R8, R91, !P3 ;  /* 0x0000005b080a7207 */ /* 0x008fc60005800000 */
[----:B------:R-:W3:Y:S01]  /*25ac0*/  LDL R91, [R1+0x3128] ;  /* 0x00312800015b7983 */ /* 0x000ee20000100800 */
[----:B------:R-:W-:Y:S01]  /*25ad0*/  SEL R9, R8, R93, !P3 ;  /* 0x0000005d08097207 */ /* 0x000fe20005800000 */
[----:B------:R-:W-:Y:S02]  /*25ae0*/  IMAD R0, R11, R14, RZ ;  /* 0x0000000e0b007224 */ /* 0x000fe400078e02ff */
[----:B------:R0:W-:Y:S01]  /*25af0*/  STL [R1+0x158], R7 ;  /* 0x0001580701007387 */ /* 0x0001e20000100800 */
[----:B------:R-:W-:Y:S01]  /*25b00*/  IMAD R10, R10, R16, RZ ;  /* 0x000000100a0a7224 */ /* 0x000fe200078e02ff */
[----:B------:R-:W1:Y:S02]  /*25b10*/  LDC R14, c[0x0][0x3b0] ;  /* 0x0000ec00ff0e7b82 */ /* 0x000e640000000800 */
[----:B------:R-:W-:Y:S01]  /*25b20*/  STL [R1+0x15c], R0 ;  /* 0x00015c0001007387 */ /* 0x000fe20000100800 */
[----:B0-----:R-:W-:-:S03]  /*25b30*/  IMAD R7, R9, R15, RZ ;  /* 0x0000000f09077224 */ /* 0x001fc600078e02ff */
[----:B------:R0:W-:Y:S02]  /*25b40*/  STL [R1+0x1b8], R10 ;  /* 0x0001b80a01007387 */ /* 0x0001e40000100800 */
[----:B------:R-:W1:Y:S02]  /*25b50*/  LDC R15, c[0x0][0x3b0] ;  /* 0x0000ec00ff0f7b82 */ /* 0x000e640000000800 */
[----:B------:R1:W-:Y:S01]  /*25b60*/  STL [R1+0x1bc], R7 ;  /* 0x0001bc0701007387 */ /* 0x0003e20000100800 */
[----:B----4-:R-:W-:-:S03]  /*25b70*/  @P4 IMAD.MOV.U32 R11, RZ, RZ, R5 ;  /* 0x000000ffff0b4224 */ /* 0x010fc600078e0005 */
[----:B------:R-:W4:Y:S02]  /*25b80*/  LDL.LU R92, [R1+0x1d8] ;  /* 0x0001d800015c7983 */ /* 0x000f240000300800 */
[----:B------:R-:W1:Y:S02]  /*25b90*/  LDC R16, c[0x0][0x3b0] ;  /* 0x0000ec00ff107b82 */ /* 0x000e640000000800 */
[----:B------:R-:W4:Y:S01]  /*25ba0*/  LDL.LU R5, [R1+0x1e0] ;  /* 0x0001e00001057983 */ /* 0x000f220000300800 */
[----:B0-----:R-:W-:-:S03]  /*25bb0*/  @P4 IMAD.MOV.U32 R10, RZ, RZ, R90 ;  /* 0x000000ffff0a4224 */ /* 0x001fc600078e005a */
[----:B------:R-:W4:Y:S04]  /*25bc0*/  LDL.LU R90, [R1+0x204] ;  /* 0x00020400015a7983 */ /* 0x000f280000300800 */
[----:B------:R-:W4:Y:S04]  /*25bd0*/  LDL.LU R93, [R1+0x208] ;  /* 0x00020800015d7983 */ /* 0x000f280000300800 */
[----:B------:R0:W4:Y:S01]  /*25be0*/  @P4 LDG.E.U16 R43, desc[UR6][R10.64] ;  /* 0x000000060a2b4981 */ /* 0x000122000c1e1500 */
[----:B------:R-:W-:-:S04]  /*25bf0*/  LOP3.LUT R0, R37, 0x26, RZ, 0xfc, !PT ;  /* 0x0000002625007812 */ /* 0x000fc800078efcff */
[----:B------:R-:W-:Y:S02]  /*25c00*/  ISETP.LT.AND P4, PT, R0, R72, P0 ;  /* 0x000000480000720c */ /* 0x000fe40000781270 */
[C---:B0-----:R-:W-:Y:S02]  /*25c10*/  SEL R11, R8.reuse, R2, !P3 ;  /* 0x00000002080b7207 */ /* 0x041fe40005800000 */
[----:B------:R-:W4:Y:S01]  /*25c20*/  LDL R2, [R1+0x30e8] ;  /* 0x0030e80001027983 */ /* 0x000f220000100800 */
[----:B------:R-:W-:-:S03]  /*25c30*/  SEL R10, R8, R4, !P3 ;  /* 0x00000004080a7207 */ /* 0x000fc60005800000 */
[----:B------:R-:W4:Y:S01]  /*25c40*/  LDL R4, [R1+0x3108] ;  /* 0x0031080001047983 */ /* 0x000f220000100800 */
[C---:B------:R-:W-:Y:S02]  /*25c50*/  SEL R12, R8.reuse, R87, !P3 ;  /* 0x00000057080c7207 */ /* 0x040fe40005800000 */
[----:B------:R-:W-:-:S03]  /*25c60*/  SEL R9, R8, R88, !P3 ;  /* 0x0000005808097207 */ /* 0x000fc60005800000 */
[----:B-1----:R-:W-:Y:S02]  /*25c70*/  IMAD R7, R12, R17, RZ ;  /* 0x000000110c077224 */ /* 0x002fe400078e02ff */
[----:B------:R-:W-:Y:S01]  /*25c80*/  IMAD R0, R11, R18, RZ ;  /* 0x000000120b007224 */ /* 0x000fe200078e02ff */
[----:B------:R-:W0:Y:S01]  /*25c90*/  LDC R17, c[0x0][0x3b0] ;  /* 0x0000ec00ff117b82 */ /* 0x000e220000000800 */
[----:B------:R-:W-:Y:S01]  /*25ca0*/  IMAD R10, R10, R20, RZ ;  /* 0x000000140a0a7224 */ /* 0x000fe200078e02ff */
[----:B------:R1:W-:Y:S04]  /*25cb0*/  STL [R1+0x174], R7 ;  /* 0x0001740701007387 */ /* 0x0003e80000100800 */
[----:B------:R0:W-:Y:S02]  /*25cc0*/  STL [R1+0x154], R0 ;  /* 0x0001540001007387 */ /* 0x0001e40000100800 */
[----:B------:R-:W0:Y:S01]  /*25cd0*/  LDC R20, c[0x0][0x3b0] ;  /* 0x0000ec00ff147b82 */ /* 0x000e220000000800 */
[----:B-1----:R-:W-:Y:S01]  /*25ce0*/  IMAD R7, R9, R19, RZ ;  /* 0x0000001309077224 */ /* 0x002fe200078e02ff */
[----:B------:R3:W-:Y:S01]  /*25cf0*/  STL [R1+0x19c], R10 ;  /* 0x00019c0a01007387 */ /* 0x0007e20000100800 */
[----:B--2---:R-:W-:-:S03]  /*25d00*/  @P4 IMAD.MOV.U32 R11, RZ, RZ, R89 ;  /* 0x000000ffff0b4224 */ /* 0x004fc600078e0059 */
[----:B------:R1:W-:Y:S01]  /*25d10*/  STL [R1+0x1c4], R7 ;  /* 0x0001c40701007387 */ /* 0x0003e20000100800 */
[----:B0-----:R-:W-:Y:S01]  /*25d20*/  LOP3.LUT R0, R37, 0x2e, RZ, 0xfc, !PT ;  /* 0x0000002e25007812 */ /* 0x001fe200078efcff */
[----:B------:R-:W0:Y:S01]  /*25d30*/  LDC R18, c[0x0][0x3b0] ;  /* 0x0000ec00ff127b82 */ /* 0x000e220000000800 */
[----:B---3--:R-:W-:Y:S01]  /*25d40*/  @P4 IMAD.MOV.U32 R10, RZ, RZ, R91 ;  /* 0x000000ffff0a4224 */ /* 0x008fe200078e005b */
[----:B------:R-:W2:Y:S04]  /*25d50*/  LDL.LU R87, [R1+0x218] ;  /* 0x0002180001577983 */ /* 0x000ea80000300800 */
[----:B------:R-:W3:Y:S02]  /*25d60*/  LDL.LU R89, [R1+0x220] ;  /* 0x0002200001597983 */ /* 0x000ee40000300800 */
[----:B------:R-:W0:Y:S02]  /*25d70*/  LDC R19, c[0x0][0x3b0] ;  /* 0x0000ec00ff137b82 */ /* 0x000e240000000800 */
[----:B------:R-:W3:Y:S04]  /*25d80*/  LDL.LU R91, [R1+0x228] ;  /* 0x00022800015b7983 */ /* 0x000ee80000300800 */
[----:B------:R-:W3:Y:S04]  /*25d90*/  LDL.LU R88, [R1+0x22c] ;  /* 0x00022c0001587983 */ /* 0x000ee80000300800 */
[----:B------:R4:W3:Y:S02]  /*25da0*/  @P4 LDG.E.U16 R42, desc[UR6][R10.64] ;  /* 0x000000060a2a4981 */ /* 0x0008e4000c1e1500 */
[----:B----4-:R-:W-:-:S02]  /*25db0*/  SEL R11, R8, R5, !P3 ;  /* 0x00000005080b7207 */ /* 0x010fc40005800000 */
[----:B------:R-:W4:Y:S01]  /*25dc0*/  LDL R5, [R1+0x30c8] ;  /* 0x0030c80001057983 */ /* 0x000f220000100800 */
[----:B------:R-:W-:-:S03]  /*25dd0*/  SEL R10, R8, R90, !P3 ;  /* 0x0000005a080a7207 */ /* 0x000fc60005800000 */
[----:B------:R-:W4:Y:S01]  /*25de0*/  LDL R90, [R1+0x30e4] ;  /* 0x0030e400015a7983 */ /* 0x000f220000100800 */
[----:B------:R-:W-:Y:S02]  /*25df0*/  SEL R12, R8, R92, !P3 ;  /* 0x0000005c080c7207 */ /* 0x000fe40005800000 */
[----:B------:R-:W-:Y:S02]  /*25e00*/  ISETP.LT.AND P4, PT, R0, R72, P0 ;  /* 0x000000480000720c */ /* 0x000fe40000781270 */
[----:B------:R-:W-:Y:S01]  /*25e10*/  SEL R9, R8, R93, !P3 ;  /* 0x0000005d08097207 */ /* 0x000fe20005800000 */
[----:B-1----:R-:W-:Y:S02]  /*25e20*/  IMAD R7, R12, R13, RZ ;  /* 0x0000000d0c077224 */ /* 0x002fe400078e02ff */
[----:B------:R-:W-:Y:S01]  /*25e30*/  IMAD R0, R11, R14, RZ ;  /* 0x0000000e0b007224 */ /* 0x000fe200078e02ff */
[----:B------:R-:W1:Y:S01]  /*25e40*/  LDC R13, c[0x0][0x3b0] ;  /* 0x0000ec00ff0d7b82 */ /* 0x000e620000000800 */
[----:B------:R-:W-:Y:S01]  /*25e50*/  IMAD R10, R10, R21, RZ ;  /* 0x000000150a0a7224 */ /* 0x000fe200078e02ff */
[----:B------:R0:W-:Y:S04]  /*25e60*/  STL [R1+0x188], R7 ;  /* 0x0001880701007387 */ /* 0x0001e80000100800 */
[----:B------:R1:W-:Y:S02]  /*25e70*/  STL [R1+0x1c0], R0 ;  /* 0x0001c00001007387 */ /* 0x0003e40000100800 */
[----:B------:R-:W2:Y:S01]  /*25e80*/  LDC R14, c[0x0][0x3b0] ;  /* 0x0000ec00ff0e7b82 */ /* 0x000ea20000000800 */
[----:B0-----:R-:W-:Y:S01]  /*25e90*/  IMAD R7, R9, R15, RZ ;  /* 0x0000000f09077224 */ /* 0x001fe200078e02ff */
[----:B------:R0:W-:Y:S01]  /*25ea0*/  STL [R1+0x1cc], R10 ;  /* 0x0001cc0a01007387 */ /* 0x0001e20000100800 */
[----:B------:R-:W-:-:S03]  /*25eb0*/  @P4 IMAD.MOV.U32 R11, RZ, RZ, R2 ;  /* 0x000000ffff0b4224 */ /* 0x000fc600078e0002 */
[----:B------:R0:W-:Y:S01]  /*25ec0*/  STL [R1+0x1d8], R7 ;  /* 0x0001d80701007387 */ /* 0x0001e20000100800 */
[----:B-1----:R-:W-:Y:S01]  /*25ed0*/  LOP3.LUT R0, R37, 0x36, RZ, 0xfc, !PT ;  /* 0x0000003625007812 */ /* 0x002fe200078efcff */
[----:B------:R-:W1:Y:S02]  /*25ee0*/  LDC R21, c[0x0][0x3b0] ;  /* 0x0000ec00ff157b82 */ /* 0x000e640000000800 */
[----:B------:R-:W4:Y:S04]  /*25ef0*/  LDL.LU R92, [R1+0x250] ;  /* 0x00025000015c7983 */ /* 0x000f280000300800 */
[----:B------:R-:W4:Y:S02]  /*25f00*/  LDL.LU R2, [R1+0x254] ;  /* 0x0002540001027983 */ /* 0x000f240000300800 */
[----:B------:R-:W1:Y:S01]  /*25f10*/  LDC R15, c[0x0][0x3b0] ;  /* 0x0000ec00ff0f7b82 */ /* 0x000e620000000800 */
[----:B0-----:R-:W-:-:S02]  /*25f20*/  @P4 IMAD.MOV.U32 R10, RZ, RZ, R4 ;  /* 0x000000ffff0a4224 */ /* 0x001fc400078e0004 */
[----:B------:R-:W4:Y:S04]  /*25f30*/  LDL.LU R4, [R1+0x260] ;  /* 0x0002600001047983 */ /* 0x000f280000300800 */
[----:B------:R-:W4:Y:S04]  /*25f40*/  LDL.LU R93, [R1+0x264] ;  /* 0x00026400015d7983 */ /* 0x000f280000300800 */
[----:B------:R3:W4:Y:S01]  /*25f50*/  @P4 LDG.E.U16 R41, desc[UR6][R10.64] ;  /* 0x000000060a294981 */ /* 0x000722000c1e1500 */
[----:B------:R-:W-:Y:S02]  /*25f60*/  ISETP.LT.AND P4, PT, R0, R72, P0 ;  /* 0x000000480000720c */ /* 0x000fe40000781270 */
[----:B--2---:R-:W-:-:S02]  /*25f70*/  SEL R12, R8, R87, !P3 ;  /* 0x00000057080c7207 */ /* 0x004fc40005800000 */
[C---:B---3--:R-:W-:Y:S02]  /*25f80*/  SEL R11, R8.reuse, R89, !P3 ;  /* 0x00000059080b7207 */ /* 0x048fe40005800000 */
[----:B------:R-:W2:Y:S01]  /*25f90*/  LDL R89, [R1+0x30a8] ;  /* 0x0030a80001597983 */ /* 0x000ea20000100800 */
[----:B------:R-:W-:-:S03]  /*25fa0*/  SEL R10, R8, R91, !P3 ;  /* 0x0000005b080a7207 */ /* 0x000fc60005800000 */
[----:B------:R-:W3:Y:S01]  /*25fb0*/  LDL R91, [R1+0x30c4] ;  /* 0x0030c400015b7983 */ /* 0x000ee20000100800 */
[----:B------:R-:W-:Y:S01]  /*25fc0*/  IMAD R7, R12, R16, RZ ;  /* 0x000000100c077224 */ /* 0x000fe200078e02ff */
[----:B------:R-:W-:Y:S01]  /*25fd0*/  SEL R9, R8, R88, !P3 ;  /* 0x0000005808097207 */ /* 0x000fe20005800000 */
        /* <DEDUP_REMOVED lines=8> */
[----:B----4-:R-:W-:Y:S01]  /*26060*/  @P4 IMAD.MOV.U32 R11, RZ, RZ, R5 ;  /* 0x000000ffff0b4224 */ /* 0x010fe200078e0005 */
[----:B------:R-:W-:-:S02]  /*26070*/  LOP3.LUT R0, R37, 0x3e, RZ, 0xfc, !PT ;  /* 0x0000003e25007812 */ /* 0x000fc400078efcff */
[----:B------:R4:W-:Y:S02]  /*26080*/  STL [R1+0x1e0], R7 ;  /* 0x0001e00701007387 */ /* 0x0009e40000100800 */
[----:B------:R-:W0:Y:S02]  /*26090*/  LDC R18, c[0x0][0x3b0] ;  /* 0x0000ec00ff127b82 */ /* 0x000e240000000800 */
[----:B------:R-:W3:Y:S04]  /*260a0*/  LDL.LU R87, [R1+0x268] ;  /* 0x0002680001577983 */ /* 0x000ee80000300800 */
[----:B------:R-:W3:Y:S01]  /*260b0*/  LDL.LU R5, [R1+0x26c] ;  /* 0x00026c0001057983 */ /* 0x000ee20000300800 */
[----:B-1----:R-:W-:Y:S01]  /*260c0*/  @P4 IMAD.MOV.U32 R10, RZ, RZ, R90 ;  /* 0x000000ffff0a4224 */ /* 0x002fe200078e005a */
[----:B------:R-:W1:Y:S02]  /*260d0*/  LDC R17, c[0x0][0x3b0] ;  /* 0x0000ec00ff117b82 */ /* 0x000e640000000800 */
[----:B------:R-:W3:Y:S04]  /*260e0*/  LDL.LU R90, [R1+0x270] ;  /* 0x00027000015a7983 */ /* 0x000ee80000300800 */
[----:B------:R-:W3:Y:S04]  /*260f0*/  LDL.LU R88, [R1+0x274] ;  /* 0x0002740001587983 */ /* 0x000ee80000300800 */
[----:B------:R0:W3:Y:S01]  /*26100*/  @P4 LDG.E.U16 R40, desc[UR6][R10.64] ;  /* 0x000000060a284981 */ /* 0x0000e2000c1e1500 */
[----:B------:R-:W-:-:S02]  /*26110*/  ISETP.LT.AND P4, PT, R0, R72, P0 ;  /* 0x000000480000720c */ /* 0x000fc40000781270 */
[C---:B0-----:R-:W-:Y:S02]  /*26120*/  SEL R11, R8.reuse, R2, !P3 ;  /* 0x00000002080b7207 */ /* 0x041fe40005800000 */
[----:B------:R-:W3:Y:S01]  /*26130*/  LDL R2, [R1+0x3088] ;  /* 0x0030880001027983 */ /* 0x000ee20000100800 */
[----:B------:R-:W-:-:S03]  /*26140*/  SEL R10, R8, R4, !P3 ;  /* 0x00000004080a7207 */ /* 0x000fc60005800000 */
[----:B------:R-:W3:Y:S01]  /*26150*/  LDL R4, [R1+0x30a4] ;  /* 0x0030a40001047983 */ /* 0x000ee20000100800 */
[C---:B------:R-:W-:Y:S02]  /*26160*/  SEL R12, R8.reuse, R92, !P3 ;  /* 0x0000005c080c7207 */ /* 0x040fe40005800000 */
[----:B------:R-:W-:-:S03]  /*26170*/  SEL R9, R8, R93, !P3 ;  /* 0x0000005d08097207 */ /* 0x000fc60005800000 */
[----:B----4-:R-:W-:Y:S02]  /*26180*/  IMAD R7, R12, R13, RZ ;  /* 0x0000000d0c077224 */ /* 0x010fe400078e02ff */
[----:B------:R-:W-:Y:S01]  /*26190*/  IMAD R0, R11, R14, RZ ;  /* 0x0000000e0b007224 */ /* 0x000fe200078e02ff */
[----:B------:R-:W0:Y:S01]  /*261a0*/  LDC R13, c[0x0][0x3b0] ;  /* 0x0000ec00ff0d7b82 */ /* 0x000e220000000800 */
[----:B------:R-:W-:Y:S01]  /*261b0*/  IMAD R10, R10, R21, RZ ;  /* 0x000000150a0a7224 */ /* 0x000fe200078e02ff */
[----:B------:R4:W-:Y:S04]  /*261c0*/  STL [R1+0x1d0], R7 ;  /* 0x0001d00701007387 */ /* 0x0009e80000100800 */
[----:B------:R0:W-:Y:S02]  /*261d0*/  STL [R1+0x1dc], R0 ;  /* 0x0001dc0001007387 */ /* 0x0001e40000100800 */
[----:B------:R-:W0:Y:S01]  /*261e0*/  LDC R21, c[0x0][0x3b0] ;  /* 0x0000ec00ff157b82 */ /* 0x000e220000000800 */
[----:B----4-:R-:W-:Y:S01]  /*261f0*/  IMAD R7, R9, R19, RZ ;  /* 0x0000001309077224 */ /* 0x010fe200078e02ff */
[----:B------:R3:W-:Y:S01]  /*26200*/  STL [R1+0x1e8], R10 ;  /* 0x0001e80a01007387 */ /* 0x0007e20000100800 */
[----:B--2---:R-:W-:-:S03]  /*26210*/  @P4 IMAD.MOV.U32 R11, RZ, RZ, R89 ;  /* 0x000000ffff0b4224 */ /* 0x004fc600078e0059 */
[----:B------:R2:W-:Y:S01]  /*26220*/  STL [R1+0x1f4], R7 ;  /* 0x0001f40701007387 */ /* 0x0005e20000100800 */
[----:B0-----:R-:W-:Y:S01]  /*26230*/  LOP3.LUT R0, R37, 0x46, RZ, 0xfc, !PT ;  /* 0x0000004625007812 */ /* 0x001fe200078efcff */
[----:B------:R-:W0:Y:S01]  /*26240*/  LDC R19, c[0x0][0x3b0] ;  /* 0x0000ec00ff137b82 */ /* 0x000e220000000800 */
[----:B---3--:R-:W-:Y:S01]  /*26250*/  @P4 IMAD.MOV.U32 R10, RZ, RZ, R91 ;  /* 0x000000ffff0a4224 */ /* 0x008fe200078e005b */
[----:B------:R-:W3:Y:S04]  /*26260*/  LDL.LU R92, [R1+0x278] ;  /* 0x00027800015c7983 */ /* 0x000ee80000300800 */
[----:B------:R-:W4:Y:S02]  /*26270*/  LDL.LU R89, [R1+0x27c] ;  /* 0x00027c0001597983 */ /* 0x000f240000300800 */
[----:B------:R-:W0:Y:S02]  /*26280*/  LDC R14, c[0x0][0x3b0] ;  /* 0x0000ec00ff0e7b82 */ /* 0x000e240000000800 */
[----:B------:R-:W4:Y:S04]  /*26290*/  LDL.LU R91, [R1+0x280] ;  /* 0x00028000015b7983 */ /* 0x000f280000300800 */
[----:B------:R-:W4:Y:S04]  /*262a0*/  LDL.LU R93, [R1+0x284] ;  /* 0x00028400015d7983 */ /* 0x000f280000300800 */
[----:B------:R1:W4:Y:S02]  /*262b0*/  @P4 LDG.E.U16 R39, desc[UR6][R10.64] ;  /* 0x000000060a274981 */ /* 0x000324000c1e1500 */
[----:B-1----:R-:W-:-:S02]  /*262c0*/  SEL R11, R8, R5, !P3 ;  /* 0x00000005080b7207 */ /* 0x002fc40005800000 */
[----:B------:R-:W4:Y:S01]  /*262d0*/  LDL R5, [R1+0x3068] ;  /* 0x0030680001057983 */ /* 0x000f220000100800 */
[----:B------:R-:W-:-:S03]  /*262e0*/  SEL R10, R8, R90, !P3 ;  /* 0x0000005a080a7207 */ /* 0x000fc60005800000 */
[----:B------:R-:W4:Y:S01]  /*262f0*/  LDL R90, [R1+0x3084] ;  /* 0x00308400015a7983 */ /* 0x000f220000100800 */
[----:B------:R-:W-:Y:S02]  /*26300*/  SEL R12, R8, R87, !P3 ;  /* 0x00000057080c7207 */ /* 0x000fe40005800000 */
[----:B------:R-:W-:Y:S02]  /*26310*/  ISETP.LT.AND P4, PT, R0, R72, P0 ;  /* 0x000000480000720c */ /* 0x000fe40000781270 */
[----:B------:R-:W-:Y:S01]  /*26320*/  SEL R9, R8, R88, !P3 ;  /* 0x0000005808097207 */ /* 0x000fe20005800000 */
[----:B--2---:R-:W-:Y:S02]  /*26330*/  IMAD R7, R12, R15, RZ ;  /* 0x0000000f0c077224 */ /* 0x004fe400078e02ff */
[----:B------:R-:W-:Y:S01]  /*26340*/  IMAD R0, R11, R16, RZ ;  /* 0x000000100b007224 */ /* 0x000fe200078e02ff */
[----:B------:R-:W1:Y:S01]  /*26350*/  LDC R15, c[0x0][0x3b0] ;  /* 0x0000ec00ff0f7b82 */ /* 0x000e620000000800 */
[----:B------:R-:W-:Y:S01]  /*26360*/  IMAD R10, R10, R20, RZ ;  /* 0x000000140a0a7224 */ /* 0x000fe200078e02ff */
[----:B------:R2:W-:Y:S04]  /*26370*/  STL [R1+0x1e4], R7 ;  /* 0x0001e40701007387 */ /* 0x0005e80000100800 */
[----:B------:R0:W-:Y:S02]  /*26380*/  STL [R1+0x148], R0 ;  /* 0x0001480001007387 */ /* 0x0001e40000100800 */
[----:B------:R-:W1:Y:S01]  /*26390*/  LDC R20, c[0x0][0x3b0] ;  /* 0x0000ec00ff147b82 */ /* 0x000e620000000800 */
[----:B--2---:R-:W-:Y:S01]  /*263a0*/  IMAD R7, R9, R18, RZ ;  /* 0x0000001209077224 */ /* 0x004fe200078e02ff */
[----:B------:R2:W-:Y:S01]  /*263b0*/  STL [R1+0x1f0], R10 ;  /* 0x0001f00a01007387 */ /* 0x0005e20000100800 */
[----:B------:R-:W-:-:S03]  /*263c0*/  @P4 IMAD.MOV.U32 R11, RZ, RZ, R2 ;  /* 0x000000ffff0b4224 */ /* 0x000fc600078e0002 */
[----:B------:R1:W-:Y:S01]  /*263d0*/  STL [R1+0x1fc], R7 ;  /* 0x0001fc0701007387 */ /* 0x0003e20000100800 */
[----:B0-----:R-:W-:Y:S01]  /*263e0*/  LOP3.LUT R0, R37, 0x4e, RZ, 0xfc, !PT ;  /* 0x0000004e25007812 */ /* 0x001fe200078efcff */
[----:B------:R-:W0:Y:S02]  /*263f0*/  LDC R18, c[0x0][0x3b0] ;  /* 0x0000ec00ff127b82 */ /* 0x000e240000000800 */
[----:B------:R-:W4:Y:S01]  /*26400*/  LDL.LU R87, [R1+0x288] ;  /* 0x0002880001577983 */ /* 0x000f220000300800 */
[----:B--2---:R-:W-:-:S03]  /*26410*/  @P4 IMAD.MOV.U32 R10, RZ, RZ, R4 ;  /* 0x000000ffff0a4224 */ /* 0x004fc600078e0004 */
[----:B------:R-:W2:Y:S02]  /*26420*/  LDL.LU R2, [R1+0x28c] ;  /* 0x00028c0001027983 */ /* 0x000ea40000300800 */
[----:B------:R-:W0:Y:S02]  /*26430*/  LDC R16, c[0x0][0x3b0] ;  /* 0x0000ec00ff107b82 */ /* 0x000e240000000800 */
[----:B------:R-:W2:Y:S04]  /*26440*/  LDL.LU R4, [R1+0x290] ;  /* 0x0002900001047983 */ /* 0x000ea80000300800 */
[----:B------:R-:W2:Y:S04]  /*26450*/  LDL.LU R88, [R1+0x294] ;  /* 0x0002940001587983 */ /* 0x000ea80000300800 */
[----:B------:R4:W2:Y:S01]  /*26460*/  @P4 LDG.E.U16 R38, desc[UR6][R10.64] ;  /* 0x000000060a264981 */ /* 0x0008a2000c1e1500 */
[----:B------:R-:W-:-:S02]  /*26470*/  ISETP.LT.AND P4, PT, R0, R72, P0 ;  /* 0x000000480000720c */ /* 0x000fc40000781270 */
[C---:B---3--:R-:W-:Y:S02]  /*26480*/  SEL R12, R8.reuse, R92, !P3 ;  /* 0x0000005c080c7207 */ /* 0x048fe40005800000 */
[C---:B----4-:R-:W-:Y:S02]  /*26490*/  SEL R11, R8.reuse, R89, !P3 ;  /* 0x00000059080b7207 */ /* 0x050fe40005800000 */
[----:B------:R-:W3:Y:S01]  /*264a0*/  LDL R89, [R1+0x3048] ;  /* 0x0030480001597983 */ /* 0x000ee20000100800 */
[----:B------:R-:W-:-:S03]  /*264b0*/  SEL R10, R8, R91, !P3 ;  /* 0x0000005b080a7207 */ /* 0x000fc60005800000 */
[----:B------:R-:W4:Y:S01]  /*264c0*/  LDL R91, [R1+0x3064] ;  /* 0x00306400015b7983 */ /* 0x000f220000100800 */
[----:B-1----:R-:W-:Y:S01]  /*264d0*/  IMAD R7, R12, R13, RZ ;  /* 0x0000000d0c077224 */ /* 0x002fe200078e02ff */
[----:B------:R-:W-:Y:S01]  /*264e0*/  SEL R9, R8, R93, !P3 ;  /* 0x0000005d08097207 */ /* 0x000fe20005800000 */
[----:B------:R-:W-:Y:S01]  /*264f0*/  IMAD R0, R11, R17, RZ ;  /* 0x000000110b007224 */ /* 0x000fe200078e02ff */
[----:B------:R-:W1:Y:S01]  /*26500*/  LDC R13, c[0x0][0x3b0] ;  /* 0x0000ec00ff0d7b82 */ /* 0x000e620000000800 */
[----:B------:R-:W-:Y:S01]  /*26510*/  IMAD R10, R10, R21, RZ ;  /* 0x000000150a0a7224 */ /* 0x000fe200078e02ff */
[----:B------:R0:W-:Y:S04]  /*26520*/  STL [R1+0x1ec], R7 ;  /* 0x0001ec0701007387 */ /* 0x0001e80000100800 */
[----:B------:R0:W-:Y:S02]  /*26530*/  STL [R1+0x1f8], R0 ;  /* 0x0001f80001007387 */ /* 0x0001e40000100800 */
[----:B------:R-:W1:Y:S01]  /*26540*/  LDC R17, c[0x0][0x3b0] ;  /* 0x0000ec00ff117b82 */ /* 0x000e620000000800 */
[----:B0-----:R-:W-:Y:S01]  /*26550*/  IMAD R7, R9, R19, RZ ;  /* 0x0000001309077224 */ /* 0x001fe200078e02ff */
[----:B------:R0:W-:Y:S01]  /*26560*/  STL [R1+0x208], R10 ;  /* 0x0002080a01007387 */ /* 0x0001e20000100800 */
[----:B------:R-:W-:-:S03]  /*26570*/  @P4 IMAD.MOV.U32 R11, RZ, RZ, R5 ;  /* 0x000000ffff0b4224 */ /* 0x000fc600078e0005 */
[----:B------:R1:W-:Y:S01]  /*26580*/  STL [R1+0x280], R7 ;  /* 0x0002800701007387 */ /* 0x0003e20000100800 */
[----:B------:R-:W-:Y:S01]  /*26590*/  LOP3.LUT R0, R37, 0x56, RZ, 0xfc, !PT ;  /* 0x0000005625007812 */ /* 0x000fe200078efcff */
[----:B------:R-:W1:Y:S02]  /*265a0*/  LDC R19, c[0x0][0x3b0] ;  /* 0x0000ec00ff137b82 */ /* 0x000e640000000800 */
[----:B------:R-:W4:Y:S04]  /*265b0*/  LDL.LU R92, [R1+0x298] ;  /* 0x00029800015c7983 */ /* 0x000f280000300800 */
[----:B------:R-:W4:Y:S01]  /*265c0*/  LDL.LU R5, [R1+0x29c] ;  /* 0x00029c0001057983 */ /* 0x000f220000300800 */
[----:B0-----:R-:W-:-:S03]  /*265d0*/  @P4 IMAD.MOV.U32 R10, RZ, RZ, R90 ;  /* 0x000000ffff0a4224 */ /* 0x001fc600078e005a */
[----:B------:R-:W4:Y:S04]  /*265e0*/  LDL.LU R90, [R1+0x2a0] ;  /* 0x0002a000015a7983 */ /* 0x000f280000300800 */
[----:B------:R-:W4:Y:S04]  /*265f0*/  LDL.LU R93, [R1+0x2a4] ;  /* 0x0002a400015d7983 */ /* 0x000f280000300800 */
[----:B------:R2:W4:Y:S01]  /*26600*/  @P4 LDG.E.U16 R36, desc[UR6][R10.64] ;  /* 0x000000060a244981 */ /* 0x000522000c1e1500 */
[----:B------:R-:W-:Y:S02]  /*26610*/  ISETP.LT.AND P4, PT, R0, R72, P0 ;  /* 0x000000480000720c */ /* 0x000fe40000781270 */
[----:B--2---:R-:W-:-:S02]  /*26620*/  SEL R11, R8, R2, !P3 ;  /* 0x00000002080b7207 */ /* 0x004fc40005800000 */
[----:B------:R-:W2:Y:S01]  /*26630*/  LDL R2, [R1+0x3028] ;  /* 0x0030280001027983 */ /* 0x000ea20000100800 */
[----:B------:R-:W-:-:S03]  /*26640*/  SEL R10, R8, R4, !P3 ;  /* 0x00000004080a7207 */ /* 0x000fc60005800000 */
[----:B------:R-:W2:Y:S01]  /*26650*/  LDL R4, [R1+0x3044] ;  /* 0x0030440001047983 */ /* 0x000ea20000100800 */
        /* <DEDUP_REMOVED lines=11> */
[----:B---3--:R-:W-:-:S03]  /*26710*/  @P4 IMAD.MOV.U32 R11, RZ, RZ, R89 ;  /* 0x000000ffff0b4224 */ /* 0x008fc600078e0059 */
[----:B------:R1:W-:Y:S01]  /*26720*/  STL [R1+0x288], R7 ;  /* 0x0002880701007387 */ /* 0x0003e20000100800 */
[----:B0-----:R-:W-:Y:S01]  /*26730*/  LOP3.LUT R0, R37, 0x5e, RZ, 0xfc, !PT ;  /* 0x0000005e25007812 */ /* 0x001fe200078efcff */
[----:B------:R-:W0:Y:S01]  /*26740*/  LDC R20, c[0x0][0x3b0] ;  /* 0x0000ec00ff147b82 */ /* 0x000e220000000800 */
[----:B----4-:R-:W-:Y:S01]  /*26750*/  @P4 IMAD.MOV.U32 R10, RZ, RZ, R91 ;  /* 0x000000ffff0a4224 */ /* 0x010fe200078e005b */
        /* <DEDUP_REMOVED lines=13> */
[----:B------:R-:W-:Y:S02]  /*26830*/  IMAD R7, R12, R13, RZ ;  /* 0x0000000d0c077224 */ /* 0x000fe400078e02ff */
[----:B------:R-:W-:Y:S01]  /*26840*/  IMAD R0, R11, R16, RZ ;  /* 0x000000100b007224 */ /* 0x000fe200078e02ff */
[----:B------:R-:W1:Y:S01]  /*26850*/  LDC R13, c[0x0][0x3b0] ;  /* 0x0000ec00ff0d7b82 */ /* 0x000e620000000800 */
[----:B------:R-:W-:Y:S01]  /*26860*/  IMAD R10, R10, R19, RZ ;  /* 0x000000130a0a7224 */ /* 0x000fe200078e02ff */
[----:B------:R0:W-:Y:S04]  /*26870*/  STL [R1+0x248], R7 ;  /* 0x0002480701007387 */ /* 0x0001e80000100800 */
[----:B------:R1:W-:Y:S02]  /*26880*/  STL [R1+0x284], R0 ;  /* 0x0002840001007387 */ /* 0x0003e40000100800 */
[----:B------:R-:W3:Y:S01]  /*26890*/  LDC R16, c[0x0][0x3b0] ;  /* 0x0000ec00ff107b82 */ /* 0x000ee20000000800 */
[----:B0-----:R-:W-:Y:S01]  /*268a0*/  IMAD R7, R9, R17, RZ ;  /* 0x0000001109077224 */ /* 0x001fe200078e02ff */
[----:B------:R0:W-:Y:S01]  /*268b0*/  STL [R1+0x8cc], R10 ;  /* 0x0008cc0a01007387 */ /* 0x0001e20000100800 */
[----:B--2---:R-:W-:-:S03]  /*268c0*/  @P4 IMAD.MOV.U32 R11, RZ, RZ, R2 ;  /* 0x000000ffff0b4224 */ /* 0x004fc600078e0002 */
[----:B------:R2:W-:Y:S01]  /*268d0*/  STL [R1+0x8d4], R7 ;  /* 0x0008d40701007387 */ /* 0x0005e20000100800 */
[----:B-1----:R-:W-:Y:S01]  /*268e0*/  LOP3.LUT R0, R37, 0x66, RZ, 0xfc, !PT ;  /* 0x0000006625007812 */ /* 0x002fe200078efcff */
[----:B------:R-:W1:Y:S01]  /*268f0*/  LDC R19, c[0x0][0x3b0] ;  /* 0x0000ec00ff137b82 */ /* 0x000e620000000800 */
[----:B0-----:R-:W-:Y:S01]  /*26900*/  @P4 IMAD.MOV.U32 R10, RZ, RZ, R4 ;  /* 0x000000ffff0a4224 */ /* 0x001fe200078e0004 */
[----:B------:R-:W4:Y:S04]  /*26910*/  LDL.LU R92, [R1+0x2b8] ;  /* 0x0002b800015c7983 */ /* 0x000f280000300800 */
[----:B------:R-:W4:Y:S02]  /*26920*/  LDL.LU R2, [R1+0x2bc] ;  /* 0x0002bc0001027983 */ /* 0x000f240000300800 */
[----:B------:R-:W0:Y:S02]  /*26930*/  LDC R17, c[0x0][0x3b0] ;  /* 0x0000ec00ff117b82 */ /* 0x000e240000000800 */
[----:B------:R-:W4:Y:S04]  /*26940*/  LDL.LU R4, [R1+0x2c0] ;  /* 0x0002c00001047983 */ /* 0x000f280000300800 */
[----:B------:R-:W4:Y:S04]  /*26950*/  LDL.LU R93, [R1+0x2c4] ;  /* 0x0002c400015d7983 */ /* 0x000f280000300800 */
[----:B------:R4:W4:Y:S01]  /*26960*/  @P4 LDG.E.U16 R34, desc[UR6][R10.64] ;  /* 0x000000060a224981 */ /* 0x000922000c1e1500 */
[----:B------:R-:W-:-:S02]  /*26970*/  ISETP.LT.AND P4, PT, R0, R72, P0 ;  /* 0x000000480000720c */ /* 0x000fc40000781270 */
[C---:B---3--:R-:W-:Y:S02]  /*26980*/  SEL R12, R8.reuse, R87, !P3 ;  /* 0x00000057080c7207 */ /* 0x048fe40005800000 */
[C---:B----4-:R-:W-:Y:S02]  /*26990*/  SEL R11, R8.reuse, R89, !P3 ;  /* 0x00000059080b7207 */ /* 0x050fe40005800000 */
[----:B------:R-:W3:Y:S01]  /*269a0*/  LDL R89, [R1+0x2fe8] ;  /* 0x002fe80001597983 */ /* 0x000ee20000100800 */
[----:B------:R-:W-:-:S03]  /*269b0*/  SEL R10, R8, R91, !P3 ;  /* 0x0000005b080a7207 */ /* 0x000fc60005800000 */
[----:B------:R-:W4:Y:S01]  /*269c0*/  LDL R91, [R1+0x3004] ;  /* 0x00300400015b7983 */ /* 0x000f220000100800 */
[----:B--2---:R-:W-:Y:S01]  /*269d0*/  IMAD R7, R12, R14, RZ ;  /* 0x0000000e0c077224 */ /* 0x004fe200078e02ff */
[----:B------:R-:W-:Y:S01]  /*269e0*/  SEL R9, R8, R88, !P3 ;  /* 0x0000005808097207 */ /* 0x000fe20005800000 */
[----:B------:R-:W-:Y:S01]  /*269f0*/  IMAD R0, R11, R15, RZ ;  /* 0x0000000f0b007224 */ /* 0x000fe200078e02ff */
[----:B------:R-:W2:Y:S01]  /*26a00*/  LDC R14, c[0x0][0x3b0] ;  /* 0x0000ec00ff0e7b82 */ /* 0x000ea20000000800 */
        /* <DEDUP_REMOVED lines=11> */
[----:B------:R-:W4:Y:S01]  /*26ac0*/  LDL.LU R5, [R1+0x2cc] ;  /* 0x0002cc0001057983 */ /* 0x000f220000300800 */
[----:B0-----:R-:W-:Y:S01]  /*26ad0*/  @P4 IMAD.MOV.U32 R10, RZ, RZ, R90 ;  /* 0x000000ffff0a4224 */ /* 0x001fe200078e005a */
[----:B------:R-:W0:Y:S02]  /*26ae0*/  LDC R18, c[0x0][0x3b0] ;  /* 0x0000ec00ff127b82 */ /* 0x000e240000000800 */
[----:B------:R-:W4:Y:S04]  /*26af0*/  LDL.LU R90, [R1+0x2d4] ;  /* 0x0002d400015a7983 */ /* 0x000f280000300800 */
[----:B------:R-:W4:Y:S04]  /*26b00*/  LDL.LU R88, [R1+0x2e4] ;  /* 0x0002e40001587983 */ /* 0x000f280000300800 */
[----:B------:R0:W4:Y:S01]  /*26b10*/  @P4 LDG.E.U16 R33, desc[UR6][R10.64] ;  /* 0x000000060a214981 */ /* 0x000122000c1e1500 */
[----:B------:R-:W-:-:S02]  /*26b20*/  ISETP.LT.AND P4, PT, R0, R72, P0 ;  /* 0x000000480000720c */ /* 0x000fc40000781270 */
[C---:B0-----:R-:W-:Y:S02]  /*26b30*/  SEL R11, R8.reuse, R2, !P3 ;  /* 0x00000002080b7207 */ /* 0x041fe40005800000 */
[----:B------:R-:W4:Y:S01]  /*26b40*/  LDL R2, [R1+0x2fc8] ;  /* 0x002fc80001027983 */ /* 0x000f220000100800 */
[----:B------:R-:W-:-:S03]  /*26b50*/  SEL R10, R8, R4, !P3 ;  /* 0x00000004080a7207 */ /* 0x000fc60005800000 */
[----:B------:R-:W4:Y:S01]  /*26b60*/  LDL R4, [R1+0x2fe4] ;  /* 0x002fe40001047983 */ /* 0x000f220000100800 */
[C---:B------:R-:W-:Y:S02]  /*26b70*/  SEL R12, R8.reuse, R92, !P3 ;  /* 0x0000005c080c7207 */ /* 0x040fe40005800000 */
[----:B------:R-:W-:-:S03]  /*26b80*/  SEL R9, R8, R93, !P3 ;  /* 0x0000005d08097207 */ /* 0x000fc60005800000 */
[----:B--2---:R-:W-:Y:S02]  /*26b90*/  IMAD R7, R12, R13, RZ ;  /* 0x0000000d0c077224 */ /* 0x004fe400078e02ff */
[----:B------:R-:W-:Y:S01]  /*26ba0*/  IMAD R0, R11, R16, RZ ;  /* 0x000000100b007224 */ /* 0x000fe200078e02ff */
[----:B------:R-:W0:Y:S01]  /*26bb0*/  LDC R13, c[0x0][0x3b0] ;  /* 0x0000ec00ff0d7b82 */ /* 0x000e220000000800 */
[----:B------:R-:W-:Y:S01]  /*26bc0*/  IMAD R10, R10, R19, RZ ;  /* 0x000000130a0a7224 */ /* 0x000fe200078e02ff */
[----:B------:R2:W-:Y:S04]  /*26bd0*/  STL [R1+0x2c0], R7 ;  /* 0x0002c00701007387 */ /* 0x0005e80000100800 */
[----:B------:R0:W-:Y:S02]  /*26be0*/  STL [R1+0x2c4], R0 ;  /* 0x0002c40001007387 */ /* 0x0001e40000100800 */
[----:B------:R-:W0:Y:S01]  /*26bf0*/  LDC R16, c[0x0][0x3b0] ;  /* 0x0000ec00ff107b82 */ /* 0x000e220000000800 */
[----:B--2---:R-:W-:Y:S01]  /*26c00*/  IMAD R7, R9, R17, RZ ;  /* 0x0000001109077224 */ /* 0x004fe200078e02ff */
        /* <DEDUP_REMOVED lines=21> */
[----:B------:R-:W-:Y:S01]  /*26d60*/  PRMT R31, RZ, 0x7610, R31 ;  /* 0x00007610ff1f7816 */ /* 0x000fe2000000001f */
[----:B------:R-:W-:Y:S01]  /*26d70*/  IMAD R10, R10, R20, RZ ;  /* 0x000000140a0a7224 */ /* 0x000fe200078e02ff */
[----:B------:R1:W-:Y:S01]  /*26d80*/  STL [R1+0x2c8], R7 ;  /* 0x0002c80701007387 */ /* 0x0003e20000100800 */
[----:B------:R-:W-:Y:S01]  /*26d90*/  PRMT R30, RZ, 0x7610, R30 ;  /* 0x00007610ff1e7816 */ /* 0x000fe2000000001e */
[----:B------:R-:W2:Y:S02]  /*26da0*/  LDC R14, c[0x0][0x3b0] ;  /* 0x0000ec00ff0e7b82 */ /* 0x000ea40000000800 */
[----:B------:R0:W-:Y:S01]  /*26db0*/  STL [R1+0x13c], R0 ;  /* 0x00013c0001007387 */ /* 0x0001e20000100800 */
[----:B-1----:R-:W-:-:S03]  /*26dc0*/  IMAD R7, R9, R18, RZ ;  /* 0x0000001209077224 */ /* 0x002fc600078e02ff */
[----:B------:R1:W-:Y:S02]  /*26dd0*/  STL [R1+0x8e0], R10 ;  /* 0x0008e00a01007387 */ /* 0x0003e40000100800 */
[----:B------:R-:W2:Y:S02]  /*26de0*/  LDC R15, c[0x0][0x3b0] ;  /* 0x0000ec00ff0f7b82 */ /* 0x000ea40000000800 */
[----:B------:R0:W-:Y:S04]  /*26df0*/  STL [R1+0x8e8], R7 ;  /* 0x0008e80701007387 */ /* 0x0001e80000100800 */
[----:B------:R-:W2:Y:S01]  /*26e00*/  LDL.LU R87, [R1+0x544] ;  /* 0x0005440001577983 */ /* 0x000ea20000300800 */
[----:B------:R-:W-:Y:S01]  /*26e10*/  @P4 IMAD.MOV.U32 R11, RZ, RZ, R2 ;  /* 0x000000ffff0b4224 */ /* 0x000fe200078e0002 */
[----:B0-----:R-:W-:-:S02]  /*26e20*/  LOP3.LUT R0, R37, 0x7e, RZ, 0xfc, !PT ;  /* 0x0000007e25007812 */ /* 0x001fc400078efcff */
[----:B------:R-:W2:Y:S01]  /*26e30*/  LDL.LU R2, [R1+0x800] ;  /* 0x0008000001027983 */ /* 0x000ea20000300800 */
[----:B------:R-:W0:Y:S01]  /*26e40*/  LDC R20, c[0x0][0x3b0] ;  /* 0x0000ec00ff147b82 */ /* 0x000e220000000800 */
[----:B-1----:R-:W-:Y:S02]  /*26e50*/  @P4 IMAD.MOV.U32 R10, RZ, RZ, R4 ;  /* 0x000000ffff0a4224 */ /* 0x002fe400078e0004 */
[----:B------:R-:W2:Y:S04]  /*26e60*/  LDL.LU R4, [R1+0x810] ;  /* 0x0008100001047983 */ /* 0x000ea80000300800 */
[----:B------:R-:W2:Y:S01]  /*26e70*/  LDL.LU R88, [R1+0x88c] ;  /* 0x00088c0001587983 */ /* 0x000ea20000300800 */
[----:B------:R-:W1:Y:S03]  /*26e80*/  LDC R18, c[0x0][0x3b0] ;  /* 0x0000ec00ff127b82 */ /* 0x000e660000000800 */
[----:B------:R4:W2:Y:S01]  /*26e90*/  @P4 LDG.E.U16 R31, desc[UR6][R10.64] ;  /* 0x000000060a1f4981 */ /* 0x0008a2000c1e1500 */
[----:B------:R-:W-:-:S02]  /*26ea0*/  ISETP.LT.AND P4, PT, R0, R72, P0 ;  /* 0x000000480000720c */ /* 0x000fc40000781270 */
[C---:B---3--:R-:W-:Y:S02]  /*26eb0*/  SEL R12, R8.reuse, R92, !P3 ;  /* 0x0000005c080c7207 */ /* 0x048fe40005800000 */
[C---:B----4-:R-:W-:Y:S02]  /*26ec0*/  SEL R11, R8.reuse, R89, !P3 ;  /* 0x00000059080b7207 */ /* 0x050fe40005800000 */
[----:B------:R-:W3:Y:S01]  /*26ed0*/  LDL R89, [R1+0x2f8c] ;  /* 0x002f8c0001597983 */ /* 0x000ee20000100800 */
[----:B------:R-:W-:-:S03]  /*26ee0*/  SEL R10, R8, R91, !P3 ;  /* 0x0000005b080a7207 */ /* 0x000fc60005800000 */
[----:B------:R-:W4:Y:S01]  /*26ef0*/  LDL R91, [R1+0x2f94] ;  /* 0x002f9400015b7983 */ /* 0x000f220000100800 */
        /* <DEDUP_REMOVED lines=10> */
[----:B------:R-:W-:-:S03]  /*26fa0*/  @P4 IMAD.MOV.U32 R11, RZ, RZ, R5 ;  /* 0x000000ffff0b4224 */ /* 0x000fc600078e0005 */
[----:B------:R0:W-:Y:S01]  /*26fb0*/  STL [R1+0x8f0], R7 ;  /* 0x0008f00701007387 */ /* 0x0001e20000100800 */
[----:B------:R-:W-:Y:S01]  /*26fc0*/  LOP3.LUT R0, R37, 0x86, RZ, 0xfc, !PT ;  /* 0x0000008625007812 */ /* 0x000fe200078efcff */
[----:B------:R-:W0:Y:S02]  /*26fd0*/  LDC R19, c[0x0][0x3b0] ;  /* 0x0000ec00ff137b82 */ /* 0x000e240000000800 */
[----:B------:R-:W4:Y:S04]  /*26fe0*/  LDL.LU R92, [R1+0x89c] ;  /* 0x00089c00015c7983 */ /* 0x000f280000300800 */
[----:B------:R-:W4:Y:S01]  /*26ff0*/  LDL.LU R5, [R1+0x8c0] ;  /* 0x0008c00001057983 */ /* 0x000f220000300800 */
[----:B-1----:R-:W-:Y:S01]  /*27000*/  @P4 IMAD.MOV.U32 R10, RZ, RZ, R90 ;  /* 0x000000ffff0a4224 */ /* 0x002fe200078e005a */
[----:B------:R-:W1:Y:S02]  /*27010*/  LDC R17, c[0x0][0x3b0] ;  /* 0x0000ec00ff117b82 */ /* 0x000e640000000800 */
[----:B------:R-:W4:Y:S04]  /*27020*/  LDL.LU R90, [R1+0x8c8] ;  /* 0x0008c800015a7983 */ /* 0x000f280000300800 */
[----:B------:R-:W4:Y:S04]  /*27030*/  LDL.LU R93, [R1+0x8c4] ;  /* 0x0008c400015d7983 */ /* 0x000f280000300800 */
[----:B------:R2:W4:Y:S02]  /*27040*/  @P4 LDG.E.U16 R30, desc[UR6][R10.64] ;  /* 0x000000060a1e4981 */ /* 0x000524000c1e1500 */
[----:B--2---:R-:W-:-:S02]  /*27050*/  SEL R11, R8, R2, !P3 ;  /* 0x00000002080b7207 */ /* 0x004fc40005800000 */
[----:B------:R-:W2:Y:S01]  /*27060*/  LDL R2, [R1+0x2f70] ;  /* 0x002f700001027983 */ /* 0x000ea20000100800 */
[----:B------:R-:W-:-:S03]  /*27070*/  SEL R10, R8, R4, !P3 ;  /* 0x00000004080a7207 */ /* 0x000fc60005800000 */
[----:B------:R-:W2:Y:S01]  /*27080*/  LDL R4, [R1+0x2f80] ;  /* 0x002f800001047983 */ /* 0x000ea20000100800 */
[----:B------:R-:W-:Y:S02]  /*27090*/  SEL R12, R8, R87, !P3 ;  /* 0x00000057080c7207 */ /* 0x000fe40005800000 */
[----:B------:R-:W-:Y:S02]  /*270a0*/  ISETP.LT.AND P4, PT, R0, R72, P0 ;  /* 0x000000480000720c */ /* 0x000fe40000781270 */
[----:B------:R-:W-:Y:S01]  /*270b0*/  SEL R9, R8, R88, !P3 ;  /* 0x0000005808097207 */ /* 0x000fe20005800000 */
[----:B0-----:R-:W-:Y:S02]  /*270c0*/  IMAD R7, R12, R14, RZ ;  /* 0x0000000e0c077224 */ /* 0x001fe400078e02ff */
[----:B------:R-:W-:Y:S01]  /*270d0*/  IMAD R0, R11, R15, RZ ;  /* 0x0000000f0b007224 */ /* 0x000fe200078e02ff */
[----:B------:R-:W-:Y:S01]  /*270e0*/  PRMT R29, RZ, 0x7610, R29 ;  /* 0x00007610ff1d7816 */ /* 0x000fe2000000001d */
[----:B------:R-:W-:Y:S01]  /*270f0*/  IMAD R10, R10, R20, RZ ;  /* 0x000000140a0a7224 */ /* 0x000fe200078e02ff */
[----:B------:R0:W-:Y:S01]  /*27100*/  STL [R1+0x304], R7 ;  /* 0x0003040701007387 */ /* 0x0001e20000100800 */
[----:B------:R-:W1:Y:S03]  /*27110*/  LDC R14, c[0x0][0x3b0] ;  /* 0x0000ec00ff0e7b82 */ /* 0x000e660000000800 */
[----:B------:R-:W-:Y:S01]  /*27120*/  STL [R1+0x134], R0 ;  /* 0x0001340001007387 */ /* 0x000fe20000100800 */
[----:B------:R-:W-:-:S04]  /*27130*/  SEL R23, R8, R23, !P3 ;  /* 0x0000001708177207 */ /* 0x000fc80005800000 */
[----:B------:R-:W1:Y:S01]  /*27140*/  LDC R15, c[0x0][0x3b0] ;  /* 0x0000ec00ff0f7b82 */ /* 0x000e620000000800 */
[----:B0-----:R-:W-:Y:S01]  /*27150*/  IMAD R7, R9, R18, RZ ;  /* 0x0000001209077224 */ /* 0x001fe200078e02ff */
[----:B------:R0:W-:Y:S04]  /*27160*/  STL [R1+0x800], R10 ;  /* 0x0008000a01007387 */ /* 0x0001e80000100800 */
[----:B------:R0:W-:Y:S01]  /*27170*/  STL [R1+0x88c], R7 ;  /* 0x00088c0701007387 */ /* 0x0001e20000100800 */
[----:B---3--:R-:W-:-:S03]  /*27180*/  @P4 IMAD.MOV.U32 R11, RZ, RZ, R89 ;  /* 0x000000ffff0b4224 */ /* 0x008fc600078e0059 */
[----:B------:R-:W3:Y:S01]  /*27190*/  LDL.LU R87, [R1+0x8b4] ;  /* 0x0008b40001577983 */ /* 0x000ee20000300800 */
[C---:B----4-:R-:W-:Y:S01]  /*271a0*/  SEL R12, R8.reuse, R90, !P3 ;  /* 0x0000005a080c7207 */ /* 0x050fe20005800000 */
[----:B0-----:R-:W-:Y:S02]  /*271b0*/  @P4 IMAD.MOV.U32 R10, RZ, RZ, R91 ;  /* 0x000000ffff0a4224 */ /* 0x001fe400078e005b */
[----:B------:R-:W4:Y:S01]  /*271c0*/  LDL.LU R89, [R1+0x8b8] ;  /* 0x0008b80001597983 */ /* 0x000f220000300800 */
[----:B------:R-:W-:Y:S01]  /*271d0*/  SEL R9, R8, R5, !P3 ;  /* 0x0000000508097207 */ /* 0x000fe20005800000 */
[----:B------:R-:W0:Y:S02]  /*271e0*/  LDC R20, c[0x0][0x3b0] ;  /* 0x0000ec00ff147b82 */ /* 0x000e240000000800 */
[----:B------:R-:W4:Y:S04]  /*271f0*/  LDL.LU R91, [R1+0x8bc] ;  /* 0x0008bc00015b7983 */ /* 0x000f280000300800 */
[----:B------:R-:W4:Y:S01]  /*27200*/  LDL.LU R88, [R1+0x8a8] ;  /* 0x0008a80001587983 */ /* 0x000f220000300800 */
[----:B------:R-:W-:Y:S01]  /*27210*/  LOP3.LUT R0, R37, 0x8e, RZ, 0xfc, !PT ;  /* 0x0000008e25007812 */ /* 0x000fe200078efcff */
[----:B------:R-:W0:Y:S02]  /*27220*/  LDC R18, c[0x0][0x3b0] ;  /* 0x0000ec00ff127b82 */ /* 0x000e240000000800 */
[----:B------:R-:W4:Y:S04]  /*27230*/  LDL R5, [R1+0x2f48] ;  /* 0x002f480001057983 */ /* 0x000f280000100800 */
[----:B------:R-:W4:Y:S04]  /*27240*/  LDL R90, [R1+0x2f6c] ;  /* 0x002f6c00015a7983 */ /* 0x000f280000100800 */
[----:B------:R1:W4:Y:S01]  /*27250*/  @P4 LDG.E.U16 R29, desc[UR6][R10.64] ;  /* 0x000000060a1d4981 */ /* 0x000322000c1e1500 */
[----:B------:R-:W-:-:S02]  /*27260*/  ISETP.LT.AND P4, PT, R0, R72, P0 ;  /* 0x000000480000720c */ /* 0x000fc40000781270 */
[C---:B-1----:R-:W-:Y:S02]  /*27270*/  SEL R10, R8.reuse, R92, !P3 ;  /* 0x0000005c080a7207 */ /* 0x042fe40005800000 */
[----:B------:R-:W-:-:S03]  /*27280*/  SEL R11, R8, R93, !P3 ;  /* 0x0000005d080b7207 */ /* 0x000fc60005800000 */
[----:B------:R-:W-:Y:S02]  /*27290*/  IMAD R7, R10, R13, RZ ;  /* 0x0000000d0a077224 */ /* 0x000fe400078e02ff */
[----:B------:R-:W-:Y:S01]  /*272a0*/  IMAD R0, R9, R16, RZ ;  /* 0x0000001009007224 */ /* 0x000fe200078e02ff */
[----:B------:R-:W1:Y:S01]  /*272b0*/  LDC R13, c[0x0][0x3b0] ;  /* 0x0000ec00ff0d7b82 */ /* 0x000e620000000800 */
[----:B------:R-:W-:Y:S01]  /*272c0*/  IMAD R9, R12, R19, RZ ;  /* 0x000000130c097224 */ /* 0x000fe200078e02ff */
[----:B------:R2:W-:Y:S04]  /*272d0*/  STL [R1+0x544], R7 ;  /* 0x0005440701007387 */ /* 0x0005e80000100800 */
[----:B------:R0:W-:Y:S01]  /*272e0*/  STL [R1+0x810], R0 ;  /* 0x0008100001007387 */ /* 0x0001e20000100800 */
[----:B------:R-:W-:Y:S01]  /*272f0*/  IMAD R6, R23, R24, RZ ;  /* 0x0000001817067224 */ /* 0x000fe200078e02ff */
[----:B------:R-:W1:Y:S01]  /*27300*/  LDC R16, c[0x0][0x3b0] ;  /* 0x0000ec00ff107b82 */ /* 0x000e620000000800 */
[----:B--2---:R-:W-:Y:S01]  /*27310*/  IMAD R7, R11, R17, RZ ;  /* 0x000000110b077224 */ /* 0x004fe200078e02ff */
[----:B------:R-:W-:Y:S01]  /*27320*/  STL [R1+0x8c0], R9 ;  /* 0x0008c00901007387 */ /* 0x000fe20000100800 */
[----:B------:R-:W-:-:S02]  /*27330*/  @P4 IMAD.MOV.U32 R11, RZ, RZ, R2 ;  /* 0x000000ffff0b4224 */ /* 0x000fc400078e0002 */
[----:B------:R-:W-:Y:S01]  /*27340*/  @P4 IMAD.MOV.U32 R10, RZ, RZ, R4 ;  /* 0x000000ffff0a4224 */ /* 0x000fe200078e0004 */
[----:B------:R2:W-:Y:S01]  /*27350*/  STL [R1+0x8c4], R7 ;  /* 0x0008c40701007387 */ /* 0x0005e20000100800 */
[----:B------:R-:W-:Y:S01]  /*27360*/  PRMT R23, RZ, 0x7610, R23 ;  /* 0x00007610ff177816 */ /* 0x000fe20000000017 */
[----:B------:R-:W1:Y:S02]  /*27370*/  LDC R19, c[0x0][0x3b0] ;  /* 0x0000ec00ff137b82 */ /* 0x000e640000000800 */
[----:B------:R-:W4:Y:S04]  /*27380*/  LDL.LU R92, [R1+0x8b0] ;  /* 0x0008b000015c7983 */ /* 0x000f280000300800 */
[----:B------:R-:W4:Y:S01]  /*27390*/  LDL.LU R2, [R1+0x8ac] ;  /* 0x0008ac0001027983 */ /* 0x000f220000300800 */
[----:B0-----:R-:W-:Y:S01]  /*273a0*/  LOP3.LUT R0, R37, 0x96, RZ, 0xfc, !PT ;  /* 0x0000009625007812 */ /* 0x001fe200078efcff */
[----:B------:R-:W0:Y:S02]  /*273b0*/  LDC R17, c[0x0][0x3b0] ;  /* 0x0000ec00ff117b82 */ /* 0x000e240000000800 */
[----:B------:R-:W4:Y:S04]  /*273c0*/  LDL.LU R4, [R1+0x8a4] ;  /* 0x0008a40001047983 */ /* 0x000f280000300800 */
[----:B------:R-:W4:Y:S01]  /*273d0*/  LDL.LU R93, [R1+0x8a0] ;  /* 0x0008a000015d7983 */ /* 0x000f220000300800 */
[----:B------:R-:W-:Y:S01]  /*273e0*/  PRMT R22, RZ, 0x7610, R22 ;  /* 0x00007610ff167816 */ /* 0x000fe20000000016 */
[----:B------:R-:W0:Y:S02]  /*273f0*/  LDC R24, c[0x0][0x3b0] ;  /* 0x0000ec00ff187b82 */ /* 0x000e240000000800 */
[----:B------:R3:W4:Y:S01]  /*27400*/  @P4 LDG.E.U16 R23, desc[UR6][R10.64] ;  /* 0x000000060a174981 */ /* 0x000722000c1e1500 */
[----:B------:R-:W-:-:S02]  /*27410*/  ISETP.LT.AND P4, PT, R0, R72, P0 ;  /* 0x000000480000720c */ /* 0x000fc40000781270 */
[----:B---3--:R-:W-:-:S05]  /*27420*/  SEL R10, R8, R87, !P3 ;  /* 0x00000057080a7207 */ /* 0x008fca0005800000 */
[----:B--2---:R-:W-:Y:S02]  /*27430*/  IMAD R7, R10, R14, RZ ;  /* 0x0000000e0a077224 */ /* 0x004fe400078e02ff */
[----:B------:R-:W2:Y:S01]  /*27440*/  LDC R14, c[0x0][0x3b0] ;  /* 0x0000ec00ff0e7b82 */ /* 0x000ea20000000800 */
[C---:B----4-:R-:W-:Y:S02]  /*27450*/  SEL R9, R8.reuse, R89, !P3 ;  /* 0x0000005908097207 */ /* 0x050fe40005800000 */
[----:B------:R-:W3:Y:S01]  /*27460*/  LDL R89, [R1+0x2f2c] ;  /* 0x002f2c0001597983 */ /* 0x000ee20000100800 */
[----:B------:R-:W-:-:S03]  /*27470*/  SEL R12, R8, R91, !P3 ;  /* 0x0000005b080c7207 */ /* 0x000fc60005800000 */
[----:B------:R-:W4:Y:S01]  /*27480*/  LDL R91, [R1+0x2f34] ;  /* 0x002f3400015b7983 */ /* 0x000f220000100800 */
[----:B------:R-:W-:Y:S01]  /*27490*/  SEL R11, R8, R88, !P3 ;  /* 0x00000058080b7207 */ /* 0x000fe20005800000 */
[----:B------:R-:W-:Y:S02]  /*274a0*/  IMAD R0, R9, R15, RZ ;  /* 0x0000000f09007224 */ /* 0x000fe400078e02ff */
[----:B------:R0:W-:Y:S01]  /*274b0*/  STL [R1+0x89c], R7 ;  /* 0x00089c0701007387 */ /* 0x0001e20000100800 */
[----:B------:R-:W-:Y:S01]  /*274c0*/  IMAD R9, R12, R20, RZ ;  /* 0x000000140c097224 */ /* 0x000fe200078e02ff */
[----:B------:R-:W1:Y:S02]  /*274d0*/  LDC R15, c[0x0][0x3b0] ;  /* 0x0000ec00ff0f7b82 */ /* 0x000e640000000800 */
[----:B------:R-:W-:Y:S01]  /*274e0*/  STL [R1+0x130], R0 ;  /* 0x0001300001007387 */ /* 0x000fe20000100800 */
[----:B0-----:R-:W-:-:S03]  /*274f0*/  IMAD R7, R11, R18, RZ ;  /* 0x000000120b077224 */ /* 0x001fc600078e02ff */
[----:B------:R0:W-:Y:S01]  /*27500*/  STL [R1+0x8a8], R9 ;  /* 0x0008a80901007387 */ /* 0x0001e20000100800 */
[----:B------:R-:W-:Y:S01]  /*27510*/  @P4 IMAD.MOV.U32 R11, RZ, RZ, R5 ;  /* 0x000000ffff0b4224 */ /* 0x000fe200078e0005 */
[----:B------:R-:W1:Y:S02]  /*27520*/  LDC R18, c[0x0][0x3b0] ;  /* 0x0000ec00ff127b82 */ /* 0x000e640000000800 */
[----:B------:R1:W-:Y:S04]  /*27530*/  STL [R1+0x8b4], R7 ;  /* 0x0008b40701007387 */ /* 0x0003e80000100800 */
[----:B------:R-:W2:Y:S04]  /*27540*/  LDL.LU R87, [R1+0x898] ;  /* 0x0008980001577983 */ /* 0x000ea80000300800 */
[----:B------:R-:W2:Y:S01]  /*27550*/  LDL.LU R5, [R1+0x894] ;  /* 0x0008940001057983 */ /* 0x000ea20000300800 */
[----:B------:R-:W-:-:S03]  /*27560*/  @P4 IMAD.MOV.U32 R10, RZ, RZ, R90 ;  /* 0x000000ffff0a4224 */ /* 0x000fc600078e005a */
[----:B------:R-:W2:Y:S04]  /*27570*/  LDL.LU R90, [R1+0x890] ;  /* 0x00089000015a7983 */ /* 0x000ea80000300800 */
[----:B------:R-:W2:Y:S01]  /*27580*/  LDL.LU R88, [R1+0x874] ;  /* 0x0008740001587983 */ /* 0x000ea20000300800 */
[----:B------:R-:W-:-:S03]  /*27590*/  SEL R12, R8, R4, !P3 ;  /* 0x00000004080c7207 */ /* 0x000fc60005800000 */
[----:B------:R1:W2:Y:S01]  /*275a0*/  @P4 LDG.E.U16 R22, desc[UR6][R10.64] ;  /* 0x000000060a164981 */ /* 0x0002a2000c1e1500 */
[----:B0-----:R-:W-:-:S03]  /*275b0*/  SEL R9, R8, R2, !P3 ;  /* 0x0000000208097207 */ /* 0x001fc60005800000 */
[----:B------:R-:W2:Y:S04]  /*275c0*/  LDL R2, [R1+0x2f10] ;  /* 0x002f100001027983 */ /* 0x000ea80000100800 */
[----:B------:R-:W2:Y:S01]  /*275d0*/  LDL R4, [R1+0x2f20] ;  /* 0x002f200001047983 */ /* 0x000ea20000100800 */
[----:B------:R-:W-:Y:S02]  /*275e0*/  LOP3.LUT R0, R37, 0x9e, RZ, 0xfc, !PT ;  /* 0x0000009e25007812 */ /* 0x000fe400078efcff */
[----:B-1----:R-:W-:Y:S02]  /*275f0*/  SEL R10, R8, R92, !P3 ;  /* 0x0000005c080a7207 */ /* 0x002fe40005800000 */
[----:B------:R-:W-:Y:S02]  /*27600*/  ISETP.LT.AND P4, PT, R0, R72, P0 ;  /* 0x000000480000720c */ /* 0x000fe40000781270 */
[----:B------:R-:W-:Y:S01]  /*27610*/  SEL R11, R8, R93, !P3 ;  /* 0x0000005d080b7207 */ /* 0x000fe20005800000 */
[----:B------:R-:W-:-:S02]  /*27620*/  IMAD R7, R10, R13, RZ ;  /* 0x0000000d0a077224 */ /* 0x000fc400078e02ff */
[----:B------:R-:W-:Y:S01]  /*27630*/  IMAD R0, R9, R16, RZ ;  /* 0x0000001009007224 */ /* 0x000fe200078e02ff */
[----:B------:R-:W-:Y:S01]  /*27640*/  PRMT R21, RZ, 0x7610, R21 ;  /* 0x00007610ff157816 */ /* 0x000fe20000000015 */
[----:B------:R-:W-:Y:S01]  /*27650*/  IMAD R9, R12, R19, RZ ;  /* 0x000000130c097224 */ /* 0x000fe200078e02ff */
[----:B------:R0:W-:Y:S01]  /*27660*/  STL [R1+0x8a0], R7 ;  /* 0x0008a00701007387 */ /* 0x0001e20000100800 */
[----:B------:R-:W1:Y:S03]  /*27670*/  LDC R13, c[0x0][0x3b0] ;  /* 0x0000ec00ff0d7b82 */ /* 0x000e660000000800 */
[----:B------:R1:W-:Y:S05]  /*27680*/  STL [R1+0x8a4], R0 ;  /* 0x0008a40001007387 */ /* 0x0003ea0000100800 */
[----:B------:R-:W1:Y:S01]  /*27690*/  LDC R16, c[0x0][0x3b0] ;  /* 0x0000ec00ff107b82 */ /* 0x000e620000000800 */
[----:B0-----:R-:W-:Y:S01]  /*276a0*/  IMAD R7, R11, R17, RZ ;  /* 0x000000110b077224 */ /* 0x001fe200078e02ff */
[----:B------:R0:W-:Y:S04]  /*276b0*/  STL [R1+0x8ac], R9 ;  /* 0x0008ac0901007387 */ /* 0x0001e80000100800 */
[----:B------:R0:W-:Y:S01]  /*276c0*/  STL [R1+0x8b0], R7 ;  /* 0x0008b00701007387 */ /* 0x0001e20000100800 */
[----:B----4-:R-:W-:-:S03]  /*276d0*/  @P4 IMAD.MOV.U32 R10, RZ, RZ, R91 ;  /* 0x000000ffff0a4224 */ /* 0x010fc600078e005b */
[----:B------:R-:W4:Y:S01]  /*276e0*/  LDL.LU R92, [R1+0x888] ;  /* 0x00088800015c7983 */ /* 0x000f220000300800 */
[----:B---3--:R-:W-:Y:S01]  /*276f0*/  @P4 IMAD.MOV.U32 R11, RZ, RZ, R89 ;  /* 0x000000ffff0b4224 */ /* 0x008fe200078e0059 */
[C---:B--2---:R-:W-:Y:S02]  /*27700*/  SEL R12, R8.reuse, R90, !P3 ;  /* 0x0000005a080c7207 */ /* 0x044fe40005800000 */
[----:B------:R-:W2:Y:S01]  /*27710*/  LDL.LU R89, [R1+0x884] ;  /* 0x0008840001597983 */ /* 0x000ea20000300800 */
[----:B-1----:R-:W-:Y:S01]  /*27720*/  LOP3.LUT R0, R37, 0xa6, RZ, 0xfc, !PT ;  /* 0x000000a625007812 */ /* 0x002fe200078efcff */
[----:B------:R-:W1:Y:S02]  /*27730*/  LDC R17, c[0x0][0x3b0] ;  /* 0x0000ec00ff117b82 */ /* 0x000e640000000800 */
[----:B------:R-:W3:Y:S04]  /*27740*/  LDL.LU R91, [R1+0x864] ;  /* 0x00086400015b7983 */ /* 0x000ee80000300800 */
[----:B------:R-:W2:Y:S01]  /*27750*/  LDL.LU R93, [R1+0x83c] ;  /* 0x00083c00015d7983 */ /* 0x000ea20000300800 */
[----:B0-----:R-:W-:-:S03]  /*27760*/  SEL R9, R8, R5, !P3 ;  /* 0x0000000508097207 */ /* 0x001fc60005800000 */
[----:B------:R-:W2:Y:S04]  /*27770*/  LDL R5, [R1+0x2ee8] ;  /* 0x002ee80001057983 */ /* 0x000ea80000100800 */
[----:B------:R-:W2:Y:S04]  /*27780*/  LDL R90, [R1+0x2f0c] ;  /* 0x002f0c00015a7983 */ /* 0x000ea80000100800 */
[----:B------:R0:W2:Y:S01]  /*27790*/  @P4 LDG.E.U16 R21, desc[UR6][R10.64] ;  /* 0x000000060a154981 */ /* 0x0000a2000c1e1500 */
[----:B------:R-:W-:Y:S02]  /*277a0*/  ISETP.LT.AND P4, PT, R0, R72, P0 ;  /* 0x000000480000720c */ /* 0x000fe40000781270 */
[----:B0-----:R-:W-:-:S02]  /*277b0*/  SEL R10, R8, R87, !P3 ;  /* 0x00000057080a7207 */ /* 0x001fc40005800000 */
[----:B------:R-:W-:-:S03]  /*277c0*/  SEL R11, R8, R88, !P3 ;  /* 0x00000058080b7207 */ /* 0x000fc60005800000 */
[----:B------:R-:W-:Y:S02]  /*277d0*/  IMAD R7, R10, R14, RZ ;  /* 0x0000000e0a077224 */ /* 0x000fe400078e02ff */
[----:B------:R-:W-:-:S04]  /*277e0*/  IMAD R0, R9, R15, RZ ;  /* 0x0000000f09007224 */ /* 0x000fc800078e02ff */
[----:B------:R-:W-:Y:S01]  /*277f0*/  @P4 MOV R10, R4 ;  /* 0x00000004000a4202 */ /* 0x000fe20000000f00 */
[----:B------:R-:W-:Y:S01]  /*27800*/  IMAD R9, R12, R25, RZ ;  /* 0x000000190c097224 */ /* 0x000fe200078e02ff */
[----:B------:R0:W-:Y:S01]  /*27810*/  STL [R1+0x874], R7 ;  /* 0x0008740701007387 */ /* 0x0001e20000100800 */
[----:B------:R-:W-:Y:S01]  /*27820*/  PRMT R20, RZ, 0x7610, R20 ;  /* 0x00007610ff147816 */ /* 0x000fe20000000014 */
[----:B------:R-:W1:Y:S02]  /*27830*/  LDC R14, c[0x0][0x3b0] ;  /* 0x0000ec00ff0e7b82 */ /* 0x000e640000000800 */
[----:B------:R0:W-:Y:S02]  /*27840*/  STL [R1+0x12c], R0 ;  /* 0x00012c0001007387 */ /* 0x0001e40000100800 */
[----:B0-----:R-:W-:Y:S02]  /*27850*/  IMAD R7, R11, R18, RZ ;  /* 0x000000120b077224 */ /* 0x001fe400078e02ff */
[----:B------:R-:W-:Y:S01]  /*27860*/  STL [R1+0x890], R9 ;  /* 0x0008900901007387 */ /* 0x000fe20000100800 */
[----:B------:R-:W-:Y:S01]  /*27870*/  @P4 IMAD.MOV.U32 R11, RZ, RZ, R2 ;  /* 0x000000ffff0b4224 */ /* 0x000fe200078e0002 */
[----:B------:R-:W0:Y:S02]  /*27880*/  LDC R15, c[0x0][0x3b0] ;  /* 0x0000ec00ff0f7b82 */ /* 0x000e240000000800 */
[----:B------:R0:W-:Y:S04]  /*27890*/  STL [R1+0x894], R7 ;  /* 0x0008940701007387 */ /* 0x0001e80000100800 */
[----:B------:R-:W2:Y:S01]  /*278a0*/  LDL.LU R87, [R1+0x880] ;  /* 0x0008800001577983 */ /* 0x000ea20000300800 */
[----:B------:R-:W-:Y:S01]  /*278b0*/  PRMT R19, RZ, 0x7610, R19 ;  /* 0x00007610ff137816 */ /* 0x000fe20000000013 */
[----:B------:R-:W0:Y:S02]  /*278c0*/  LDC R25, c[0x0][0x3b0] ;  /* 0x0000ec00ff197b82 */ /* 0x000e240000000800 */
[----:B------:R-:W2:Y:S04]  /*278d0*/  LDL.LU R2, [R1+0x87c] ;  /* 0x00087c0001027983 */ /* 0x000ea80000300800 */
[----:B------:R-:W2:Y:S04]  /*278e0*/  LDL.LU R4, [R1+0x878] ;  /* 0x0008780001047983 */ /* 0x000ea80000300800 */
[----:B------:R-:W2:Y:S01]  /*278f0*/  LDL.LU R88, [R1+0x870] ;  /* 0x0008700001587983 */ /* 0x000ea20000300800 */
[----:B------:R-:W-:-:S03]  /*27900*/  LOP3.LUT R0, R37, 0xae, RZ, 0xfc, !PT ;  /* 0x000000ae25007812 */ /* 0x000fc600078efcff */
[----:B------:R4:W2:Y:S01]  /*27910*/  @P4 LDG.E.U16 R20, desc[UR6][R10.64] ;  /* 0x000000060a144981 */ /* 0x0008a2000c1e1500 */
[----:B------:R-:W-:Y:S02]  /*27920*/  ISETP.LT.AND P4, PT, R0, R72, P0 ;  /* 0x000000480000720c */ /* 0x000fe40000781270 */
[----:B----4-:R-:W-:-:S05]  /*27930*/  SEL R10, R8, R92, !P3 ;  /* 0x0000005c080a7207 */ /* 0x010fca0005800000 */
[----:B0-----:R-:W-:Y:S01]  /*27940*/  IMAD R7, R10, R13, RZ ;  /* 0x0000000d0a077224 */ /* 0x001fe200078e02ff */
[C---:B---3--:R-:W-:Y:S01]  /*27950*/  SEL R12, R8.reuse, R91, !P3 ;  /* 0x0000005b080c7207 */ /* 0x048fe20005800000 */
[----:B------:R-:W0:Y:S01]  /*27960*/  LDC R13, c[0x0][0x3b0] ;  /* 0x0000ec00ff0d7b82 */ /* 0x000e220000000800 */
[C---:B--2---:R-:W-:Y:S01]  /*27970*/  SEL R9, R8.reuse, R89, !P3 ;  /* 0x0000005908097207 */ /* 0x044fe20005800000 */
[----:B------:R-:W2:Y:S04]  /*27980*/  LDL R91, [R1+0x2ed4] ;  /* 0x002ed400015b7983 */ /* 0x000ea80000100800 */
[----:B------:R-:W3:Y:S01]  /*27990*/  LDL R89, [R1+0x2ecc] ;  /* 0x002ecc0001597983 */ /* 0x000ee20000100800 */
[----:B------:R-:W-:Y:S01]  /*279a0*/  SEL R11, R8, R93, !P3 ;  /* 0x0000005d080b7207 */ /* 0x000fe20005800000 */
[----:B------:R-:W-:-:S02]  /*279b0*/  IMAD R0, R9, R16, RZ ;  /* 0x0000001009007224 */ /* 0x000fc400078e02ff */
[----:B------:R1:W-:Y:S01]  /*279c0*/  STL [R1+0x83c], R7 ;  /* 0x00083c0701007387 */ /* 0x0003e20000100800 */
[----:B------:R-:W-:Y:S01]  /*279d0*/  IMAD R9, R12, R24, RZ ;  /* 0x000000180c097224 */ /* 0x000fe200078e02ff */
[----:B------:R-:W-:Y:S01]  /*279e0*/  PRMT R18, RZ, 0x7610, R18 ;  /* 0x00007610ff127816 */ /* 0x000fe20000000012 */
[----:B------:R-:W-:Y:S01]  /*279f0*/  @P4 IMAD.MOV.U32 R10, RZ, RZ, R90 ;  /* 0x000000ffff0a4224 */ /* 0x000fe200078e005a */
[----:B------:R-:W-:Y:S01]  /*27a00*/  STL [R1+0x864], R0 ;  /* 0x0008640001007387 */ /* 0x000fe20000100800 */
[----:B------:R-:W4:Y:S01]  /*27a10*/  LDC R16, c[0x0][0x3b0] ;  /* 0x0000ec00ff107b82 */ /* 0x000f220000000800 */
[----:B-1----:R-:W-:Y:S02]  /*27a20*/  IMAD R7, R11, R17, RZ ;  /* 0x000000110b077224 */ /* 0x002fe400078e02ff */
[----:B------:R1:W-:Y:S01]  /*27a30*/  STL [R1+0x884], R9 ;  /* 0x0008840901007387 */ /* 0x0003e20000100800 */
[----:B------:R-:W-:-:S04]  /*27a40*/  @P4 IMAD.MOV.U32 R11, RZ, RZ, R5 ;  /* 0x000000ffff0b4224 */ /* 0x000fc800078e0005 */
[----:B------:R-:W0:Y:S01]  /*27a50*/  LDC R24, c[0x0][0x3b0] ;  /* 0x0000ec00ff187b82 */ /* 0x000e220000000800 */
[----:B------:R1:W-:Y:S04]  /*27a60*/  STL [R1+0x888], R7 ;  /* 0x0008880701007387 */ /* 0x0003e80000100800 */
[----:B------:R-:W3:Y:S04]  /*27a70*/  LDL.LU R92, [R1+0x86c] ;  /* 0x00086c00015c7983 */ /* 0x000ee80000300800 */
[----:B------:R-:W3:Y:S04]  /*27a80*/  LDL.LU R93, [R1+0x868] ;  /* 0x00086800015d7983 */ /* 0x000ee80000300800 */
[----:B------:R-:W3:Y:S04]  /*27a90*/  LDL.LU R5, [R1+0x84c] ;  /* 0x00084c0001057983 */ /* 0x000ee80000300800 */
[----:B------:R-:W4:Y:S04]  /*27aa0*/  LDL.LU R90, [R1+0x850] ;  /* 0x00085000015a7983 */ /* 0x000f280000300800 */
[----:B------:R1:W4:Y:S02]  /*27ab0*/  @P4 LDG.E.U16 R19, desc[UR6][R10.64] ;  /* 0x000000060a134981 */ /* 0x000324000c1e1500 */
[----:B-1----:R-:W-:-:S02]  /*27ac0*/  SEL R9, R8, R2, !P3 ;  /* 0x0000000208097207 */ /* 0x002fc40005800000 */
[----:B------:R-:W4:Y:S01]  /*27ad0*/  LDL R2, [R1+0x2eb0] ;  /* 0x002eb00001027983 */ /* 0x000f220000100800 */
[----:B------:R-:W-:-:S03]  /*27ae0*/  SEL R12, R8, R4, !P3 ;  /* 0x00000004080c7207 */ /* 0x000fc60005800000 */
[----:B------:R-:W4:Y:S01]  /*27af0*/  LDL R4, [R1+0x2ec0] ;  /* 0x002ec00001047983 */ /* 0x000f220000100800 */
[C---:B------:R-:W-:Y:S02]  /*27b00*/  SEL R10, R8.reuse, R87, !P3 ;  /* 0x00000057080a7207 */ /* 0x040fe40005800000 */
[----:B------:R-:W-:Y:S02]  /*27b10*/  LOP3.LUT R0, R37, 0xb6, RZ, 0xfc, !PT ;  /* 0x000000b625007812 */ /* 0x000fe400078efcff */
[----:B------:R-:W-:Y:S01]  /*27b20*/  SEL R11, R8, R88, !P3 ;  /* 0x00000058080b7207 */ /* 0x000fe20005800000 */
[----:B------:R-:W-:Y:S01]  /*27b30*/  IMAD R7, R10, R14, RZ ;  /* 0x0000000e0a077224 */ /* 0x000fe200078e02ff */
[----:B------:R-:W-:Y:S01]  /*27b40*/  ISETP.LT.AND P4, PT, R0, R72, P0 ;  /* 0x000000480000720c */ /* 0x000fe20000781270 */
[----:B------:R-:W-:Y:S01]  /*27b50*/  IMAD R0, R9, R15, RZ ;  /* 0x0000000f09007224 */ /* 0x000fe200078e02ff */
[----:B------:R-:W1:Y:S01]  /*27b60*/  LDC R14, c[0x0][0x3b0] ;  /* 0x0000ec00ff0e7b82 */ /* 0x000e620000000800 */
[----:B------:R-:W-:Y:S01]  /*27b70*/  IMAD R9, R12, R27, RZ ;  /* 0x0000001b0c097224 */ /* 0x000fe200078e02ff */
[----:B------:R0:W-:Y:S04]  /*27b80*/  STL [R1+0x870], R7 ;  /* 0x0008700701007387 */ /* 0x0001e80000100800 */
[----:B------:R1:W-:Y:S01]  /*27b90*/  STL [R1+0x128], R0 ;  /* 0x0001280001007387 */ /* 0x0003e20000100800 */
[----:B------:R-:W-:Y:S01]  /*27ba0*/  PRMT R17, RZ, 0x7610, R17 ;  /* 0x00007610ff117816 */ /* 0x000fe20000000011 */
[----:B------:R-:W1:Y:S01]  /*27bb0*/  LDC R15, c[0x0][0x3b0] ;  /* 0x0000ec00ff0f7b82 */ /* 0x000e620000000800 */
[----:B0-----:R-:W-:Y:S01]  /*27bc0*/  IMAD R7, R11, R26, RZ ;  /* 0x0000001a0b077224 */ /* 0x001fe200078e02ff */
[----:B------:R0:W-:Y:S01]  /*27bd0*/  STL [R1+0x878], R9 ;  /* 0x0008780901007387 */ /* 0x0001e20000100800 */
[----:B--2---:R-:W-:-:S03]  /*27be0*/  @P4 IMAD.MOV.U32 R10, RZ, RZ, R91 ;  /* 0x000000ffff0a4224 */ /* 0x004fc600078e005b */
[----:B------:R2:W-:Y:S01]  /*27bf0*/  STL [R1+0x87c], R7 ;  /* 0x00087c0701007387 */ /* 0x0005e20000100800 */
[----:B---3--:R-:W-:-:S03]  /*27c00*/  SEL R12, R8, R5, !P3 ;  /* 0x00000005080c7207 */ /* 0x008fc60005800000 */
[----:B------:R-:W3:Y:S01]  /*27c10*/  LDL.LU R85, [R1+0x858] ;  /* 0x0008580001557983 */ /* 0x000ee20000300800 */
[----:B------:R-:W-:Y:S01]  /*27c20*/  @P4 IMAD.MOV.U32 R11, RZ, RZ, R89 ;  /* 0x000000ffff0b4224 */ /* 0x000fe200078e0059 */
[----:B-1----:R-:W-:Y:S01]  /*27c30*/  LOP3.LUT R0, R37, 0xbe, RZ, 0xfc, !PT ;  /* 0x000000be25007812 */ /* 0x002fe200078efcff */
[----:B------:R-:W1:Y:S01]  /*27c40*/  LDC R27, c[0x0][0x3b0] ;  /* 0x0000ec00ff1b7b82 */ /* 0x000e620000000800 */
[----:B------:R-:W3:Y:S04]  /*27c50*/  LDL.LU R88, [R1+0x860] ;  /* 0x0008600001587983 */ /* 0x000ee80000300800 */
[----:B------:R-:W3:Y:S03]  /*27c60*/  LDL.LU R89, [R1+0x85c] ;  /* 0x00085c0001597983 */ /* 0x000ee60000300800 */
[----:B------:R-:W1:Y:S01]  /*27c70*/  LDC R26, c[0x0][0x3b0] ;  /* 0x0000ec00ff1a7b82 */ /* 0x000e620000000800 */
[----:B------:R-:W3:Y:S04]  /*27c80*/  LDL.LU R91, [R1+0x854] ;  /* 0x00085400015b7983 */ /* 0x000ee80000300800 */
[----:B------:R-:W3:Y:S04]  /*27c90*/  LDL R5, [R1+0x2e88] ;  /* 0x002e880001057983 */ /* 0x000ee80000100800 */
[----:B------:R4:W3:Y:S02]  /*27ca0*/  @P4 LDG.E.U16 R18, desc[UR6][R10.64] ;  /* 0x000000060a124981 */ /* 0x0008e4000c1e1500 */
[----:B----4-:R-:W-:-:S02]  /*27cb0*/  SEL R11, R8, R90, !P3 ;  /* 0x0000005a080b7207 */ /* 0x010fc40005800000 */
[----:B------:R-:W4:Y:S01]  /*27cc0*/  LDL R90, [R1+0x2eac] ;  /* 0x002eac00015a7983 */ /* 0x000f220000100800 */
[C---:B------:R-:W-:Y:S02]  /*27cd0*/  SEL R10, R8.reuse, R92, !P3 ;  /* 0x0000005c080a7207 */ /* 0x040fe40005800000 */
[----:B0-----:R-:W-:-:S03]  /*27ce0*/  SEL R9, R8, R93, !P3 ;  /* 0x0000005d08097207 */ /* 0x001fc60005800000 */
[----:B--2---:R-:W-:Y:S01]  /*27cf0*/  IMAD R7, R10, R13, RZ ;  /* 0x0000000d0a077224 */ /* 0x004fe200078e02ff */
[----:B------:R-:W-:Y:S01]  /*27d00*/  ISETP.LT.AND P4, PT, R0, R72, P0 ;  /* 0x000000480000720c */ /* 0x000fe20000781270 */
[----:B------:R-:W-:Y:S02]  /*27d10*/  IMAD R0, R9, R16, RZ ;  /* 0x0000001009007224 */ /* 0x000fe400078e02ff */
[----:B------:R-:W-:Y:S01]  /*27d20*/  IMAD R9, R12, R25, RZ ;  /* 0x000000190c097224 */ /* 0x000fe200078e02ff */
[----:B------:R0:W-:Y:S01]  /*27d30*/  STL [R1+0x84c], R7 ;  /* 0x00084c0701007387 */ /* 0x0001e20000100800 */
[----:B------:R-:W2:Y:S03]  /*27d40*/  LDC R25, c[0x0][0x3b0] ;  /* 0x0000ec00ff197b82 */ /* 0x000ea60000000800 */
[----:B------:R1:W-:Y:S01]  /*27d50*/  STL [R1+0x850], R0 ;  /* 0x0008500001007387 */ /* 0x0003e20000100800 */
[----:B0-----:R-:W-:-:S03]  /*27d60*/  IMAD R7, R11, R24, RZ ;  /* 0x000000180b077224 */ /* 0x001fc600078e02ff */
[----:B------:R3:W-:Y:S01]  /*27d70*/  STL [R1+0x868], R9 ;  /* 0x0008680901007387 */ /* 0x0007e20000100800 */
[----:B------:R-:W-:Y:S01]  /*27d80*/  @P4 IMAD.MOV.U32 R11, RZ, RZ, R2 ;  /* 0x000000ffff0b4224 */ /* 0x000fe200078e0002 */
[----:B------:R-:W0:Y:S02]  /*27d90*/  LDC R24, c[0x0][0x3b0] ;  /* 0x0000ec00ff187b82 */ /* 0x000e240000000800 */
[----:B------:R0:W-:Y:S04]  /*27da0*/  STL [R1+0x86c], R7 ;  /* 0x00086c0701007387 */ /* 0x0001e80000100800 */
[----:B------:R-:W2:Y:S01]  /*27db0*/  LDL.LU R87, [R1+0x848] ;  /* 0x0008480001577983 */ /* 0x000ea20000300800 */
[----:B------:R-:W-:-:S03]  /*27dc0*/  @P4 IMAD.MOV.U32 R10, RZ, RZ, R4 ;  /* 0x000000ffff0a4224 */ /* 0x000fc600078e0004 */
[----:B------:R-:W2:Y:S04]  /*27dd0*/  LDL.LU R92, [R1+0x844] ;  /* 0x00084400015c7983 */ /* 0x000ea80000300800 */
[----:B------:R-:W2:Y:S04]  /*27de0*/  LDL.LU R93, [R1+0x840] ;  /* 0x00084000015d7983 */ /* 0x000ea80000300800 */
[----:B------:R-:W2:Y:S04]  /*27df0*/  LDL.LU R2, [R1+0x81c] ;  /* 0x00081c0001027983 */ /* 0x000ea80000300800 */
[----:B------:R-:W2:Y:S01]  /*27e00*/  LDL.LU R4, [R1+0x814] ;  /* 0x0008140001047983 */ /* 0x000ea20000300800 */
[----:B-1----:R-:W-:-:S03]  /*27e10*/  LOP3.LUT R0, R37, 0xc6, RZ, 0xfc, !PT ;  /* 0x000000c625007812 */ /* 0x002fc600078efcff */
[----:B------:R1:W2:Y:S01]  /*27e20*/  @P4 LDG.E.U16 R17, desc[UR6][R10.64] ;  /* 0x000000060a114981 */ /* 0x0002a2000c1e1500 */
[----:B------:R-:W-:Y:S02]  /*27e30*/  ISETP.LT.AND P4, PT, R0, R72, P0 ;  /* 0x000000480000720c */ /* 0x000fe40000781270 */
[----:B---3--:R-:W-:-:S05]  /*27e40*/  SEL R9, R8, R85, !P3 ;  /* 0x0000005508097207 */ /* 0x008fca0005800000 */
[----:B0-----:R-:W-:Y:S01]  /*27e50*/  IMAD R7, R9, R14, RZ ;  /* 0x0000000e09077224 */ /* 0x001fe200078e02ff */
[C---:B------:R-:W-:Y:S01]  /*27e60*/  SEL R12, R8.reuse, R88, !P3 ;  /* 0x00000058080c7207 */ /* 0x040fe20005800000 */
[----:B------:R-:W0:Y:S01]  /*27e70*/  LDC R14, c[0x0][0x3b0] ;  /* 0x0000ec00ff0e7b82 */ /* 0x000e220000000800 */
[C---:B-1----:R-:W-:Y:S02]  /*27e80*/  SEL R11, R8.reuse, R89, !P3 ;  /* 0x00000059080b7207 */ /* 0x042fe40005800000 */
[----:B------:R1:W-:Y:S01]  /*27e90*/  STL [R1+0x854], R7 ;  /* 0x0008540701007387 */ /* 0x0003e20000100800 */
[----:B------:R-:W-:-:S03]  /*27ea0*/  SEL R10, R8, R91, !P3 ;  /* 0x0000005b080a7207 */ /* 0x000fc60005800000 */
[----:B------:R-:W3:Y:S01]  /*27eb0*/  LDL R91, [R1+0x2e74] ;  /* 0x002e7400015b7983 */ /* 0x000ee20000100800 */
[----:B------:R-:W-:Y:S01]  /*27ec0*/  IMAD R0, R12, R62, RZ ;  /* 0x0000003e0c007224 */ /* 0x000fe200078e02ff */
[----:B------:R-:W-:Y:S01]  /*27ed0*/  PRMT R16, RZ, 0x7610, R16 ;  /* 0x00007610ff107816 */ /* 0x000fe20000000010 */
[----:B------:R-:W0:Y:S01]  /*27ee0*/  LDC R62, c[0x0][0x3b0] ;  /* 0x0000ec00ff3e7b82 */ /* 0x000e220000000800 */
[----:B------:R-:W3:Y:S01]  /*27ef0*/  LDL R88, [R1+0x2e6c] ;  /* 0x002e6c0001587983 */ /* 0x000ee20000100800 */
[----:B-1----:R-:W-:-:S03]  /*27f00*/  IMAD R7, R11, R63, RZ ;  /* 0x0000003f0b077224 */ /* 0x002fc600078e02ff */
[----:B------:R1:W-:Y:S01]  /*27f10*/  STL [R1+0x120], R0 ;  /* 0x0001200001007387 */ /* 0x0003e20000100800 */
[----:B------:R-:W-:Y:S02]  /*27f20*/  @P4 IMAD.MOV.U32 R11, RZ, RZ, R5 ;  /* 0x000000ffff0b4224 */ /* 0x000fe400078e0005 */
[----:B------:R-:W0:Y:S01]  /*27f30*/  LDC R63, c[0x0][0x3b0] ;  /* 0x0000ec00ff3f7b82 */ /* 0x000e220000000800 */
[----:B------:R-:W-:Y:S04]  /*27f40*/  STL [R1+0x858], R7 ;  /* 0x0008580701007387 */ /* 0x000fe80000100800 */
[----:B------:R-:W3:Y:S01]  /*27f50*/  LDL.LU R89, [R1+0x838] ;  /* 0x0008380001597983 */ /* 0x000ee20000300800 */
[----:B-1----:R-:W-:Y:S02]  /*27f60*/  IMAD R0, R10, R28, RZ ;  /* 0x0000001c0a007224 */ /* 0x002fe400078e02ff */
[----:B----4-:R-:W-:Y:S01]  /*27f70*/  @P4 IMAD.MOV.U32 R10, RZ, RZ, R90 ;  /* 0x000000ffff0a4224 */ /* 0x010fe200078e005a */
[----:B------:R-:W1:Y:S02]  /*27f80*/  LDC R28, c[0x0][0x3b0] ;  /* 0x0000ec00ff1c7b82 */ /* 0x000e640000000800 */
[----:B------:R4:W-:Y:S04]  /*27f90*/  STL [R1+0x85c], R0 ;  /* 0x00085c0001007387 */ /* 0x0009e80000100800 */
[----:B------:R-:W3:Y:S04]  /*27fa0*/  LDL.LU R5, [R1+0x834] ;  /* 0x0008340001057983 */ /* 0x000ee80000300800 */
[----:B------:R-:W3:Y:S01]  /*27fb0*/  LDL.LU R90, [R1+0x830] ;  /* 0x00083000015a7983 */ /* 0x000ee20000300800 */
[----:B----4-:R-:W-:-:S03]  /*27fc0*/  LOP3.LUT R0, R37, 0xce, RZ, 0xfc, !PT ;  /* 0x000000ce25007812 */ /* 0x010fc600078efcff */
[----:B------:R4:W3:Y:S01]  /*27fd0*/  @P4 LDG.E.U16 R16, desc[UR6][R10.64] ;  /* 0x000000060a104981 */ /* 0x0008e2000c1e1500 */
[----:B------:R-:W-:Y:S02]  /*27fe0*/  ISETP.LT.AND P4, PT, R0, R72, P0 ;  /* 0x000000480000720c */ /* 0x000fe40000781270 */
[C---:B--2---:R-:W-:Y:S02]  /*27ff0*/  SEL R13, R8.reuse, R87, !P3 ;  /* 0x00000057080d7207 */ /* 0x044fe40005800000 */
[----:B------:R-:W-:-:S03]  /*28000*/  SEL R12, R8, R92, !P3 ;  /* 0x0000005c080c7207 */ /* 0x000fc60005800000 */
[----:B------:R-:W-:Y:S02]  /*28010*/  IMAD R0, R13, R15, RZ ;  /* 0x0000000f0d007224 */ /* 0x000fe400078e02ff */
[----:B------:R-:W2:Y:S01]  /*28020*/  LDC R13, c[0x0][0x3b0] ;  /* 0x0000ec00ff0d7b82 */ /* 0x000ea20000000800 */
[C---:B----4-:R-:W-:Y:S02]  /*28030*/  SEL R11, R8.reuse, R93, !P3 ;  /* 0x0000005d080b7207 */ /* 0x050fe40005800000 */
[----:B------:R-:W-:-:S03]  /*28040*/  SEL R10, R8, R2, !P3 ;  /* 0x00000002080a7207 */ /* 0x000fc60005800000 */
[----:B------:R-:W-:Y:S01]  /*28050*/  IMAD R2, R11, R25, RZ ;  /* 0x000000190b027224 */ /* 0x000fe200078e02ff */
[----:B------:R-:W-:Y:S01]  /*28060*/  SEL R9, R8, R4, !P3 ;  /* 0x0000000408097207 */ /* 0x000fe20005800000 */
[----:B------:R-:W-:Y:S01]  /*28070*/  IMAD R4, R12, R24, RZ ;  /* 0x000000180c047224 */ /* 0x000fe200078e02ff */
[----:B------:R4:W-:Y:S01]  /*28080*/  STL [R1+0x814], R0 ;  /* 0x0008140001007387 */ /* 0x0009e20000100800 */
[----:B------:R-:W-:Y:S01]  /*28090*/  PRMT R15, RZ, 0x7610, R15 ;  /* 0x00007610ff0f7816 */ /* 0x000fe2000000000f */
[----:B------:R-:W0:Y:S02]  /*280a0*/  LDC R24, c[0x0][0x3b0] ;  /* 0x0000ec00ff187b82 */ /* 0x000e240000000800 */
[----:B------:R-:W-:Y:S04]  /*280b0*/  STL [R1+0x81c], R4 ;  /* 0x00081c0401007387 */ /* 0x000fe80000100800 */
[----:B------:R-:W2:Y:S01]  /*280c0*/  LDL.LU R85, [R1+0x824] ;  /* 0x0008240001557983 */ /* 0x000ea20000300800 */
[----:B----4-:R-:W-:Y:S01]  /*280d0*/  IMAD R0, R10, R27, RZ ;  /* 0x0000001b0a007224 */ /* 0x010fe200078e02ff */
[----:B------:R-:W4:Y:S02]  /*280e0*/  LDC R25, c[0x0][0x3b0] ;  /* 0x0000ec00ff197b82 */ /* 0x000f240000000800 */
[----:B------:R1:W-:Y:S04]  /*280f0*/  STL [R1+0x840], R2 ;  /* 0x0008400201007387 */ /* 0x0003e80000100800 */
[----:B------:R-:W4:Y:S02]  /*28100*/  LDL.LU R93, [R1+0x820] ;  /* 0x00082000015d7983 */ /* 0x000f240000300800 */
[----:B------:R-:W0:Y:S02]  /*28110*/  LDC R27, c[0x0][0x3b0] ;  /* 0x0000ec00ff1b7b82 */ /* 0x000e240000000800 */
[----:B------:R1:W-:Y:S04]  /*28120*/  STL [R1+0x844], R0 ;  /* 0x0008440001007387 */ /* 0x0003e80000100800 */
[----:B-1----:R-:W4:Y:S04]  /*28130*/  LDL R2, [R1+0x2e50] ;  /* 0x002e500001027983 */ /* 0x002f280000100800 */
[----:B------:R-:W4:Y:S01]  /*28140*/  LDL R4, [R1+0x2e60] ;  /* 0x002e600001047983 */ /* 0x000f220000100800 */
[----:B------:R-:W-:-:S02]  /*28150*/  IMAD R0, R9, R26, RZ ;  /* 0x0000001a09007224 */ /* 0x000fc400078e02ff */
[----:B------:R-:W1:Y:S03]  /*28160*/  LDC R26, c[0x0][0x3b0] ;  /* 0x0000ec00ff1a7b82 */ /* 0x000e660000000800 */
[----:B------:R0:W-:Y:S04]  /*28170*/  STL [R1+0x848], R0 ;  /* 0x0008480001007387 */ /* 0x0001e80000100800 */
[----:B------:R-:W4:Y:S04]  /*28180*/  LDL.LU R87, [R1+0x82c] ;  /* 0x00082c0001577983 */ /* 0x000f280000300800 */
[----:B------:R-:W4:Y:S01]  /*28190*/  LDL.LU R92, [R1+0x828] ;  /* 0x00082800015c7983 */ /* 0x000f220000300800 */
[----:B0-----:R-:W-:Y:S01]  /*281a0*/  LOP3.LUT R0, R37, 0xd6, RZ, 0xfc, !PT ;  /* 0x000000d625007812 */ /* 0x001fe200078efcff */
[----:B---3--:R-:W-:-:S02]  /*281b0*/  @P4 IMAD.MOV.U32 R10, RZ, RZ, R91 ;  /* 0x000000ffff0a4224 */ /* 0x008fc400078e005b */
[----:B------:R-:W3:Y:S01]  /*281c0*/  LDL.LU R91, [R1+0x818] ;  /* 0x00081800015b7983 */ /* 0x000ee20000300800 */
[----:B------:R-:W-:-:S03]  /*281d0*/  @P4 IMAD.MOV.U32 R11, RZ, RZ, R88 ;  /* 0x000000ffff0b4224 */ /* 0x000fc600078e0058 */
[----:B------:R-:W3:Y:S04]  /*281e0*/  LDL R88, [R1+0x2dc0] ;  /* 0x002dc00001587983 */ /* 0x000ee80000100800 */
[----:B------:R0:W3:Y:S01]  /*281f0*/  @P4 LDG.E.U16 R15, desc[UR6][R10.64] ;  /* 0x000000060a0f4981 */ /* 0x0000e2000c1e1500 */
[----:B------:R-:W-:Y:S02]  /*28200*/  ISETP.LT.AND P4, PT, R0, R72, P0 ;  /* 0x000000480000720c */ /* 0x000fe40000781270 */
[C---:B0-----:R-:W-:Y:S02]  /*28210*/  SEL R11, R8.reuse, R89, !P3 ;  /* 0x00000059080b7207 */ /* 0x041fe40005800000 */
[----:B------:R-:W3:Y:S03]  /*28220*/  LDL R89, [R1+0x2e4c] ;  /* 0x002e4c0001597983 */ /* 0x000ee60000100800 */
[----:B------:R-:W-:Y:S01]  /*28230*/  IMAD R0, R11, R14, RZ ;  /* 0x0000000e0b007224 */ /* 0x000fe200078e02ff */
[----:B------:R-:W-:-:S04]  /*28240*/  SEL R10, R8, R5, !P3 ;  /* 0x00000005080a7207 */ /* 0x000fc80005800000 */
[----:B------:R0:W-:Y:S04]  /*28250*/  STL [R1+0x11c], R0 ;  /* 0x00011c0001007387 */ /* 0x0001e80000100800 */
[----:B------:R-:W3:Y:S01]  /*28260*/  LDL.LU R5, [R1+0x80c] ;  /* 0x00080c0001057983 */ /* 0x000ee20000300800 */
[----:B------:R-:W-:Y:S01]  /*28270*/  IMAD R7, R10, R28, RZ ;  /* 0x0000001c0a077224 */ /* 0x000fe200078e02ff */
[----:B------:R-:W-:Y:S01]  /*28280*/  SEL R9, R8, R90, !P3 ;  /* 0x0000005a08097207 */ /* 0x000fe20005800000 */
[----:B------:R-:W1:Y:S03]  /*28290*/  LDC R28, c[0x0][0x3b0] ;  /* 0x0000ec00ff1c7b82 */ /* 0x000e660000000800 */
[----:B------:R-:W-:Y:S04]  /*282a0*/  STL [R1+0x830], R7 ;  /* 0x0008300701007387 */ /* 0x000fe80000100800 */
[----:B------:R-:W3:Y:S01]  /*282b0*/  LDL.LU R90, [R1+0x804] ;  /* 0x00080400015a7983 */ /* 0x000ee20000300800 */
[----:B0-----:R-:W-:Y:S01]  /*282c0*/  IMAD R0, R9, R62, RZ ;  /* 0x0000003e09007224 */ /* 0x001fe200078e02ff */
[----:B------:R-:W-:Y:S01]  /*282d0*/  PRMT R14, RZ, 0x7610, R14 ;  /* 0x00007610ff0e7816 */ /* 0x000fe2000000000e */
[----:B------:R-:W0:Y:S03]  /*282e0*/  LDC R62, c[0x0][0x3b0] ;  /* 0x0000ec00ff3e7b82 */ /* 0x000e260000000800 */
[----:B------:R2:W-:Y:S02]  /*282f0*/  STL [R1+0x834], R0 ;  /* 0x0008340001007387 */ /* 0x0005e40000100800 */
[----:B--2---:R-:W-:-:S02]  /*28300*/  LOP3.LUT R0, R37, 0xde, RZ, 0xfc, !PT ;  /* 0x000000de25007812 */ /* 0x004fc400078efcff */
[C---:B------:R-:W-:Y:S02]  /*28310*/  SEL R12, R8.reuse, R85, !P3 ;  /* 0x00000055080c7207 */ /* 0x040fe40005800000 */
[----:B----4-:R-:W-:Y:S02]  /*28320*/  SEL R9, R8, R93, !P3 ;  /* 0x0000005d08097207 */ /* 0x010fe40005800000 */
[----:B------:R-:W2:Y:S01]  /*28330*/  LDL.LU R93, [R1+0x808] ;  /* 0x00080800015d7983 */ /* 0x000ea20000300800 */
[----:B------:R-:W-:Y:S02]  /*28340*/  @P4 IMAD.MOV.U32 R11, RZ, RZ, R2 ;  /* 0x000000ffff0b4224 */ /* 0x000fe400078e0002 */
[----:B------:R-:W-:Y:S02]  /*28350*/  @P4 IMAD.MOV.U32 R10, RZ, RZ, R4 ;  /* 0x000000ffff0a4224 */ /* 0x000fe400078e0004 */
[----:B------:R-:W-:-:S03]  /*28360*/  IMAD R2, R12, R13, RZ ;  /* 0x0000000d0c027224 */ /* 0x000fc600078e02ff */
[----:B------:R4:W2:Y:S01]  /*28370*/  @P4 LDG.E.U16 R14, desc[UR6][R10.64] ;  /* 0x000000060a0e4981 */ /* 0x0008a2000c1e1500 */
[----:B------:R-:W-:Y:S01]  /*28380*/  ISETP.LT.AND P4, PT, R0, R72, P0 ;  /* 0x000000480000720c */ /* 0x000fe20000781270 */
[----:B------:R-:W-:Y:S02]  /*28390*/  IMAD R0, R9, R24, RZ ;  /* 0x0000001809007224 */ /* 0x000fe400078e02ff */
[----:B------:R0:W-:Y:S01]  /*283a0*/  STL [R1+0x820], R2 ;  /* 0x0008200201007387 */ /* 0x0001e20000100800 */
[----:B------:R-:W-:Y:S01]  /*283b0*/  PRMT R13, RZ, 0x7610, R13 ;  /* 0x00007610ff0d7816 */ /* 0x000fe2000000000d */
[----:B------:R-:W1:Y:S02]  /*283c0*/  LDC R24, c[0x0][0x3b0] ;  /* 0x0000ec00ff187b82 */ /* 0x000e640000000800 */
[----:B0-----:R-:W2:Y:S04]  /*283d0*/  LDL.LU R2, [R1+0x7e4] ;  /* 0x0007e40001027983 */ /* 0x001ea80000300800 */
[----:B------:R0:W-:Y:S04]  /*283e0*/  STL [R1+0x824], R0 ;  /* 0x0008240001007387 */ /* 0x0001e80000100800 */
[----:B------:R-:W2:Y:S01]  /*283f0*/  LDL.LU R4, [R1+0x7e0] ;  /* 0x0007e00001047983 */ /* 0x000ea20000300800 */
[----:B----4-:R-:W-:-:S02]  /*28400*/  SEL R11, R8, R87, !P3 ;  /* 0x00000057080b7207 */ /* 0x010fc40005800000 */
[----:B------:R-:W-:Y:S01]  /*28410*/  SEL R10, R8, R92, !P3 ;  /* 0x0000005c080a7207 */ /* 0x000fe20005800000 */
[----:B------:R-:W4:Y:S02]  /*28420*/  LDL R85, [R1+0x2ddc] ;  /* 0x002ddc0001557983 */ /* 0x000f240000100800 */
[----:B------:R-:W-:Y:S02]  /*28430*/  IMAD R7, R11, R27, RZ ;  /* 0x0000001b0b077224 */ /* 0x000fe400078e02ff */
[----:B0-----:R-:W-:Y:S01]  /*28440*/  IMAD R0, R10, R25, RZ ;  /* 0x000000190a007224 */ /* 0x001fe200078e02ff */
[----:B------:R-:W-:Y:S01]  /*28450*/  PRMT R12, RZ, 0x7610, R12 ;  /* 0x00007610ff0c7816 */ /* 0x000fe2000000000c */
[----:B------:R-:W0:Y:S01]  /*28460*/  LDC R25, c[0x0][0x3b0] ;  /* 0x0000ec00ff197b82 */ /* 0x000e220000000800 */
[----:B------:R-:W-:Y:S07]  /*28470*/  STL [R1+0x818], R7 ;  /* 0x0008180701007387 */ /* 0x000fee0000100800 */
[----:B------:R-:W0:Y:S01]  /*28480*/  LDC R27, c[0x0][0x3b0] ;  /* 0x0000ec00ff1b7b82 */ /* 0x000e220000000800 */
[----:B---3--:R-:W-:-:S02]  /*28490*/  SEL R9, R8, R91, !P3 ;  /* 0x0000005b08097207 */ /* 0x008fc40005800000 */
[----:B------:R-:W3:Y:S04]  /*284a0*/  LDL R91, [R1+0x2de0] ;  /* 0x002de000015b7983 */ /* 0x000ee80000100800 */
[----:B------:R1:W-:Y:S01]  /*284b0*/  STL [R1+0x828], R0 ;  /* 0x0008280001007387 */ /* 0x0003e20000100800 */
[----:B------:R-:W-:-:S03]  /*284c0*/  @P4 IMAD.MOV.U32 R11, RZ, RZ, R88 ;  /* 0x000000ffff0b4224 */ /* 0x000fc600078e0058 */
[----:B------:R-:W3:Y:S01]  /*284d0*/  LDL.LU R87, [R1+0x7fc] ;  /* 0x0007fc0001577983 */ /* 0x000ee20000300800 */
[----:B-1----:R-:W-:Y:S02]  /*284e0*/  IMAD R0, R9, R26, RZ ;  /* 0x0000001a09007224 */ /* 0x002fe400078e02ff */
[----:B------:R-:W1:Y:S03]  /*284f0*/  LDC R26, c[0x0][0x3b0] ;  /* 0x0000ec00ff1a7b82 */ /* 0x000e660000000800 */
[----:B------:R-:W-:Y:S01]  /*28500*/  STL [R1+0x82c], R0 ;  /* 0x00082c0001007387 */ /* 0x000fe20000100800 */
[----:B------:R-:W-:-:S03]  /*28510*/  @P4 IMAD.MOV.U32 R10, RZ, RZ, R89 ;  /* 0x000000ffff0a4224 */ /* 0x000fc600078e0059 */
[----:B------:R-:W3:Y:S04]  /*28520*/  LDL.LU R88, [R1+0x7f8] ;  /* 0x0007f80001587983 */ /* 0x000ee80000300800 */
[----:B------:R0:W3:Y:S04]  /*28530*/  @P4 LDG.E.U16 R13, desc[UR6][R10.64] ;  /* 0x000000060a0d4981 */ /* 0x0000e8000c1e1500 */
[----:B------:R-:W3:Y:S01]  /*28540*/  LDL.LU R89, [R1+0x7dc] ;  /* 0x0007dc0001597983 */ /* 0x000ee20000300800 */
[----:B0-----:R-:W-:-:S05]  /*28550*/  SEL R10, R8, R5, !P3 ;  /* 0x00000005080a7207 */ /* 0x001fca0005800000 */
[----:B------:R-:W-:Y:S01]  /*28560*/  IMAD R5, R10, R63, RZ ;  /* 0x0000003f0a057224 */ /* 0x000fe200078e02ff */
[----:B------:R-:W-:Y:S01]  /*28570*/  SEL R9, R8, R90, !P3 ;  /* 0x0000005a08097207 */ /* 0x000fe20005800000 */
[----:B------:R-:W0:Y:S03]  /*28580*/  LDC R63, c[0x0][0x3b0] ;  /* 0x0000ec00ff3f7b82 */ /* 0x000e260000000800 */
[----:B------:R1:W-:Y:S04]  /*28590*/  STL [R1+0x118], R5 ;  /* 0x0001180501007387 */ /* 0x0003e80000100800 */
[----:B-1----:R-:W3:Y:S04]  /*285a0*/  LDL.LU R5, [R1+0x71c] ;  /* 0x00071c0001057983 */ /* 0x002ee80000300800 */
[----:B------:R-:W3:Y:S01]  /*285b0*/  LDL.LU R90, [R1+0x710] ;  /* 0x00071000015a7983 */ /* 0x000ee20000300800 */
[----:B------:R-:W-:-:S04]  /*285c0*/  LOP3.LUT R0, R37, 0xe6, RZ, 0xfc, !PT ;  /* 0x000000e625007812 */ /* 0x000fc800078efcff */
[----:B------:R-:W-:Y:S01]  /*285d0*/  ISETP.LT.AND P4, PT, R0, R72, P0 ;  /* 0x000000480000720c */ /* 0x000fe20000781270 */
[----:B------:R-:W-:Y:S02]  /*285e0*/  IMAD R0, R9, R65, RZ ;  /* 0x0000004109007224 */ /* 0x000fe400078e02ff */
[----:B------:R-:W1:Y:S03]  /*285f0*/  LDC R65, c[0x0][0x3b0] ;  /* 0x0000ec00ff417b82 */ /* 0x000e660000000800 */
[----:B------:R-:W-:Y:S04]  /*28600*/  STL [R1+0x804], R0 ;  /* 0x0008040001007387 */ /* 0x000fe80000100800 */
[----:B------:R-:W3:Y:S01]  /*28610*/  LDL R92, [R1+0x2dfc] ;  /* 0x002dfc00015c7983 */ /* 0x000ee20000100800 */
[----:B--2---:R-:W-:-:S05]  /*28620*/  SEL R11, R8, R93, !P3 ;  /* 0x0000005d080b7207 */ /* 0x004fca0005800000 */
[----:B------:R-:W-:Y:S02]  /*28630*/  IMAD R7, R11, R62, RZ ;  /* 0x0000003e0b077224 */ /* 0x000fe400078e02ff */
[----:B------:R-:W2:Y:S01]  /*28640*/  LDC R62, c[0x0][0x3b0] ;  /* 0x0000ec00ff3e7b82 */ /* 0x000ea20000000800 */
[C---:B------:R-:W-:Y:S02]  /*28650*/  SEL R10, R8.reuse, R2, !P3 ;  /* 0x00000002080a7207 */ /* 0x040fe40005800000 */
[----:B------:R-:W2:Y:S01]  /*28660*/  LDL R2, [R1+0x2e00] ;  /* 0x002e000001027983 */ /* 0x000ea20000100800 */
[----:B------:R-:W-:Y:S02]  /*28670*/  SEL R9, R8, R4, !P3 ;  /* 0x0000000408097207 */ /* 0x000fe40005800000 */
[----:B------:R-:W-:Y:S01]  /*28680*/  IMAD R4, R10, R64, RZ ;  /* 0x000000400a047224 */ /* 0x000fe200078e02ff */
[----:B------:R-:W-:Y:S01]  /*28690*/  STL [R1+0x7e0], R7 ;  /* 0x0007e00701007387 */ /* 0x000fe20000100800 */
[----:B------:R-:W0:Y:S03]  /*286a0*/  LDC R64, c[0x0][0x3b0] ;  /* 0x0000ec00ff407b82 */ /* 0x000e260000000800 */
[----:B------:R-:W2:Y:S04]  /*286b0*/  LDL.LU R93, [R1+0x7f4] ;  /* 0x0007f400015d7983 */ /* 0x000ea80000300800 */
[----:B------:R1:W-:Y:S04]  /*286c0*/  STL [R1+0x7e4], R4 ;  /* 0x0007e40401007387 */ /* 0x0003e80000100800 */
[----:B-1----:R-:W2:Y:S01]  /*286d0*/  LDL.LU R4, [R1+0x7f0] ;  /* 0x0007f00001047983 */ /* 0x002ea20000300800 */
[----:B----4-:R-:W-:-:S02]  /*286e0*/  @P4 IMAD.MOV.U32 R11, RZ, RZ, R85 ;  /* 0x000000ffff0b4224 */ /* 0x010fc400078e0055 */
[----:B------:R-:W-:Y:S02]  /*286f0*/  IMAD R0, R9, R28, RZ ;  /* 0x0000001c09007224 */ /* 0x000fe400078e02ff */
[----:B------:R-:W1:Y:S03]  /*28700*/  LDC R28, c[0x0][0x3b0] ;  /* 0x0000ec00ff1c7b82 */ /* 0x000e660000000800 */
[----:B------:R4:W-:Y:S01]  /*28710*/  STL [R1+0x808], R0 ;  /* 0x0008080001007387 */ /* 0x0009e20000100800 */
[----:B---3--:R-:W-:-:S03]  /*28720*/  @P4 IMAD.MOV.U32 R10, RZ, RZ, R91 ;  /* 0x000000ffff0a4224 */ /* 0x008fc600078e005b */
[----:B------:R-:W3:Y:S04]  /*28730*/  LDL.LU R91, [R1+0x7ec] ;  /* 0x0007ec00015b7983 */ /* 0x000ee80000300800 */
[----:B------:R0:W3:Y:S02]  /*28740*/  @P4 LDG.E.U16 R12, desc[UR6][R10.64] ;  /* 0x000000060a0c4981 */ /* 0x0000e4000c1e1500 */
[C---:B0-----:R-:W-:Y:S02]  /*28750*/  SEL R10, R8.reuse, R87, !P3 ;  /* 0x00000057080a7207 */ /* 0x041fe40005800000 */
[----:B------:R-:W-:-:S03]  /*28760*/  SEL R9, R8, R88, !P3 ;  /* 0x0000005808097207 */ /* 0x000fc60005800000 */
[----:B------:R-:W-:Y:S02]  /*28770*/  IMAD R10, R10, R24, RZ ;  /* 0x000000180a0a7224 */ /* 0x000fe400078e02ff */
[----:B------:R-:W-:-:S03]  /*28780*/  IMAD R7, R9, R25, RZ ;  /* 0x0000001909077224 */ /* 0x000fc600078e02ff */
[----:B------:R-:W-:Y:S01]  /*28790*/  STL [R1+0x7f8], R10 ;  /* 0x0007f80a01007387 */ /* 0x000fe20000100800 */
[----:B------:R-:W-:-:S03]  /*287a0*/  SEL R24, R8, R89, !P3 ;  /* 0x0000005908187207 */ /* 0x000fc60005800000 */
[----:B------:R0:W-:Y:S04]  /*287b0*/  STL [R1+0x7fc], R7 ;  /* 0x0007fc0701007387 */ /* 0x0001e80000100800 */
[----:B------:R-:W3:Y:S04]  /*287c0*/  LDL.LU R88, [R1+0x7e8] ;  /* 0x0007e80001587983 */ /* 0x000ee80000300800 */
[----:B------:R-:W3:Y:S01]  /*287d0*/  LDL.LU R89, [R1+0x7c0] ;  /* 0x0007c00001597983 */ /* 0x000ee20000300800 */
[----:B------:R-:W-:-:S03]  /*287e0*/  SEL R9, R8, R90, !P3 ;  /* 0x0000005a08097207 */ /* 0x000fc60005800000 */
[----:B------:R-:W3:Y:S01]  /*287f0*/  LDL R90, [R1+0x2e20] ;  /* 0x002e2000015a7983 */ /* 0x000ee20000100800 */
[----:B----4-:R-:W-:-:S04]  /*28800*/  LOP3.LUT R0, R37, 0xee, RZ, 0xfc, !PT ;  /* 0x000000ee25007812 */ /* 0x010fc800078efcff */
[----:B------:R-:W-:Y:S01]  /*28810*/  ISETP.LT.AND P4, PT, R0, R72, P0 ;  /* 0x000000480000720c */ /* 0x000fe20000781270 */
[----:B0-----:R-:W-:Y:S01]  /*28820*/  IMAD R7, R24, R63, RZ ;  /* 0x0000003f18077224 */ /* 0x001fe200078e02ff */
[----:B------:R-:W-:Y:S01]  /*28830*/  SEL R10, R8, R5, !P3 ;  /* 0x00000005080a7207 */ /* 0x000fe20005800000 */
[----:B------:R-:W0:Y:S01]  /*28840*/  LDC R0, c[0x0][0x3b0] ;  /* 0x0000ec00ff007b82 */ /* 0x000e220000000800 */
[----:B------:R-:W4:Y:S01]  /*28850*/  LDL R5, [R1+0x2e1c] ;  /* 0x002e1c0001057983 */ /* 0x000f220000100800 */
[----:B------:R-:W-:Y:S02]  /*28860*/  PRMT R11, RZ, 0x7610, R11 ;  /* 0x00007610ff0b7816 */ /* 0x000fe4000000000b */
[----:B------:R-:W-:Y:S01]  /*28870*/  IMAD R10, R10, R68, RZ ;  /* 0x000000440a0a7224 */ /* 0x000fe200078e02ff */
[----:B------:R1:W-:Y:S03]  /*28880*/  STL [R1+0x71c], R7 ;  /* 0x00071c0701007387 */ /* 0x0003e60000100800 */
[----:B------:R-:W0:Y:S02]  /*28890*/  LDC R63, c[0x0][0x3b0] ;  /* 0x0000ec00ff3f7b82 */ /* 0x000e240000000800 */
[----:B------:R-:W-:Y:S01]  /*288a0*/  @P4 IMAD.MOV.U32 R25, RZ, RZ, R92 ;  /* 0x000000ffff194224 */ /* 0x000fe200078e005c */
[----:B------:R0:W-:Y:S01]  /*288b0*/  STL [R1+0x110], R10 ;  /* 0x0001100a01007387 */ /* 0x0001e20000100800 */
[----:B-1----:R-:W-:-:S04]  /*288c0*/  IMAD R7, R9, R26, RZ ;  /* 0x0000001a09077224 */ /* 0x002fc800078e02ff */
[----:B------:R-:W1:Y:S01]  /*288d0*/  LDC R68, c[0x0][0x3b0] ;  /* 0x0000ec00ff447b82 */ /* 0x000e620000000800 */
[----:B------:R-:W-:Y:S04]  /*288e0*/  STL [R1+0x7dc], R7 ;  /* 0x0007dc0701007387 */ /* 0x000fe80000100800 */
[----:B------:R-:W4:Y:S03]  /*288f0*/  LDL.LU R86, [R1+0x7d0] ;  /* 0x0007d00001567983 */ /* 0x000f260000300800 */
[----:B------:R-:W1:Y:S01]  /*28900*/  LDC R26, c[0x0][0x3b0] ;  /* 0x0000ec00ff1a7b82 */ /* 0x000e620000000800 */
[----:B------:R-:W4:Y:S04]  /*28910*/  LDL.LU R85, [R1+0x7d4] ;  /* 0x0007d40001557983 */ /* 0x000f280000300800 */
[----:B------:R-:W4:Y:S01]  /*28920*/  LDL.LU R92, [R1+0x7d8] ;  /* 0x0007d800015c7983 */ /* 0x000f220000300800 */
[----:B--2---:R-:W-:Y:S01]  /*28930*/  @P4 IMAD.MOV.U32 R24, RZ, RZ, R2 ;  /* 0x000000ffff184224 */ /* 0x004fe200078e0002 */
[----:B------:R-:W-:-:S04]  /*28940*/  LOP3.LUT R2, R37, 0xf6, RZ, 0xfc, !PT ;  /* 0x000000f625027812 */ /* 0x000fc800078efcff */
[----:B------:R2:W4:Y:S01]  /*28950*/  @P4 LDG.E.U16 R11, desc[UR6][R24.64] ;  /* 0x00000006180b4981 */ /* 0x000522000c1e1500 */
[----:B------:R-:W-:Y:S02]  /*28960*/  ISETP.LT.AND P4, PT, R2, R72, P0 ;  /* 0x000000480200720c */ /* 0x000fe40000781270 */
[----:B--2---:R-:W-:Y:S02]  /*28970*/  SEL R24, R8, R93, !P3 ;  /* 0x0000005d08187207 */ /* 0x004fe40005800000 */
[----:B------:R-:W2:Y:S03]  /*28980*/  LDL.LU R93, [R1+0x7cc] ;  /* 0x0007cc00015d7983 */ /* 0x000ea60000300800 */
[----:B------:R-:W-:Y:S02]  /*28990*/  IMAD R2, R24, R28, RZ ;  /* 0x0000001c18027224 */ /* 0x000fe400078e02ff */
[----:B------:R-:W1:Y:S01]  /*289a0*/  LDC R28, c[0x0][0x3b0] ;  /* 0x0000ec00ff1c7b82 */ /* 0x000e620000000800 */
[----:B0-----:R-:W-:-:S02]  /*289b0*/  SEL R10, R8, R4, !P3 ;  /* 0x00000004080a7207 */ /* 0x001fc40005800000 */
[----:B------:R0:W-:Y:S03]  /*289c0*/  STL [R1+0x710], R2 ;  /* 0x0007100201007387 */ /* 0x0001e60000100800 */
[----:B------:R-:W-:Y:S01]  /*289d0*/  IMAD R4, R10, R27, RZ ;  /* 0x0000001b0a047224 */ /* 0x000fe200078e02ff */
[----:B0-----:R-:W2:Y:S04]  /*289e0*/  LDL.LU R2, [R1+0x7c8] ;  /* 0x0007c80001027983 */ /* 0x001ea80000300800 */
[----:B------:R0:W-:Y:S04]  /*289f0*/  STL [R1+0x7ec], R4 ;  /* 0x0007ec0401007387 */ /* 0x0001e80000100800 */
[----:B0-----:R-:W2:Y:S01]  /*28a00*/  LDL R4, [R1+0x2e30] ;  /* 0x002e300001047983 */ /* 0x001ea20000100800 */
[----:B---3--:R-:W-:-:S03]  /*28a10*/  SEL R9, R8, R91, !P3 ;  /* 0x0000005b08097207 */ /* 0x008fc60005800000 */
[----:B------:R-:W3:Y:S02]  /*28a20*/  LDL R91, [R1+0x2e34] ;  /* 0x002e3400015b7983 */ /* 0x000ee40000100800 */
[----:B------:R-:W-:Y:S01]  /*28a30*/  IMAD R7, R9, R67, RZ ;  /* 0x0000004309077224 */ /* 0x000fe200078e02ff */
[C---:B------:R-:W-:Y:S02]  /*28a40*/  SEL R24, R8.reuse, R88, !P3 ;  /* 0x0000005808187207 */ /* 0x040fe40005800000 */
[----:B------:R-:W-:Y:S02]  /*28a50*/  SEL R9, R8, R89, !P3 ;  /* 0x0000005908097207 */ /* 0x000fe40005800000 */
[----:B------:R0:W-:Y:S01]  /*28a60*/  STL [R1+0x7f0], R7 ;  /* 0x0007f00701007387 */ /* 0x0001e20000100800 */
[----:B------:R-:W-:Y:S01]  /*28a70*/  IMAD R24, R24, R0, RZ ;  /* 0x0000000018187224 */ /* 0x000fe200078e02ff */
[----:B------:R-:W-:Y:S01]  /*28a80*/  PRMT R10, RZ, 0x7610, R10 ;  /* 0x00007610ff0a7816 */ /* 0x000fe2000000000a */
[----:B------:R-:W1:Y:S03]  /*28a90*/  LDC R67, c[0x0][0x3b0] ;  /* 0x0000ec00ff437b82 */ /* 0x000e660000000800 */
[----:B------:R0:W-:Y:S02]  /*28aa0*/  STL [R1+0x7e8], R24 ;  /* 0x0007e81801007387 */ /* 0x0001e40000100800 */
[----:B0-----:R-:W-:Y:S01]  /*28ab0*/  IMAD R7, R9, R65, RZ ;  /* 0x0000004109077224 */ /* 0x001fe200078e02ff */
[----:B------:R-:W-:-:S02]  /*28ac0*/  LOP3.LUT R0, R37, 0xfe, RZ, 0xfc, !PT ;  /* 0x000000fe25007812 */ /* 0x000fc400078efcff */
[----:B------:R-:W0:Y:S02]  /*28ad0*/  LDC R65, c[0x0][0x3b0] ;  /* 0x0000ec00ff417b82 */ /* 0x000e240000000800 */
[----:B------:R4:W-:Y:S01]  /*28ae0*/  STL [R1+0x7f4], R7 ;  /* 0x0007f40701007387 */ /* 0x0009e20000100800 */
[----:B------:R-:W-:-:S03]  /*28af0*/  @P4 IMAD.MOV.U32 R24, RZ, RZ, R90 ;  /* 0x000000ffff184224 */ /* 0x000fc600078e005a */
[----:B------:R-:W3:Y:S02]  /*28b00*/  LDL.LU R90, [R1+0x7c4] ;  /* 0x0007c400015a7983 */ /* 0x000ee40000300800 */
[----:B----4-:R-:W4:Y:S02]  /*28b10*/  LDC R7, c[0x0][0x3b0] ;  /* 0x0000ec00ff077b82 */ /* 0x010f240000000800 */
[----:B------:R-:W4:Y:S01]  /*28b20*/  LDL.LU R87, [R1+0x7bc] ;  /* 0x0007bc0001577983 */ /* 0x000f220000300800 */
[----:B------:R-:W-:-:S03]  /*28b30*/  @P4 IMAD.MOV.U32 R25, RZ, RZ, R5 ;  /* 0x000000ffff194224 */ /* 0x000fc600078e0005 */
[----:B------:R-:W4:Y:S02]  /*28b40*/  LDL.LU R88, [R1+0x7b8] ;  /* 0x0007b80001587983 */ /* 0x000f240000300800 */
[----:B------:R-:W0:Y:S02]  /*28b50*/  LDC R5, c[0x0][0x3b0] ;  /* 0x0000ec00ff057b82 */ /* 0x000e240000000800 */
[----:B------:R1:W4:Y:S01]  /*28b60*/  @P4 LDG.E.U16 R10, desc[UR6][R24.64] ;  /* 0x00000006180a4981 */ /* 0x000322000c1e1500 */
[----:B------:R-:W-:-:S03]  /*28b70*/  ISETP.LT.AND P4, PT, R0, R72, P0 ;  /* 0x000000480000720c */ /* 0x000fc60000781270 */
[----:B------:R-:W4:Y:S02]  /*28b80*/  LDL.LU R89, [R1+0x7b4] ;  /* 0x0007b40001597983 */ /* 0x000f240000300800 */
[----:B------:R-:W0:Y:S01]  /*28b90*/  LDC R0, c[0x0][0x3b0] ;  /* 0x0000ec00ff007b82 */ /* 0x000e220000000800 */
[C---:B-1----:R-:W-:Y:S02]  /*28ba0*/  SEL R24, R8.reuse, R86, !P3 ;  /* 0x0000005608187207 */ /* 0x042fe40005800000 */
[----:B------:R-:W-:-:S03]  /*28bb0*/  SEL R9, R8, R85, !P3 ;  /* 0x0000005508097207 */ /* 0x000fc60005800000 */
[----:B------:R-:W-:Y:S02]  /*28bc0*/  IMAD R27, R24, R64, RZ ;  /* 0x00000040181b7224 */ /* 0x000fe400078e02ff */
[----:B------:R-:W1:Y:S01]  /*28bd0*/  LDC R64, c[0x0][0x3b0] ;  /* 0x0000ec00ff407b82 */ /* 0x000e620000000800 */
[C---:B------:R-:W-:Y:S01]  /*28be0*/  SEL R25, R8.reuse, R92, !P3 ;  /* 0x0000005c08197207 */ /* 0x040fe20005800000 */
[----:B------:R-:W-:Y:S01]  /*28bf0*/  IMAD R24, R9, R62, RZ ;  /* 0x0000003e09187224 */ /* 0x000fe200078e02ff */
[----:B------:R-:W-:Y:S03]  /*28c00*/  STL [R1+0x7c0], R27 ;  /* 0x0007c01b01007387 */ /* 0x000fe60000100800 */
[----:B------:R-:W-:Y:S01]  /*28c10*/  IMAD R37, R25, R26, RZ ;  /* 0x0000001a19257224 */ /* 0x000fe200078e02ff */
[----:B------:R-:W-:Y:S01]  /*28c20*/  STL [R1+0x10c], R24 ;  /* 0x00010c1801007387 */ /* 0x000fe20000100800 */
[----:B------:R-:W-:Y:S01]  /*28c30*/  PRMT R9, RZ, 0x7610, R9 ;  /* 0x00007610ff097816 */ /* 0x000fe20000000009 */
[----:B------:R-:W0:Y:S02]  /*28c40*/  LDC R62, c[0x0][0x3b0] ;  /* 0x0000ec00ff3e7b82 */ /* 0x000e240000000800 */
[----:B------:R2:W-:Y:S06]  /*28c50*/  STL [R1+0x7cc], R37 ;  /* 0x0007cc2501007387 */ /* 0x0005ec0000100800 */
[----:B--2---:R-:W2:Y:S01]  /*28c60*/  LDC R37, c[0x0][0x3b0] ;  /* 0x0000ec00ff257b82 */ /* 0x004ea20000000800 */
[----:B------:R-:W-:-:S02]  /*28c70*/  SEL R27, R8, R93, !P3 ;  /* 0x0000005d081b7207 */ /* 0x000fc40005800000 */
[----:B------:R-:W-:Y:S02]  /*28c80*/  SEL R26, R8, R2, !P3 ;  /* 0x00000002081a7207 */ /* 0x000fe40005800000 */
[----:B------:R-:W2:Y:S04]  /*28c90*/  LDL.LU R2, [R1+0x7b0] ;  /* 0x0007b00001027983 */ /* 0x000ea80000300800 */
[----:B------:R-:W2:Y:S04]  /*28ca0*/  LDL.LU R92, [R1+0x7ac] ;  /* 0x0007ac00015c7983 */ /* 0x000ea80000300800 */
[----:B------:R-:W2:Y:S01]  /*28cb0*/  LDL.LU R93, [R1+0x7a8] ;  /* 0x0007a800015d7983 */ /* 0x000ea20000300800 */
[----:B------:R-:W-:-:S02]  /*28cc0*/  @P4 IMAD.MOV.U32 R25, RZ, RZ, R4 ;  /* 0x000000ffff194224 */ /* 0x000fc400078e0004 */
[----:B------:R-:W-:-:S05]  /*28cd0*/  IMAD R4, R27, R28, RZ ;  /* 0x0000001c1b047224 */ /* 0x000fca00078e02ff */
[----:B------:R0:W-:Y:S04]  /*28ce0*/  STL [R1+0x7c8], R4 ;  /* 0x0007c80401007387 */ /* 0x0001e80000100800 */
[----:B0-----:R-:W2:Y:S01]  /*28cf0*/  LDL.LU R4, [R1+0x798] ;  /* 0x0007980001047983 */ /* 0x001ea20000300800 */
[----:B---3--:R-:W-:-:S03]  /*28d00*/  @P4 IMAD.MOV.U32 R24, RZ, RZ, R91 ;  /* 0x000000ffff184224 */ /* 0x008fc600078e005b */
[----:B------:R-:W3:Y:S04]  /*28d10*/  LDL.LU R91, [R1+0x77c] ;  /* 0x00077c00015b7983 */ /* 0x000ee80000300800 */
[----:B------:R0:W3:Y:S02]  /*28d20*/  @P4 LDG.E.U16 R9, desc[UR6][R24.64] ;  /* 0x0000000618094981 */ /* 0x0000e4000c1e1500 */
[----:B0-----:R-:W-:Y:S02]  /*28d30*/  IMAD R24, R26, R63, RZ ;  /* 0x0000003f1a187224 */ /* 0x001fe400078e02ff */
[----:B------:R-:W0:Y:S03]  /*28d40*/  LDC R63, c[0x0][0x3b0] ;  /* 0x0000ec00ff3f7b82 */ /* 0x000e260000000800 */
[----:B------:R0:W-:Y:S01]  /*28d50*/  STL [R1+0x7d0], R24 ;  /* 0x0007d01801007387 */ /* 0x0001e20000100800 */
[----:B------:R-:W-:-:S03]  /*28d60*/  SEL R27, R8, R90, !P3 ;  /* 0x0000005a081b7207 */ /* 0x000fc60005800000 */
[----:B------:R-:W3:Y:S01]  /*28d70*/  LDL.LU R90, [R1+0x79c] ;  /* 0x00079c00015a7983 */ /* 0x000ee20000300800 */
[C---:B----4-:R-:W-:Y:S01]  /*28d80*/  SEL R26, R8.reuse, R87, !P3 ;  /* 0x00000057081a7207 */ /* 0x050fe20005800000 */
[----:B------:R-:W-:Y:S01]  /*28d90*/  IMAD R27, R27, R7, RZ ;  /* 0x000000071b1b7224 */ /* 0x000fe200078e02ff */
[----:B------:R-:W-:-:S03]  /*28da0*/  SEL R25, R8, R88, !P3 ;  /* 0x0000005808197207 */ /* 0x000fc60005800000 */
[----:B------:R-:W-:Y:S01]  /*28db0*/  IMAD R7, R26, R5, RZ ;  /* 0x000000051a077224 */ /* 0x000fe200078e02ff */
[----:B------:R-:W-:Y:S01]  /*28dc0*/  STL [R1+0x7b4], R27 ;  /* 0x0007b41b01007387 */ /* 0x000fe20000100800 */
[----:B------:R-:W-:Y:S01]  /*28dd0*/  IMAD R5, R25, R68, RZ ;  /* 0x0000004419057224 */ /* 0x000fe200078e02ff */
[----:B0-----:R-:W-:Y:S02]  /*28de0*/  SEL R24, R8, R89, !P3 ;  /* 0x0000005908187207 */ /* 0x001fe40005800000 */
[----:B------:R-:W-:Y:S01]  /*28df0*/  STL [R1+0x7b8], R7 ;  /* 0x0007b80701007387 */ /* 0x000fe20000100800 */
[----:B------:R-:W0:Y:S02]  /*28e00*/  LDC R68, c[0x0][0x3b0] ;  /* 0x0000ec00ff447b82 */ /* 0x000e240000000800 */
[----:B------:R-:W-:Y:S01]  /*28e10*/  IMAD R0, R24, R0, RZ ;  /* 0x0000000018007224 */ /* 0x000fe200078e02ff */
[----:B------:R-:W4:Y:S04]  /*28e20*/  LDL.LU R84, [R1+0x7a4] ;  /* 0x0007a40001547983 */ /* 0x000f280000300800 */
[----:B------:R1:W-:Y:S04]  /*28e30*/  STL [R1+0x7bc], R5 ;  /* 0x0007bc0501007387 */ /* 0x0003e80000100800 */
[----:B------:R-:W4:Y:S04]  /*28e40*/  LDL.LU R86, [R1+0x7a0] ;  /* 0x0007a00001567983 */ /* 0x000f280000300800 */
[----:B------:R0:W-:Y:S01]  /*28e50*/  STL [R1+0x7c4], R0 ;  /* 0x0007c40001007387 */ /* 0x0001e20000100800 */
[----:B-1----:R-:W1:Y:S03]  /*28e60*/  LDC R5, c[0x0][0x3b0] ;  /* 0x0000ec00ff057b82 */ /* 0x002e660000000800 */
[----:B------:R-:W4:Y:S04]  /*28e70*/  LDL.LU R85, [R1+0x78c] ;  /* 0x00078c0001557983 */ /* 0x000f280000300800 */
[----:B------:R-:W4:Y:S04]  /*28e80*/  LDL.LU R88, [R1+0x790] ;  /* 0x0007900001587983 */ /* 0x000f280000300800 */
[----:B------:R-:W4:Y:S01]  /*28e90*/  LDL.LU R89, [R1+0x794] ;  /* 0x0007940001597983 */ /* 0x000f220000300800 */
[----:B--2---:R-:W-:-:S02]  /*28ea0*/  SEL R24, R8, R2, !P3 ;  /* 0x0000000208187207 */ /* 0x004fc40005800000 */
[----:B------:R-:W2:Y:S01]  /*28eb0*/  LDC R2, c[0x0][0x3b0] ;  /* 0x0000ec00ff027b82 */ /* 0x000ea20000000800 */
[----:B------:R-:W-:Y:S02]  /*28ec0*/  SEL R28, R8, R92, !P3 ;  /* 0x0000005c081c7207 */ /* 0x000fe40005800000 */
[----:B0-----:R-:W-:Y:S01]  /*28ed0*/  IMAD R0, R24, R37, RZ ;  /* 0x0000002518007224 */ /* 0x001fe200078e02ff */
[----:B------:R-:W-:Y:S02]  /*28ee0*/  SEL R27, R8, R93, !P3 ;  /* 0x0000005d081b7207 */ /* 0x000fe40005800000 */
[----:B------:R-:W-:Y:S02]  /*28ef0*/  IMAD R7, R28, R62, RZ ;  /* 0x0000003e1c077224 */ /* 0x000fe400078e02ff */
[----:B------:R-:W-:Y:S01]  /*28f00*/  STL [R1+0x108], R0 ;  /* 0x0001080001007387 */ /* 0x000fe20000100800 */
[----:B------:R-:W0:Y:S03]  /*28f10*/  LDC R37, c[0x0][0x3b0] ;  /* 0x0000ec00ff257b82 */ /* 0x000e260000000800 */
[----:B------:R1:W-:Y:S04]  /*28f20*/  STL [R1+0x77c], R7 ;  /* 0x00077c0701007387 */ /* 0x0003e80000100800 */
[----:B------:R-:W2:Y:S01]  /*28f30*/  LDL.LU R87, [R1+0x788] ;  /* 0x0007880001577983 */ /* 0x000ea20000300800 */
[----:B------:R-:W0:Y:S08]  /*28f40*/  LDC R62, c[0x0][0x3b0] ;  /* 0x0000ec00ff3e7b82 */ /* 0x000e300000000800 */
[----:B-1----:R-:W1:Y:S01]  /*28f50*/  LDC R7, c[0x0][0x3b0] ;  /* 0x0000ec00ff077b82 */ /* 0x002e620000000800 */
[----:B------:R-:W-:Y:S01]  /*28f60*/  SEL R26, R8, R4, !P3 ;  /* 0x00000004081a7207 */ /* 0x000fe20005800000 */
[----:B------:R-:W-:-:S05]  /*28f70*/  IMAD R4, R27, R63, RZ ;  /* 0x0000003f1b047224 */ /* 0x000fca00078e02ff */
[----:B------:R0:W-:Y:S01]  /*28f80*/  STL [R1+0x798], R4 ;  /* 0x0007980401007387 */ /* 0x0001e20000100800 */
[----:B------:R-:W-:Y:S01]  /*28f90*/  IMAD R0, R26, R64, RZ ;  /* 0x000000401a007224 */ /* 0x000fe200078e02ff */
[----:B------:R-:W1:Y:S02]  /*28fa0*/  LDC R63, c[0x0][0x3b0] ;  /* 0x0000ec00ff3f7b82 */ /* 0x000e640000000800 */
[----:B------:R-:W2:Y:S04]  /*28fb0*/  LDL.LU R92, [R1+0x784] ;  /* 0x00078400015c7983 */ /* 0x000ea80000300800 */
[----:B------:R0:W-:Y:S02]  /*28fc0*/  STL [R1+0x7a8], R0 ;  /* 0x0007a80001007387 */ /* 0x0001e40000100800 */
[----:B------:R-:W1:Y:S02]  /*28fd0*/  LDC R64, c[0x0][0x3b0] ;  /* 0x0000ec00ff407b82 */ /* 0x000e640000000800 */
[----:B------:R-:W2:Y:S04]  /*28fe0*/  LDL.LU R93, [R1+0x780] ;  /* 0x00078000015d7983 */ /* 0x000ea80000300800 */
[----:B0-----:R-:W2:Y:S01]  /*28ff0*/  LDL.LU R4, [R1+0x774] ;  /* 0x0007740001047983 */ /* 0x001ea20000300800 */
[----:B---3--:R-:W-:-:S05]  /*29000*/  SEL R25, R8, R91, !P3 ;  /* 0x0000005b08197207 */ /* 0x008fca0005800000 */
[----:B------:R-:W-:Y:S02]  /*29010*/  IMAD R0, R25, R67, RZ ;  /* 0x0000004319007224 */ /* 0x000fe400078e02ff */
[----:B------:R-:W0:Y:S03]  /*29020*/  LDC R67, c[0x0][0x3b0] ;  /* 0x0000ec00ff437b82 */ /* 0x000e260000000800 */
[----:B------:R3:W-:Y:S04]  /*29030*/  STL [R1+0x79c], R0 ;  /* 0x00079c0001007387 */ /* 0x0007e80000100800 */
[----:B------:R-:W2:Y:S01]  /*29040*/  LDL.LU R91, [R1+0x778] ;  /* 0x00077800015b7983 */ /* 0x000ea20000300800 */
[----:B------:R-:W-:-:S03]  /*29050*/  SEL R24, R8, R90, !P3 ;  /* 0x0000005a08187207 */ /* 0x000fc60005800000 */
[----:B------:R-:W2:Y:S02]  /*29060*/  LDL.LU R90, [R1+0x770] ;  /* 0x00077000015a7983 */ /* 0x000ea40000300800 */
[----:B---3--:R-:W-:Y:S02]  /*29070*/  IMAD R0, R24, R65, RZ ;  /* 0x0000004118007224 */ /* 0x008fe400078e02ff */
[----:B------:R-:W3:Y:S03]  /*29080*/  LDC R65, c[0x0][0x3b0] ;  /* 0x0000ec00ff417b82 */ /* 0x000ee60000000800 */
[----:B------:R0:W-:Y:S01]  /*29090*/  STL [R1+0x7ac], R0 ;  /* 0x0007ac0001007387 */ /* 0x0001e20000100800 */
[----:B----4-:R-:W-:-:S04]  /*290a0*/  SEL R28, R8, R84, !P3 ;  /* 0x00000054081c7207 */ /* 0x010fc80005800000 */
[----:B0-----:R-:W0:Y:S01]  /*290b0*/  LDC R0, c[0x0][0x3b0] ;  /* 0x0000ec00ff007b82 */ /* 0x001e220000000800 */
[----:B------:R-:W-:Y:S01]  /*290c0*/  SEL R27, R8, R86, !P3 ;  /* 0x00000056081b7207 */ /* 0x000fe20005800000 */
[----:B------:R-:W-:-:S06]  /*290d0*/  IMAD R28, R28, R68, RZ ;  /* 0x000000441c1c7224 */ /* 0x000fcc00078e02ff */
[----:B------:R-:W4:Y:S01]  /*290e0*/  LDC R68, c[0x0][0x3b0] ;  /* 0x0000ec00ff447b82 */ /* 0x000f220000000800 */
[C---:B------:R-:W-:Y:S01]  /*290f0*/  SEL R26, R8.reuse, R85, !P3 ;  /* 0x00000055081a7207 */ /* 0x040fe20005800000 */
[----:B------:R-:W-:Y:S01]  /*29100*/  IMAD R27, R27, R76, RZ ;  /* 0x0000004c1b1b7224 */ /* 0x000fe200078e02ff */
[----:B------:R-:W-:-:S03]  /*29110*/  SEL R25, R8, R88, !P3 ;  /* 0x0000005808197207 */ /* 0x000fc60005800000 */
[----:B------:R-:W-:Y:S01]  /*29120*/  IMAD R26, R26, R75, RZ ;  /* 0x0000004b1a1a7224 */ /* 0x000fe200078e02ff */
[----:B------:R-:W-:Y:S01]  /*29130*/  SEL R24, R8, R89, !P3 ;  /* 0x0000005908187207 */ /* 0x000fe20005800000 */
[----:B------:R-:W-:Y:S01]  /*29140*/  IMAD R25, R25, R5, RZ ;  /* 0x0000000519197224 */ /* 0x000fe200078e02ff */
[----:B------:R1:W-:Y:S01]  /*29150*/  STL [R1+0x78c], R28 ;  /* 0x00078c1c01007387 */ /* 0x0003e20000100800 */
[----:B------:R-:W0:Y:S02]  /*29160*/  LDC R75, c[0x0][0x3b0] ;  /* 0x0000ec00ff4b7b82 */ /* 0x000e240000000800 */
[----:B--2---:R-:W-:Y:S01]  /*29170*/  IMAD R5, R24, R2, RZ ;  /* 0x0000000218057224 */ /* 0x004fe200078e02ff */
[----:B------:R-:W-:Y:S04]  /*29180*/  STL [R1+0x790], R27 ;  /* 0x0007901b01007387 */ /* 0x000fe80000100800 */
[----:B------:R-:W-:Y:S01]  /*29190*/  STL [R1+0x104], R26 ;  /* 0x0001041a01007387 */ /* 0x000fe20000100800 */
[----:B-1----:R-:W1:Y:S03]  /*291a0*/  LDC R28, c[0x0][0x3b0] ;  /* 0x0000ec00ff1c7b82 */ /* 0x002e660000000800 */
[----:B------:R-:W2:Y:S04]  /*291b0*/  LDL.LU R88, [R1+0x76c] ;  /* 0x00076c0001587983 */ /* 0x000ea80000300800 */
[----:B------:R-:W-:Y:S04]  /*291c0*/  STL [R1+0x794], R25 ;  /* 0x0007941901007387 */ /* 0x000fe80000100800 */
[----:B------:R-:W3:Y:S04]  /*291d0*/  LDL.LU R2, [R1+0x768] ;  /* 0x0007680001027983 */ /* 0x000ee80000300800 */
[----:B------:R4:W-:Y:S04]  /*291e0*/  STL [R1+0x7a0], R5 ;  /* 0x0007a00501007387 */ /* 0x0009e80000100800 */
[----:B------:R-:W3:Y:S04]  /*291f0*/  LDL.LU R89, [R1+0x764] ;  /* 0x0007640001597983 */ /* 0x000ee80000300800 */
[----:B----4-:R-:W4:Y:S01]  /*29200*/  LDL.LU R5, [R1+0x760] ;  /* 0x0007600001057983 */ /* 0x010f220000300800 */
[----:B------:R-:W-:-:S05]  /*29210*/  SEL R26, R8, R87, !P3 ;  /* 0x00000057081a7207 */ /* 0x000fca0005800000 */
[----:B------:R-:W-:Y:S02]  /*29220*/  IMAD R26, R26, R37, RZ ;  /* 0x000000251a1a7224 */ /* 0x000fe400078e02ff */
[----:B------:R-:W0:Y:S03]  /*29230*/  LDC R37, c[0x0][0x3b0] ;  /* 0x0000ec00ff257b82 */ /* 0x000e260000000800 */
[----:B------:R1:W-:Y:S01]  /*29240*/  STL [R1+0x780], R26 ;  /* 0x0007801a01007387 */ /* 0x0003e20000100800 */
[----:B------:R-:W-:-:S05]  /*29250*/  SEL R25, R8, R92, !P3 ;  /* 0x0000005c08197207 */ /* 0x000fca0005800000 */
[----:B------:R-:W-:Y:S02]  /*29260*/  IMAD R25, R25, R62, RZ ;  /* 0x0000003e19197224 */ /* 0x000fe400078e02ff */
[----:B------:R-:W0:Y:S01]  /*29270*/  LDC R62, c[0x0][0x3b0] ;  /* 0x0000ec00ff3e7b82 */ /* 0x000e220000000800 */
[C---:B------:R-:W-:Y:S02]  /*29280*/  SEL R24, R8.reuse, R93, !P3 ;  /* 0x0000005d08187207 */ /* 0x040fe40005800000 */
[----:B------:R0:W-:Y:S01]  /*29290*/  STL [R1+0x784], R25 ;  /* 0x0007841901007387 */ /* 0x0001e20000100800 */
[----:B-1----:R-:W-:-:S03]  /*292a0*/  SEL R26, R8, R4, !P3 ;  /* 0x00000004081a7207 */ /* 0x002fc60005800000 */
[----:B------:R-:W4:Y:S01]  /*292b0*/  LDL.LU R4, [R1+0x75c] ;  /* 0x00075c0001047983 */ /* 0x000f220000300800 */
[----:B------:R-:W-:Y:S02]  /*292c0*/  IMAD R24, R24, R63, RZ ;  /* 0x0000003f18187224 */ /* 0x000fe400078e02ff */
[----:B------:R-:W-:Y:S01]  /*292d0*/  IMAD R26, R26, R74, RZ ;  /* 0x0000004a1a1a7224 */ /* 0x000fe200078e02ff */
[----:B------:R-:W1:Y:S02]  /*292e0*/  LDC R63, c[0x0][0x3b0] ;  /* 0x0000ec00ff3f7b82 */ /* 0x000e640000000800 */
[----:B------:R0:W-:Y:S04]  /*292f0*/  STL [R1+0x788], R24 ;  /* 0x0007881801007387 */ /* 0x0001e80000100800 */
[----:B------:R-:W4:Y:S02]  /*29300*/  LDL.LU R85, [R1+0x758] ;  /* 0x0007580001557983 */ /* 0x000f240000300800 */
[----:B------:R-:W0:Y:S02]  /*29310*/  LDC R74, c[0x0][0x3b0] ;  /* 0x0000ec00ff4a7b82 */ /* 0x000e240000000800 */
[----:B0-----:R-:W-:-:S02]  /*29320*/  SEL R25, R8, R91, !P3 ;  /* 0x0000005b08197207 */ /* 0x001fc40005800000 */
[----:B------:R-:W4:Y:S04]  /*29330*/  LDL.LU R91, [R1+0x754] ;  /* 0x00075400015b7983 */ /* 0x000f280000300800 */
[----:B------:R-:W-:Y:S01]  /*29340*/  STL [R1+0x770], R26 ;  /* 0x0007701a01007387 */ /* 0x000fe20000100800 */
[----:B------:R-:W-:-:S03]  /*29350*/  SEL R24, R8, R90, !P3 ;  /* 0x0000005a08187207 */ /* 0x000fc60005800000 */
[----:B------:R-:W4:Y:S01]  /*29360*/  LDL.LU R90, [R1+0x750] ;  /* 0x00075000015a7983 */ /* 0x000f220000300800 */
[----:B------:R-:W-:Y:S02]  /*29370*/  IMAD R7, R25, R7, RZ ;  /* 0x0000000719077224 */ /* 0x000fe400078e02ff */
[----:B------:R-:W-:-:S03]  /*29380*/  IMAD R0, R24, R0, RZ ;  /* 0x0000000018007224 */ /* 0x000fc600078e02ff */
[----:B------:R0:W-:Y:S04]  /*29390*/  STL [R1+0x774], R7 ;  /* 0x0007740701007387 */ /* 0x0001e80000100800 */
[----:B------:R-:W4:Y:S04]  /*293a0*/  LDL.LU R87, [R1+0x74c] ;  /* 0x00074c0001577983 */ /* 0x000f280000300800 */
[----:B------:R1:W-:Y:S01]  /*293b0*/  STL [R1+0xfc], R0 ;  /* 0x0000fc0001007387 */ /* 0x0003e20000100800 */
[----:B0-----:R-:W0:Y:S03]  /*293c0*/  LDC R7, c[0x0][0x3b0] ;  /* 0x0000ec00ff077b82 */ /* 0x001e260000000800 */
[----:B------:R-:W4:Y:S04]  /*293d0*/  LDL.LU R92, [R1+0x748] ;  /* 0x00074800015c7983 */ /* 0x000f280000300800 */
[----:B------:R-:W4:Y:S01]  /*293e0*/  LDL.LU R93, [R1+0x724] ;  /* 0x00072400015d7983 */ /* 0x000f220000300800 */
[----:B--2---:R-:W-:-:S03]  /*293f0*/  SEL R27, R8, R88, !P3 ;  /* 0x00000058081b7207 */ /* 0x004fc60005800000 */
[----:B------:R-:W2:Y:S01]  /*29400*/  LDL.LU R88, [R1+0x728] ;  /* 0x0007280001587983 */ /* 0x000ea20000300800 */
[----:B---3--:R-:W-:-:S03]  /*29410*/  SEL R26, R8, R2, !P3 ;  /* 0x00000002081a7207 */ /* 0x008fc60005800000 */
[----:B------:R-:W3:Y:S02]  /*29420*/  LDL.LU R2, [R1+0x72c] ;  /* 0x00072c0001027983 */ /* 0x000ee40000300800 */
[----:B-1----:R-:W-:Y:S02]  /*29430*/  IMAD R0, R26, R68, RZ ;  /* 0x000000441a007224 */ /* 0x002fe400078e02ff */
[----:B------:R-:W1:Y:S01]  /*29440*/  LDC R68, c[0x0][0x3b0] ;  /* 0x0000ec00ff447b82 */ /* 0x000e620000000800 */
[C---:B------:R-:W-:Y:S02]  /*29450*/  SEL R25, R8.reuse, R89, !P3 ;  /* 0x0000005908197207 */ /* 0x040fe40005800000 */
[----:B----4-:R-:W-:Y:S01]  /*29460*/  SEL R24, R8, R5, !P3 ;  /* 0x0000000508187207 */ /* 0x010fe20005800000 */
[----:B------:R-:W-:-:S04]  /*29470*/  IMAD R5, R27, R67, RZ ;  /* 0x000000431b057224 */ /* 0x000fc800078e02ff */
[----:B------:R-:W4:Y:S01]  /*29480*/  LDC R67, c[0x0][0x3b0] ;  /* 0x0000ec00ff437b82 */ /* 0x000f220000000800 */
[----:B------:R0:W-:Y:S04]  /*29490*/  STL [R1+0x760], R5 ;  /* 0x0007600501007387 */ /* 0x0001e80000100800 */
[----:B------:R-:W4:Y:S04]  /*294a0*/  LDL.LU R89, [R1+0x730] ;  /* 0x0007300001597983 */ /* 0x000f280000300800 */
[----:B------:R0:W-:Y:S02]  /*294b0*/  STL [R1+0x764], R0 ;  /* 0x0007640001007387 */ /* 0x0001e40000100800 */
[----:B0-----:R-:W-:-:S02]  /*294c0*/  IMAD R5, R25, R64, RZ ;  /* 0x0000004019057224 */ /* 0x001fc400078e02ff */
[----:B------:R-:W0:Y:S01]  /*294d0*/  LDC R64, c[0x0][0x3b0] ;  /* 0x0000ec00ff407b82 */ /* 0x000e220000000800 */
[----:B------:R-:W-:Y:S02]  /*294e0*/  IMAD R0, R24, R65, RZ ;  /* 0x0000004118007224 */ /* 0x000fe400078e02ff */
[----:B------:R1:W-:Y:S05]  /*294f0*/  STL [R1+0x768], R5 ;  /* 0x0007680501007387 */ /* 0x0003ea0000100800 */
[----:B------:R-:W0:Y:S01]  /*29500*/  LDC R65, c[0x0][0x3b0] ;  /* 0x0000ec00ff417b82 */ /* 0x000e220000000800 */
[----:B------:R1:W-:Y:S07]  /*29510*/  STL [R1+0x76c], R0 ;  /* 0x00076c0001007387 */ /* 0x0003ee0000100800 */
[----:B-1----:R-:W1:Y:S01]  /*29520*/  LDC R5, c[0x0][0x3b0] ;  /* 0x0000ec00ff057b82 */ /* 0x002e620000000800 */
[----:B------:R-:W-:-:S02]  /*29530*/  SEL R26, R8, R4, !P3 ;  /* 0x00000004081a7207 */ /* 0x000fc40005800000 */
[----:B------:R-:W4:Y:S03]  /*29540*/  LDL.LU R4, [R1+0x744] ;  /* 0x0007440001047983 */ /* 0x000f260000300800 */
[----:B------:R-:W-:Y:S02]  /*29550*/  IMAD R26, R26, R62, RZ ;  /* 0x0000003e1a1a7224 */ /* 0x000fe400078e02ff */
[----:B------:R-:W0:Y:S01]  /*29560*/  LDC R62, c[0x0][0x3b0] ;  /* 0x0000ec00ff3e7b82 */ /* 0x000e220000000800 */
[----:B------:R-:W-:-:S05]  /*29570*/  SEL R25, R8, R85, !P3 ;  /* 0x0000005508197207 */ /* 0x000fca0005800000 */
[----:B------:R-:W-:Y:S02]  /*29580*/  IMAD R0, R25, R37, RZ ;  /* 0x0000002519007224 */ /* 0x000fe400078e02ff */
[----:B------:R-:W0:Y:S01]  /*29590*/  LDC R37, c[0x0][0x3b0] ;  /* 0x0000ec00ff257b82 */ /* 0x000e220000000800 */
[----:B------:R-:W-:Y:S02]  /*295a0*/  SEL R24, R8, R91, !P3 ;  /* 0x0000005b08187207 */ /* 0x000fe40005800000 */
[----:B------:R-:W4:Y:S03]  /*295b0*/  LDL.LU R91, [R1+0x73c] ;  /* 0x00073c00015b7983 */ /* 0x000f260000300800 */
[----:B------:R-:W-:Y:S01]  /*295c0*/  IMAD R24, R24, R28, RZ ;  /* 0x0000001c18187224 */ /* 0x000fe200078e02ff */
[----:B------:R-:W-:Y:S01]  /*295d0*/  STL [R1+0x754], R26 ;  /* 0x0007541a01007387 */ /* 0x000fe20000100800 */
[----:B------:R-:W0:Y:S03]  /*295e0*/  LDC R28, c[0x0][0x3b0] ;  /* 0x0000ec00ff1c7b82 */ /* 0x000e260000000800 */
[----:B------:R1:W-:Y:S04]  /*295f0*/  STL [R1+0x758], R0 ;  /* 0x0007580001007387 */ /* 0x0003e80000100800 */
[----:B------:R0:W-:Y:S01]  /*29600*/  STL [R1+0x75c], R24 ;  /* 0x00075c1801007387 */ /* 0x0001e20000100800 */
[----:B-1----:R-:W1:Y:S01]  /*29610*/  LDC R0, c[0x0][0x3b0] ;  /* 0x0000ec00ff007b82 */ /* 0x002e620000000800 */
[----:B------:R-:W-:-:S02]  /*29620*/  SEL R27, R8, R90, !P3 ;  /* 0x0000005a081b7207 */ /* 0x000fc40005800000 */
[----:B------:R-:W4:Y:S03]  /*29630*/  LDL.LU R90, [R1+0x740] ;  /* 0x00074000015a7983 */ /* 0x000f260000300800 */
[----:B------:R-:W-:Y:S01]  /*29640*/  IMAD R27, R27, R75, RZ ;  /* 0x0000004b1b1b7224 */ /* 0x000fe200078e02ff */
[C---:B------:R-:W-:Y:S02]  /*29650*/  SEL R26, R8.reuse, R87, !P3 ;  /* 0x00000057081a7207 */ /* 0x040fe40005800000 */
[----:B------:R-:W-:-:S03]  /*29660*/  SEL R25, R8, R92, !P3 ;  /* 0x0000005c08197207 */ /* 0x000fc60005800000 */
[----:B------:R-:W-:Y:S01]  /*29670*/  IMAD R26, R26, R74, RZ ;  /* 0x0000004a1a1a7224 */ /* 0x000fe200078e02ff */
[----:B0-----:R-:W-:Y:S01]  /*29680*/  SEL R24, R8, R93, !P3 ;  /* 0x0000005d08187207 */ /* 0x001fe20005800000 */
[----:B------:R-:W-:Y:S01]  /*29690*/  IMAD R25, R25, R7, RZ ;  /* 0x0000000719197224 */ /* 0x000fe200078e02ff */
[----:B------:R0:W-:Y:S03]  /*296a0*/  STL [R1+0xf8], R27 ;  /* 0x0000f81b01007387 */ /* 0x0001e60000100800 */
[----:B------:R-:W-:Y:S01]  /*296b0*/  IMAD R7, R24, R63, RZ ;  /* 0x0000003f18077224 */ /* 0x000fe200078e02ff */
[----:B------:R-:W-:Y:S01]  /*296c0*/  STL [R1+0x724], R26 ;  /* 0x0007241a01007387 */ /* 0x000fe20000100800 */
[----:B------:R-:W1:Y:S03]  /*296d0*/  LDC R63, c[0x0][0x3b0] ;  /* 0x0000ec00ff3f7b82 */ /* 0x000e660000000800 */
[----:B------:R-:W-:Y:S04]  /*296e0*/  STL [R1+0x748], R25 ;  /* 0x0007481901007387 */ /* 0x000fe80000100800 */
[----:B------:R2:W-:Y:S01]  /*296f0*/  STL [R1+0x74c], R7 ;  /* 0x00074c0701007387 */ /* 0x0005e20000100800 */
[----:B0-----:R-:W0:Y:S03]  /*29700*/  LDC R27, c[0x0][0x3b0] ;  /* 0x0000ec00ff1b7b82 */ /* 0x001e260000000800 */
[----:B------:R-:W4:Y:S01]  /*29710*/  LDL.LU R82, [R1+0x738] ;  /* 0x0007380001527983 */ /* 0x000f220000300800 */
[----:B--2---:R-:W-:-:S05]  /*29720*/  SEL R24, R8, R88, !P3 ;  /* 0x0000005808187207 */ /* 0x004fca0005800000 */
[----:B------:R-:W-:Y:S01]  /*29730*/  IMAD R7, R24, R5, RZ ;  /* 0x0000000518077224 */ /* 0x000fe200078e02ff */
[----:B---3--:R-:W-:Y:S02]  /*29740*/  SEL R26, R8, R2, !P3 ;  /* 0x00000002081a7207 */ /* 0x008fe40005800000 */
[----:B------:R-:W2:Y:S04]  /*29750*/  LDL.LU R2, [R1+0x734] ;  /* 0x0007340001027983 */ /* 0x000ea80000300800 */
[----:B------:R-:W3:Y:S01]  /*29760*/  LDL.LU R83, [R1+0x720] ;  /* 0x0007200001537983 */ /* 0x000ee20000300800 */
[----:B------:R-:W-:Y:S02]  /*29770*/  IMAD R5, R26, R68, RZ ;  /* 0x000000441a057224 */ /* 0x000fe400078e02ff */
[----:B------:R-:W0:Y:S01]  /*29780*/  LDC R68, c[0x0][0x3b0] ;  /* 0x0000ec00ff447b82 */ /* 0x000e220000000800 */
[----:B------:R-:W-:Y:S04]  /*29790*/  STL [R1+0x728], R7 ;  /* 0x0007280701007387 */ /* 0x000fe80000100800 */
[----:B------:R-:W3:Y:S01]  /*297a0*/  LDL.LU R84, [R1+0x718] ;  /* 0x0007180001547983 */ /* 0x000ee20000300800 */
[----:B----4-:R-:W-:-:S03]  /*297b0*/  SEL R25, R8, R89, !P3 ;  /* 0x0000005908197207 */ /* 0x010fc60005800000 */
[----:B------:R4:W-:Y:S02]  /*297c0*/  STL [R1+0x72c], R5 ;  /* 0x00072c0501007387 */ /* 0x0009e40000100800 */
[----:B----4-:R-:W4:Y:S01]  /*297d0*/  LDC R5, c[0x0][0x3b0] ;  /* 0x0000ec00ff057b82 */ /* 0x010f220000000800 */
[----:B------:R-:W-:Y:S01]  /*297e0*/  SEL R24, R8, R4, !P3 ;  /* 0x0000000408187207 */ /* 0x000fe20005800000 */
[----:B------:R-:W-:-:S06]  /*297f0*/  IMAD R4, R25, R67, RZ ;  /* 0x0000004319047224 */ /* 0x000fcc00078e02ff */
[----:B------:R-:W0:Y:S01]  /*29800*/  LDC R67, c[0x0][0x3b0] ;  /* 0x0000ec00ff437b82 */ /* 0x000e220000000800 */
[----:B------:R1:W-:Y:S04]  /*29810*/  STL [R1+0x730], R4 ;  /* 0x0007300401007387 */ /* 0x0003e80000100800 */
[----:B------:R-:W4:Y:S04]  /*29820*/  LDL.LU R86, [R1+0x714] ;  /* 0x0007140001567983 */ /* 0x000f280000300800 */
[----:B------:R-:W4:Y:S01]  /*29830*/  LDL.LU R85, [R1+0x70c] ;  /* 0x00070c0001557983 */ /* 0x000f220000300800 */
[----:B-1----:R-:W-:-:S03]  /*29840*/  IMAD R4, R24, R37, RZ ;  /* 0x0000002518047224 */ /* 0x002fc600078e02ff */
[----:B------:R-:W4:Y:S01]  /*29850*/  LDL.LU R87, [R1+0x708] ;  /* 0x0007080001577983 */ /* 0x000f220000300800 */
[----:B------:R-:W1:Y:S03]  /*29860*/  LDC R37, c[0x0][0x3b0] ;  /* 0x0000ec00ff257b82 */ /* 0x000e660000000800 */
[----:B------:R-:W4:Y:S04]  /*29870*/  LDL.LU R92, [R1+0x704] ;  /* 0x00070400015c7983 */ /* 0x000f280000300800 */
[----:B------:R0:W-:Y:S04]  /*29880*/  STL [R1+0x73c], R4 ;  /* 0x00073c0401007387 */ /* 0x0001e80000100800 */
[----:B------:R-:W4:Y:S04]  /*29890*/  LDL.LU R93, [R1+0x700] ;  /* 0x00070000015d7983 */ /* 0x000f280000300800 */
[----:B------:R-:W4:Y:S04]  /*298a0*/  LDL.LU R88, [R1+0x6fc] ;  /* 0x0006fc0001587983 */ /* 0x000f280000300800 */
[----:B------:R-:W4:Y:S01]  /*298b0*/  LDL.LU R89, [R1+0x6f8] ;  /* 0x0006f80001597983 */ /* 0x000f220000300800 */
[----:B------:R-:W-:-:S05]  /*298c0*/  SEL R25, R8, R91, !P3 ;  /* 0x0000005b08197207 */ /* 0x000fca0005800000 */
[----:B------:R-:W-:-:S05]  /*298d0*/  IMAD R0, R25, R0, RZ ;  /* 0x0000000019007224 */ /* 0x000fca00078e02ff */
[----:B------:R1:W-:Y:S04]  /*298e0*/  STL [R1+0xf4], R0 ;  /* 0x0000f40001007387 */ /* 0x0003e80000100800 */
[----:B0-----:R-:W4:Y:S04]  /*298f0*/  LDL.LU R4, [R1+0x6f0] ;  /* 0x0006f00001047983 */ /* 0x001f280000300800 */
[----:B------:R-:W4:Y:S01]  /*29900*/  LDL.LU R91, [R1+0x6ec] ;  /* 0x0006ec00015b7983 */ /* 0x000f220000300800 */
[----:B------:R-:W-:-:S03]  /*29910*/  SEL R24, R8, R90, !P3 ;  /* 0x0000005a08187207 */ /* 0x000fc60005800000 */
[----:B------:R-:W4:Y:S02]  /*29920*/  LDL.LU R90, [R1+0x6e8] ;  /* 0x0006e800015a7983 */ /* 0x000f240000300800 */
[----:B-1----:R-:W-:Y:S02]  /*29930*/  IMAD R0, R24, R65, RZ ;  /* 0x0000004118007224 */ /* 0x002fe400078e02ff */
[----:B------:R-:W0:Y:S03]  /*29940*/  LDC R65, c[0x0][0x3b0] ;  /* 0x0000ec00ff417b82 */ /* 0x000e260000000800 */
[----:B------:R1:W-:Y:S05]  /*29950*/  STL [R1+0x740], R0 ;  /* 0x0007400001007387 */ /* 0x0003ea0000100800 */
[----:B-1----:R-:W1:Y:S01]  /*29960*/  LDC R0, c[0x0][0x3b0] ;  /* 0x0000ec00ff007b82 */ /* 0x002e620000000800 */
[----:B------:R-:W-:-:S05]  /*29970*/  SEL R26, R8, R82, !P3 ;  /* 0x00000052081a7207 */ /* 0x000fca0005800000 */
[----:B------:R-:W-:Y:S02]  /*29980*/  IMAD R7, R26, R64, RZ ;  /* 0x000000401a077224 */ /* 0x000fe400078e02ff */
[----:B------:R-:W0:Y:S03]  /*29990*/  LDC R64, c[0x0][0x3b0] ;  /* 0x0000ec00ff407b82 */ /* 0x000e260000000800 */
[----:B------:R1:W-:Y:S01]  /*299a0*/  STL [R1+0x720], R7 ;  /* 0x0007200701007387 */ /* 0x0003e20000100800 */
[----:B--2---:R-:W-:-:S04]  /*299b0*/  SEL R25, R8, R2, !P3 ;  /* 0x0000000208197207 */ /* 0x004fc80005800000 */
[----:B------:R-:W2:Y:S01]  /*299c0*/  LDC R2, c[0x0][0x3b0] ;  /* 0x0000ec00ff027b82 */ /* 0x000ea20000000800 */
[----:B---3--:R-:W-:Y:S01]  /*299d0*/  SEL R24, R8, R83, !P3 ;  /* 0x0000005308187207 */ /* 0x008fe20005800000 */
[----:B------:R-:W-:-:S04]  /*299e0*/  IMAD R25, R25, R63, RZ ;  /* 0x0000003f19197224 */ /* 0x000fc800078e02ff */
[----:B-1----:R-:W-:Y:S02]  /*299f0*/  IMAD R7, R24, R27, RZ ;  /* 0x0000001b18077224 */ /* 0x002fe400078e02ff */
[----:B------:R-:W1:Y:S01]  /*29a00*/  LDC R63, c[0x0][0x3b0] ;  /* 0x0000ec00ff3f7b82 */ /* 0x000e620000000800 */
[----:B------:R-:W-:Y:S01]  /*29a10*/  SEL R24, R8, R84, !P3 ;  /* 0x0000005408187207 */ /* 0x000fe20005800000 */
[----:B------:R-:W-:Y:S04]  /*29a20*/  STL [R1+0x734], R25 ;  /* 0x0007341901007387 */ /* 0x000fe80000100800 */
[----:B------:R3:W-:Y:S02]  /*29a30*/  STL [R1+0x738], R7 ;  /* 0x0007380701007387 */ /* 0x0007e40000100800 */
[----:B---3--:R-:W-:-:S05]  /*29a40*/  IMAD R7, R24, R28, RZ ;  /* 0x0000001c18077224 */ /* 0x008fca00078e02ff */
[----:B------:R3:W-:Y:S01]  /*29a50*/  STL [R1+0x70c], R7 ;  /* 0x00070c0701007387 */ /* 0x0007e20000100800 */
[C---:B----4-:R-:W-:Y:S02]  /*29a60*/  SEL R27, R8.reuse, R86, !P3 ;  /* 0x00000056081b7207 */ /* 0x050fe40005800000 */
[----:B------:R-:W-:-:S03]  /*29a70*/  SEL R26, R8, R85, !P3 ;  /* 0x00000055081a7207 */ /* 0x000fc60005800000 */
[----:B------:R-:W-:Y:S02]  /*29a80*/  IMAD R74, R27, R62, RZ ;  /* 0x0000003e1b4a7224 */ /* 0x000fe400078e02ff */
[----:B---3--:R-:W-:Y:S01]  /*29a90*/  IMAD R7, R26, R37, RZ ;  /* 0x000000251a077224 */ /* 0x008fe200078e02ff */
[C---:B------:R-:W-:Y:S02]  /*29aa0*/  SEL R24, R8.reuse, R92, !P3 ;  /* 0x0000005c08187207 */ /* 0x040fe40005800000 */
[----:B------:R3:W-:Y:S01]  /*29ab0*/  STL [R1+0x704], R74 ;  /* 0x0007044a01007387 */ /* 0x0007e20000100800 */
[----:B------:R-:W-:-:S03]  /*29ac0*/  SEL R25, R8, R87, !P3 ;  /* 0x0000005708197207 */ /* 0x000fc60005800000 */
[----:B------:R4:W-:Y:S01]  /*29ad0*/  STL [R1+0x708], R7 ;  /* 0x0007080701007387 */ /* 0x0009e20000100800 */
[----:B------:R-:W-:Y:S01]  /*29ae0*/  SEL R26, R8, R93, !P3 ;  /* 0x0000005d081a7207 */ /* 0x000fe20005800000 */
[----:B---3--:R-:W-:Y:S02]  /*29af0*/  IMAD R74, R25, R67, RZ ;  /* 0x00000043194a7224 */ /* 0x008fe400078e02ff */
[----:B----4-:R-:W-:Y:S01]  /*29b00*/  IMAD R7, R24, R68, RZ ;  /* 0x0000004418077224 */ /* 0x010fe200078e02ff */
[C---:B------:R-:W-:Y:S02]  /*29b10*/  SEL R24, R8.reuse, R89, !P3 ;  /* 0x0000005908187207 */ /* 0x040fe40005800000 */
[----:B------:R-:W-:-:S03]  /*29b20*/  SEL R25, R8, R88, !P3 ;  /* 0x0000005808197207 */ /* 0x000fc60005800000 */
[----:B------:R-:W-:Y:S02]  /*29b30*/  IMAD R0, R24, R0, RZ ;  /* 0x0000000018007224 */ /* 0x000fe400078e02ff */
[----:B------:R-:W-:Y:S02]  /*29b40*/  IMAD R5, R26, R5, RZ ;  /* 0x000000051a057224 */ /* 0x000fe400078e02ff */
[----:B--2---:R-:W-:Y:S01]  /*29b50*/  IMAD R2, R25, R2, RZ ;  /* 0x0000000219027224 */ /* 0x004fe200078e02ff */
[----:B------:R-:W-:Y:S04]  /*29b60*/  STL [R1+0xf0], R74 ;  /* 0x0000f04a01007387 */ /* 0x000fe80000100800 */
[----:B------:R2:W-:Y:S04]  /*29b70*/  STL [R1+0x700], R7 ;  /* 0x0007000701007387 */ /* 0x0005e80000100800 */
[----:B------:R-:W-:Y:S04]  /*29b80*/  STL [R1+0x6f8], R5 ;  /* 0x0006f80501007387 */ /* 0x000fe80000100800 */
[----:B------:R-:W-:Y:S04]  /*29b90*/  STL [R1+0x6f0], R2 ;  /* 0x0006f00201007387 */ /* 0x000fe80000100800 */
[----:B------:R3:W-:Y:S04]  /*29ba0*/  STL [R1+0x6fc], R0 ;  /* 0x0006fc0001007387 */ /* 0x0007e80000100800 */
[----:B--2---:R-:W2:Y:S04]  /*29bb0*/  LDL.LU R7, [R1+0x2f4] ;  /* 0x0002f40001077983 */ /* 0x004ea80000300800 */
[----:B---3--:R-:W3:Y:S01]  /*29bc0*/  LDL.LU R0, [R1+0x2f0] ;  /* 0x0002f00001007983 */ /* 0x008ee20000300800 */
[----:B------:R-:W-:-:S05]  /*29bd0*/  SEL R26, R8, R4, !P3 ;  /* 0x00000004081a7207 */ /* 0x000fca0005800000 */
[----:B0-----:R-:W-:-:S05]  /*29be0*/  IMAD R2, R26, R65, RZ ;  /* 0x000000411a027224 */ /* 0x001fca00078e02ff */
[----:B------:R0:W-:Y:S04]  /*29bf0*/  STL [R1+0x6e8], R2 ;  /* 0x0006e80201007387 */ /* 0x0001e80000100800 */
[----:B------:R-:W4:Y:S04]  /*29c00*/  LDL.LU R74, [R1+0x2e8] ;  /* 0x0002e800014a7983 */ /* 0x000f280000300800 */
[----:B------:R-:W2:Y:S04]  /*29c10*/  LDL.LU R75, [R1+0x2e0] ;  /* 0x0002e000014b7983 */ /* 0x000ea80000300800 */
[----:B------:R-:W2:Y:S04]  /*29c20*/  LDL.LU R76, [R1+0x2dc] ;  /* 0x0002dc00014c7983 */ /* 0x000ea80000300800 */
[----:B------:R-:W2:Y:S04]  /*29c30*/  LDL.LU R77, [R1+0x2d8] ;  /* 0x0002d800014d7983 */ /* 0x000ea80000300800 */
[----:B------:R-:W2:Y:S04]  /*29c40*/  LDL.LU R78, [R1+0x2d0] ;  /* 0x0002d000014e7983 */ /* 0x000ea80000300800 */
[----:B------:R-:W2:Y:S01]  /*29c50*/  LDL.LU R79, [R1+0xe8] ;  /* 0x0000e800014f7983 */ /* 0x000ea20000300800 */
[----:B------:R-:W-:-:S03]  /*29c60*/  SEL R24, R8, R90, !P3 ;  /* 0x0000005a08187207 */ /* 0x000fc60005800000 */
[----:B------:R-:W2:Y:S01]  /*29c70*/  LDL.LU R80, [R1+0xe0] ;  /* 0x0000e00001507983 */ /* 0x000ea20000300800 */
[----:B------:R-:W0:Y:S03]  /*29c80*/  S2R R90, SR_TID.X ;  /* 0x00000000005a7919 */ /* 0x000e260000002100 */
[----:B------:R-:W2:Y:S04]  /*29c90*/  LDL.LU R81, [R1+0xdc] ;  /* 0x0000dc0001517983 */ /* 0x000ea80000300800 */
[----:B------:R-:W2:Y:S01]  /*29ca0*/  LDL.LU R82, [R1+0xd8] ;  /* 0x0000d80001527983 */ /* 0x000ea20000300800 */
[----:B------:R-:W-:-:S03]  /*29cb0*/  SEL R25, R8, R91, !P3 ;  /* 0x0000005b08197207 */ /* 0x000fc60005800000 */
[----:B------:R-:W2:Y:S04]  /*29cc0*/  LDL.LU R83, [R1+0xd4] ;  /* 0x0000d40001537983 */ /* 0x000ea80000300800 */
[----:B------:R-:W2:Y:S04]  /*29cd0*/  LDL.LU R84, [R1+0xcc] ;  /* 0x0000cc0001547983 */ /* 0x000ea80000300800 */
[----:B------:R-:W2:Y:S04]  /*29ce0*/  LDL.LU R86, [R1+0xc8] ;  /* 0x0000c80001567983 */ /* 0x000ea80000300800 */
[----:B------:R-:W2:Y:S04]  /*29cf0*/  LDL.LU R85, [R1+0xc4] ;  /* 0x0000c40001557983 */ /* 0x000ea80000300800 */
[----:B------:R-:W2:Y:S01]  /*29d00*/  LDL.LU R87, [R1+0xbc] ;  /* 0x0000bc0001577983 */ /* 0x000ea20000300800 */
[----:B-1----:R-:W-:-:S03]  /*29d10*/  IMAD R25, R25, R63, RZ ;  /* 0x0000003f19197224 */ /* 0x002fc600078e02ff */
[----:B------:R-:W2:Y:S01]  /*29d20*/  LDL.LU R92, [R1+0xb8] ;  /* 0x0000b800015c7983 */ /* 0x000ea20000300800 */
[----:B0-----:R-:W-:-:S03]  /*29d30*/  LOP3.LUT R90, R90, 0x7f, RZ, 0xc0, !PT ;  /* 0x0000007f5a5a7812 */ /* 0x001fc600078ec0ff */
[----:B------:R-:W2:Y:S01]  /*29d40*/  LDL.LU R93, [R1+0xb4] ;  /* 0x0000b400015d7983 */ /* 0x000ea20000300800 */
[----:B------:R-:W-:-:S03]  /*29d50*/  IMAD R24, R24, R64, RZ ;  /* 0x0000004018187224 */ /* 0x000fc600078e02ff */
[----:B------:R-:W2:Y:S04]  /*29d60*/  LDL.LU R88, [R1+0xb0] ;  /* 0x0000b00001587983 */ /* 0x000ea80000300800 */
[----:B------:R-:W2:Y:S04]  /*29d70*/  LDL.LU R2, [R1+0xac] ;  /* 0x0000ac0001027983 */ /* 0x000ea80000300800 */
[----:B------:R-:W2:Y:S04]  /*29d80*/  LDL.LU R89, [R1+0xa8] ;  /* 0x0000a80001597983 */ /* 0x000ea80000300800 */
[----:B------:R-:W2:Y:S01]  /*29d90*/  LDL.LU R5, [R1+0xa4] ;  /* 0x0000a40001057983 */ /* 0x000ea20000300800 */
[----:B------:R-:W-:-:S03]  /*29da0*/  LOP3.LUT R8, R90, 0x80, RZ, 0xfc, !PT ;  /* 0x000000805a087812 */ /* 0x000fc600078efcff */
[----:B------:R-:W2:Y:S01]  /*29db0*/  LDL.LU R4, [R1+0xa0] ;  /* 0x0000a00001047983 */ /* 0x000ea20000300800 */
[----:B------:R-:W-:-:S03]  /*29dc0*/  ISETP.LT.AND P4, PT, R90, R72, P0 ;  /* 0x000000485a00720c */ /* 0x000fc60000781270 */
[----:B------:R-:W2:Y:S04]  /*29dd0*/  LDL.LU R91, [R1+0x9c] ;  /* 0x00009c00015b7983 */ /* 0x000ea80000300800 */
[----:B------:R-:W-:Y:S04]  /*29de0*/  STL [R1+0x6ec], R25 ;  /* 0x0006ec1901007387 */ /* 0x000fe80000100800 */
[----:B------:R-:W-:Y:S04]  /*29df0*/  STL [R1+0x714], R24 ;  /* 0x0007141801007387 */ /* 0x000fe80000100800 */
[----:B------:R-:W2:Y:S01]  /*29e00*/  LDL.LU R90, [R1+0x98] ;  /* 0x00009800015a7983 */ /* 0x000ea20000300800 */
[----:B------:R-:W-:-:S04]  /*29e10*/  @!UP0 UIADD3 UR8, UPT, UPT, -UR8, 0x100000, URZ ;  /* 0x0010000008088890 */ /* 0x000fc8000fffe1ff */
[----:B------:R-:W-:Y:S02]  /*29e20*/  @!UP0 USHF.L.U32 UR9, UR8, 0xb, URZ ;  /* 0x0000000b08098899 */ /* 0x000fe400080006ff */
[----:B------:R-:W-:Y:S01]  /*29e30*/  @!UP0 USHF.L.U32 UR8, UR8, 0x1, URZ ;  /* 0x0000000108088899 */ /* 0x000fe200080006ff */
[----:B------:R-:W-:-:S11]  /*29e40*/  VOTEU.ALL UP0, P2 ;  /* 0x0000000000ff7886 */ /* 0x000fd60001000000 */
[----:B------:R0:W1:Y:S01]  /*29e50*/  @!UP0 SYNCS.EXCH.64 URZ, [UR76+0x90008], UR8 ;  /* 0x090008084cff85b2 */ /* 0x0000620008000100 */
[----:B---3--:R-:W-:Y:S04]  /*29e60*/  STS.U16 [R3+UR76+0x80400], R0 ;  /* 0x0804000003007988 */ /* 0x008fe8000800044c */
[----:B----4-:R3:W-:Y:S04]  /*29e70*/  STS.U16 [R3+UR76+0x80800], R74 ;  /* 0x0808004a03007988 */ /* 0x0107e8000800044c */
[----:B--2---:R2:W-:Y:S04]  /*29e80*/  STS.U16 [R3+UR76+0x80c00], R75 ;  /* 0x080c004b03007988 */ /* 0x0045e8000800044c */
[----:B---3--:R-:W3:Y:S04]  /*29e90*/  LDL.LU R74, [R1+0x94] ;  /* 0x00009400014a7983 */ /* 0x008ee80000300800 */
[----:B--2---:R-:W2:Y:S04]  /*29ea0*/  LDL.LU R75, [R1+0x90] ;  /* 0x00009000014b7983 */ /* 0x004ea80000300800 */
[----:B------:R-:W4:Y:S04]  /*29eb0*/  LDL.LU R0, [R1+0x88] ;  /* 0x0000880001007983 */ /* 0x000f280000300800 */
[----:B------:R0:W-:Y:S04]  /*29ec0*/  STS.U16 [R3+UR76+0x81000], R76 ;  /* 0x0810004c03007988 */ /* 0x0001e8000800044c */
[----:B------:R1:W-:Y:S04]  /*29ed0*/  STS.U16 [R3+UR76+0x81400], R77 ;  /* 0x0814004d03007988 */ /* 0x0003e8000800044c */
[----:B------:R1:W-:Y:S04]  /*29ee0*/  STS.U16 [R3+UR76+0x81800], R78 ;  /* 0x0818004e03007988 */ /* 0x0003e8000800044c */
[----:B0-----:R-:W4:Y:S04]  /*29ef0*/  LDL.LU R76, [R1+0x84] ;  /* 0x00008400014c7983 */ /* 0x001f280000300800 */
[----:B-1----:R-:W4:Y:S04]  /*29f00*/  LDL.LU R77, [R1+0x80] ;  /* 0x00008000014d7983 */ /* 0x002f280000300800 */
[----:B------:R0:W-:Y:S04]  /*29f10*/  STS.U16 [R3+UR76+0x81c00], R79 ;  /* 0x081c004f03007988 */ /* 0x0001e8000800044c */
[----:B------:R-:W4:Y:S04]  /*29f20*/  LDL.LU R78, [R1+0x7c] ;  /* 0x00007c00014e7983 */ /* 0x000f280000300800 */
[----:B------:R1:W-:Y:S04]  /*29f30*/  STS.U16 [R3+UR76+0x82000], R80 ;  /* 0x0820005003007988 */ /* 0x0003e8000800044c */
[----:B0-----:R-:W4:Y:S04]  /*29f40*/  LDL.LU R79, [R1+0x78] ;  /* 0x00007800014f7983 */ /* 0x001f280000300800 */
[----:B------:R0:W-:Y:S04]  /*29f50*/  STS.U16 [R3+UR76+0x82400], R81 ;  /* 0x0824005103007988 */ /* 0x0001e8000800044c */
[----:B-1----:R-:W4:Y:S04]  /*29f60*/  LDL.LU R80, [R1+0x74] ;  /* 0x0000740001507983 */ /* 0x002f280000300800 */
        /* <DEDUP_REMOVED lines=30> */
[----:B-1----:R-:W4:Y:S01]  /*2a150*/  LDL.LU R90, [R1+0x30] ;  /* 0x00003000015a7983 */ /* 0x002f220000300800 */
[----:B------:R-:W-:-:S03]  /*2a160*/  ISETP.LT.AND P0, PT, R8, R72, P0 ;  /* 0x000000480800720c */ /* 0x000fc60000701270 */
[----:B------:R-:W4:Y:S04]  /*2a170*/  LDL.LU R8, [R1+0x2c] ;  /* 0x00002c0001087983 */ /* 0x000f280000300800 */
[----:B------:R-:W4:Y:S04]  /*2a180*/  LDL.LU R24, [R1+0x28] ;  /* 0x0000280001187983 */ /* 0x000f280000300800 */
[----:B------:R-:W4:Y:S04]  /*2a190*/  LDL.LU R25, [R1+0x24] ;  /* 0x0000240001197983 */ /* 0x000f280000300800 */
[----:B------:R0:W-:Y:S04]  /*2a1a0*/  STS.U16 [R3+UR76+0x80000], R7 ;  /* 0x0800000703007988 */ /* 0x0001e8000800044c */
[----:B------:R-:W4:Y:S04]  /*2a1b0*/  LDL.LU R26, [R1+0x20] ;  /* 0x00002000011a7983 */ /* 0x000f280000300800 */
[----:B0-----:R-:W4:Y:S04]  /*2a1c0*/  LDL.LU R7, [R1+0x1c] ;  /* 0x00001c0001077983 */ /* 0x001f280000300800 */
[----:B---3--:R0:W-:Y:S04]  /*2a1d0*/  STS.U16 [R3+UR76+0x86400], R74 ;  /* 0x0864004a03007988 */ /* 0x0081e8000800044c */
[----:B--2---:R1:W-:Y:S04]  /*2a1e0*/  STS.U16 [R3+UR76+0x86800], R75 ;  /* 0x0868004b03007988 */ /* 0x0043e8000800044c */
[----:B----4-:R2:W-:Y:S04]  /*2a1f0*/  STS.U16 [R3+UR76+0x86c00], R0 ;  /* 0x086c000003007988 */ /* 0x0105e8000800044c */
[----:B0-----:R-:W3:Y:S04]  /*2a200*/  LDL.LU R74, [R1+0x5568] ;  /* 0x00556800014a7983 */ /* 0x001ee80000300800 */
[----:B-1----:R-:W4:Y:S01]  /*2a210*/  LDL.LU R75, [R1+0x5564] ;  /* 0x00556400014b7983 */ /* 0x002f220000300800 */
[----:B--2---:R-:W-:-:S03]  /*2a220*/  LOP3.LUT R0, R3, 0x20, RZ, 0x3c, !PT ;  /* 0x0000002003007812 */ /* 0x004fc600078e3cff */
[----:B------:R0:W-:Y:S04]  /*2a230*/  STS.U16 [R3+UR76+0x87000], R76 ;  /* 0x0870004c03007988 */ /* 0x0001e8000800044c */
[----:B------:R1:W-:Y:S04]  /*2a240*/  STS.U16 [R3+UR76+0x87400], R77 ;  /* 0x0874004d03007988 */ /* 0x0003e8000800044c */
[----:B0-----:R-:W2:Y:S04]  /*2a250*/  LDL.LU R76, [R1+0x5560] ;  /* 0x00556000014c7983 */ /* 0x001ea80000300800 */
[----:B-1----:R-:W2:Y:S04]  /*2a260*/  LDL.LU R77, [R1+0x555c] ;  /* 0x00555c00014d7983 */ /* 0x002ea80000300800 */
[----:B------:R0:W-:Y:S04]  /*2a270*/  STS.U16 [R3+UR76+0x87800], R78 ;  /* 0x0878004e03007988 */ /* 0x0001e8000800044c */
[----:B------:R1:W-:Y:S04]  /*2a280*/  STS.U16 [R3+UR76+0x87c00], R79 ;  /* 0x087c004f03007988 */ /* 0x0003e8000800044c */
[----:B0-----:R-:W2:Y:S04]  /*2a290*/  LDL.LU R78, [R1+0x5558] ;  /* 0x00555800014e7983 */ /* 0x001ea80000300800 */
[----:B-1----:R-:W2:Y:S04]  /*2a2a0*/  LDL.LU R79, [R1+0x5554] ;  /* 0x00555400014f7983 */ /* 0x002ea80000300800 */
[----:B------:R0:W-:Y:S04]  /*2a2b0*/  STS.U16 [R0+UR76+0x80100], R80 ;  /* 0x0801005000007988 */ /* 0x0001e8000800044c */
[----:B------:R1:W-:Y:S04]  /*2a2c0*/  STS.U16 [R0+UR76+0x80500], R81 ;  /* 0x0805005100007988 */ /* 0x0003e8000800044c */
[----:B------:R1:W-:Y:S04]  /*2a2d0*/  STS.U16 [R0+UR76+0x80900], R82 ;  /* 0x0809005200007988 */ /* 0x0003e8000800044c */
[----:B0-----:R-:W2:Y:S04]  /*2a2e0*/  LDL.LU R80, [R1+0x5550] ;  /* 0x0055500001507983 */ /* 0x001ea80000300800 */
[----:B-1----:R-:W2:Y:S04]  /*2a2f0*/  LDL.LU R81, [R1+0x554c] ;  /* 0x00554c0001517983 */ /* 0x002ea80000300800 */
[----:B------:R-:W2:Y:S04]  /*2a300*/  LDL.LU R82, [R1+0x5548] ;  /* 0x0055480001527983 */ /* 0x000ea80000300800 */
        /* <DEDUP_REMOVED lines=26> */
[----:B0-----:R-:W2:Y:S04]  /*2a4b0*/  LDL.LU R91, [R1+0x5514] ;  /* 0x00551400015b7983 */ /* 0x001ea80000300800 */
[----:B-1----:R-:W2:Y:S04]  /*2a4c0*/  LDL.LU R90, [R1+0x5510] ;  /* 0x00551000015a7983 */ /* 0x002ea80000300800 */
[----:B------:R0:W-:Y:S04]  /*2a4d0*/  STS.U16 [R0+UR76+0x84500], R8 ;  /* 0x0845000800007988 */ /* 0x0001e8000800044c */
[----:B------:R1:W-:Y:S04]  /*2a4e0*/  STS.U16 [R0+UR76+0x84900], R24 ;  /* 0x0849001800007988 */ /* 0x0003e8000800044c */
[----:B------:R1:W-:Y:S01]  /*2a4f0*/  STS.U16 [R0+UR76+0x84d00], R25 ;  /* 0x084d001900007988 */ /* 0x0003e2000800044c */
[----:B0-----:R-:W0:Y:S03]  /*2a500*/  LDC R8, c[0x0][0x39c] ;  /* 0x0000e700ff087b82 */ /* 0x001e260000000800 */
[----:B------:R-:W-:Y:S04]  /*2a510*/  STS.U16 [R0+UR76+0x85100], R26 ;  /* 0x0851001a00007988 */ /* 0x000fe8000800044c */
[----:B------:R-:W-:Y:S01]  /*2a520*/  STS.U16 [R0+UR76+0x85500], R7 ;  /* 0x0855000700007988 */ /* 0x000fe2000800044c */
[----:B-1----:R-:W1:Y:S08]  /*2a530*/  LDC R24, c[0x0][0x3b0] ;  /* 0x0000ec00ff187b82 */ /* 0x002e700000000800 */
[----:B------:R-:W0:Y:S01]  /*2a540*/  LDC R25, c[0x0][0x3b0] ;  /* 0x0000ec00ff197b82 */ /* 0x000e220000000800 */
[----:B--2---:R2:W-:Y:S04]  /*2a550*/  STS.U16 [R0+UR76+0x85900], R90 ;  /* 0x0859005a00007988 */ /* 0x0045e8000800044c */
[----:B------:R-:W-:Y:S04]  /*2a560*/  STS.U16 [R0+UR76+0x85d00], R91 ;  /* 0x085d005b00007988 */ /* 0x000fe8000800044c */
[----:B------:R-:W-:Y:S04]  /*2a570*/  STS.U16 [R0+UR76+0x86100], R4 ;  /* 0x0861000400007988 */ /* 0x000fe8000800044c */
[----:B------:R-:W-:Y:S04]  /*2a580*/  STS.U16 [R0+UR76+0x86500], R5 ;  /* 0x0865000500007988 */ /* 0x000fe8000800044c */
[----:B------:R-:W-:Y:S04]  /*2a590*/  STS.U16 [R0+UR76+0x86900], R89 ;  /* 0x0869005900007988 */ /* 0x000fe8000800044c */
[----:B------:R0:W-:Y:S04]  /*2a5a0*/  STS.U16 [R0+UR76+0x86d00], R2 ;  /* 0x086d000200007988 */ /* 0x0001e8000800044c */
[----:B------:R-:W-:Y:S04]  /*2a5b0*/  STS.U16 [R0+UR76+0x87100], R88 ;  /* 0x0871005800007988 */ /* 0x000fe8000800044c */
[----:B--2---:R-:W2:Y:S01]  /*2a5c0*/  LDL.LU R90, [R1+0x550c] ;  /* 0x00550c00015a7983 */ /* 0x004ea20000300800 */
[----:B0-----:R-:W-:-:S03]  /*2a5d0*/  LOP3.LUT R2, R3, 0x40, RZ, 0x3c, !PT ;  /* 0x0000004003027812 */ /* 0x001fc600078e3cff */
[----:B------:R-:W-:Y:S04]  /*2a5e0*/  STS.U16 [R0+UR76+0x87500], R93 ;  /* 0x0875005d00007988 */ /* 0x000fe8000800044c */
[----:B------:R-:W2:Y:S04]  /*2a5f0*/  LDL.LU R91, [R1+0x5508] ;  /* 0x00550800015b7983 */ /* 0x000ea80000300800 */
[----:B------:R-:W-:Y:S04]  /*2a600*/  STS.U16 [R0+UR76+0x87900], R92 ;  /* 0x0879005c00007988 */ /* 0x000fe8000800044c */
[----:B------:R-:W2:Y:S04]  /*2a610*/  LDL.LU R4, [R1+0x5504] ;  /* 0x0055040001047983 */ /* 0x000ea80000300800 */
[----:B------:R0:W-:Y:S04]  /*2a620*/  STS.U16 [R0+UR76+0x87d00], R87 ;  /* 0x087d005700007988 */ /* 0x0001e8000800044c */
[----:B------:R-:W2:Y:S04]  /*2a630*/  LDL.LU R5, [R1+0x5500] ;  /* 0x0055000001057983 */ /* 0x000ea80000300800 */
[----:B------:R-:W-:Y:S01]  /*2a640*/  STL [R1+0x3f1c], R2 ;  /* 0x003f1c0201007387 */ /* 0x000fe20000100800 */
[----:B0-----:R-:W-:-:S03]  /*2a650*/  LOP3.LUT R0, R3, 0x60, RZ, 0x3c, !PT ;  /* 0x0000006003007812 */ /* 0x001fc600078e3cff */
[----:B------:R-:W-:Y:S04]  /*2a660*/  STL [R1+0x4130], R3 ;  /* 0x0041300301007387 */ /* 0x000fe80000100800 */
[----:B------:R-:W-:Y:S04]  /*2a670*/  STL [R1+0x4494], R3 ;  /* 0x0044940301007387 */ /* 0x000fe80000100800 */
[----:B------:R-:W-:Y:S04]  /*2a680*/  STL [R1+0x53e8], R3 ;  /* 0x0053e80301007387 */ /* 0x000fe80000100800 */
[----:B------:R-:W-:Y:S04]  /*2a690*/  STL [R1+0x3f18], R0 ;  /* 0x003f180001007387 */ /* 0x000fe80000100800 */
[----:B------:R-:W2:Y:S04]  /*2a6a0*/  LDL.LU R88, [R1+0x6f4] ;  /* 0x0006f40001587983 */ /* 0x000ea80000300800 */
[----:B------:R-:W-:Y:S04]  /*2a6b0*/  STS.U16 [R2+UR76+0x80600], R85 ;  /* 0x0806005502007988 */ /* 0x000fe8000800044c */
        /* <DEDUP_REMOVED lines=10> */
[----:B----4-:R-:W-:Y:S04]  /*2a760*/  STS.U16 [R2+UR76+0x82e00], R75 ;  /* 0x082e004b02007988 */ /* 0x010fe8000800044c */
[----:B---3--:R-:W-:Y:S04]  /*2a770*/  STS.U16 [R2+UR76+0x83200], R74 ;  /* 0x0832004a02007988 */ /* 0x008fe8000800044c */
        /* <DEDUP_REMOVED lines=18> */
[----:B------:R0:W-:Y:S04]  /*2a8a0*/  STS.U16 [R2+UR76+0x87e00], R47 ;  /* 0x087e002f02007988 */ /* 0x0001e8000800044c */
[----:B------:R-:W-:Y:S04]  /*2a8b0*/  STS.U16 [R0+UR76+0x80300], R46 ;  /* 0x0803002e00007988 */ /* 0x000fe8000800044c */
[----:B------:R-:W-:Y:S04]  /*2a8c0*/  STS.U16 [R0+UR76+0x80700], R45 ;  /* 0x0807002d00007988 */ /* 0x000fe8000800044c */
[----:B------:R-:W-:Y:S04]  /*2a8d0*/  STS.U16 [R0+UR76+0x80b00], R44 ;  /* 0x080b002c00007988 */ /* 0x000fe8000800044c */
[----:B------:R-:W-:Y:S04]  /*2a8e0*/  STS.U16 [R0+UR76+0x80f00], R43 ;  /* 0x080f002b00007988 */ /* 0x000fe8000800044c */
[----:B------:R-:W-:Y:S04]  /*2a8f0*/  STS.U16 [R0+UR76+0x81300], R42 ;  /* 0x0813002a00007988 */ /* 0x000fe8000800044c */
[----:B------:R-:W-:Y:S04]  /*2a900*/  STS.U16 [R0+UR76+0x81700], R41 ;  /* 0x0817002900007988 */ /* 0x000fe8000800044c */
[----:B0-----:R-:W3:Y:S04]  /*2a910*/  LDL.LU R2, [R1+0x6e4] ;  /* 0x0006e40001027983 */ /* 0x001ee80000300800 */
[----:B------:R-:W-:Y:S04]  /*2a920*/  STS.U16 [R0+UR76+0x81b00], R40 ;  /* 0x081b002800007988 */ /* 0x000fe8000800044c */
[----:B------:R-:W-:Y:S04]  /*2a930*/  STS.U16 [R0+UR76+0x81f00], R39 ;  /* 0x081f002700007988 */ /* 0x000fe8000800044c */
[----:B------:R-:W-:Y:S04]  /*2a940*/  STS.U16 [R0+UR76+0x82300], R38 ;  /* 0x0823002600007988 */ /* 0x000fe8000800044c */
[----:B------:R-:W-:Y:S04]  /*2a950*/  STS.U16 [R0+UR76+0x82700], R36 ;  /* 0x0827002400007988 */ /* 0x000fe8000800044c */
[----:B------:R-:W-:Y:S04]  /*2a960*/  STS.U16 [R0+UR76+0x82b00], R35 ;  /* 0x082b002300007988 */ /* 0x000fe8000800044c */
[----:B------:R-:W4:Y:S04]  /*2a970*/  LDL.LU R85, [R1+0x6e0] ;  /* 0x0006e00001557983 */ /* 0x000f280000300800 */
[----:B------:R-:W-:Y:S04]  /*2a980*/  STS.U16 [R0+UR76+0x82f00], R34 ;  /* 0x082f002200007988 */ /* 0x000fe8000800044c */
[----:B------:R-:W4:Y:S04]  /*2a990*/  LDL.LU R87, [R1+0x6dc] ;  /* 0x0006dc0001577983 */ /* 0x000f280000300800 */
[----:B------:R-:W-:Y:S04]  /*2a9a0*/  STS.U16 [R0+UR76+0x83300], R33 ;  /* 0x0833002100007988 */ /* 0x000fe8000800044c */
[----:B------:R-:W-:Y:S04]  /*2a9b0*/  STS.U16 [R0+UR76+0x83700], R32 ;  /* 0x0837002000007988 */ /* 0x000fe8000800044c */
[----:B------:R-:W4:Y:S04]  /*2a9c0*/  LDL.LU R92, [R1+0x6d8] ;  /* 0x0006d800015c7983 */ /* 0x000f280000300800 */
[----:B------:R-:W-:Y:S04]  /*2a9d0*/  STS.U16 [R0+UR76+0x83b00], R31 ;  /* 0x083b001f00007988 */ /* 0x000fe8000800044c */
[----:B------:R-:W-:Y:S04]  /*2a9e0*/  STS.U16 [R0+UR76+0x83f00], R30 ;  /* 0x083f001e00007988 */ /* 0x000fe8000800044c */
[----:B------:R-:W4:Y:S04]  /*2a9f0*/  LDL.LU R93, [R1+0x6d4] ;  /* 0x0006d400015d7983 */ /* 0x000f280000300800 */
[----:B------:R-:W-:Y:S04]  /*2aa00*/  STS.U16 [R0+UR76+0x84300], R29 ;  /* 0x0843001d00007988 */ /* 0x000fe8000800044c */
[----:B------:R0:W-:Y:S04]  /*2aa10*/  STS.U16 [R0+UR76+0x84700], R23 ;  /* 0x0847001700007988 */ /* 0x0001e8000800044c */
[----:B------:R-:W-:Y:S04]  /*2aa20*/  STS.U16 [R0+UR76+0x84b00], R22 ;  /* 0x084b001600007988 */ /* 0x000fe8000800044c */
[----:B------:R1:W-:Y:S01]  /*2aa30*/  STS.U16 [R0+UR76+0x84f00], R21 ;  /* 0x084f001500007988 */ /* 0x0003e2000800044c */
[----:B------:R-:W-:Y:S01]  /*2aa40*/  LOP3.LUT R8, RZ, R8, RZ, 0x33, !PT ;  /* 0x00000008ff087212 */ /* 0x000fe200078e33ff */
[----:B0-----:R-:W0:Y:S02]  /*2aa50*/  LDC R23, c[0x0][0x3b0] ;  /* 0x0000ec00ff177b82 */ /* 0x001e240000000800 */
[----:B------:R-:W-:Y:S04]  /*2aa60*/  STS.U16 [R0+UR76+0x85300], R20 ;  /* 0x0853001400007988 */ /* 0x000fe8000800044c */
[----:B------:R1:W-:Y:S02]  /*2aa70*/  STS.U16 [R0+UR76+0x85700], R19 ;  /* 0x0857001300007988 */ /* 0x0003e4000800044c */
[----:B-1----:R-:W1:Y:S02]  /*2aa80*/  LDC R21, c[0x0][0x3b0] ;  /* 0x0000ec00ff157b82 */ /* 0x002e640000000800 */
[----:B------:R-:W-:Y:S04]  /*2aa90*/  STS.U16 [R0+UR76+0x85b00], R18 ;  /* 0x085b001200007988 */ /* 0x000fe8000800044c */
[----:B------:R0:W-:Y:S02]  /*2aaa0*/  STS.U16 [R0+UR76+0x85f00], R17 ;  /* 0x085f001100007988 */ /* 0x0001e4000800044c */
[----:B------:R-:W1:Y:S02]  /*2aab0*/  LDC R19, c[0x0][0x3b0] ;  /* 0x0000ec00ff137b82 */ /* 0x000e640000000800 */
[----:B------:R-:W-:Y:S04]  /*2aac0*/  STS.U16 [R0+UR76+0x86300], R16 ;  /* 0x0863001000007988 */ /* 0x000fe8000800044c */
[----:B------:R0:W-:Y:S02]  /*2aad0*/  STS.U16 [R0+UR76+0x86700], R15 ;  /* 0x0867000f00007988 */ /* 0x0001e4000800044c */
[----:B0-----:R-:W0:Y:S02]  /*2aae0*/  LDC R17, c[0x0][0x3b0] ;  /* 0x0000ec00ff117b82 */ /* 0x001e240000000800 */
[----:B------:R1:W-:Y:S04]  /*2aaf0*/  STS.U16 [R0+UR76+0x86b00], R14 ;  /* 0x086b000e00007988 */ /* 0x0003e8000800044c */
[----:B------:R-:W4:Y:S02]  /*2ab00*/  LDL.LU R89, [R1+0x6d0] ;  /* 0x0006d00001597983 */ /* 0x000f240000300800 */
[----:B------:R-:W0:Y:S02]  /*2ab10*/  LDC R15, c[0x0][0x3b0] ;  /* 0x0000ec00ff0f7b82 */ /* 0x000e240000000800 */
[----:B------:R-:W-:Y:S04]  /*2ab20*/  STS.U16 [R0+UR76+0x86f00], R13 ;  /* 0x086f000d00007988 */ /* 0x000fe8000800044c */
[----:B------:R-:W-:Y:S02]  /*2ab30*/  STS.U16 [R0+UR76+0x87300], R12 ;  /* 0x0873000c00007988 */ /* 0x000fe4000800044c */
[----:B-1----:R-:W1:Y:S02]  /*2ab40*/  LDC R14, c[0x0][0x3b0] ;  /* 0x0000ec00ff0e7b82 */ /* 0x002e640000000800 */
[----:B------:R-:W4:Y:S04]  /*2ab50*/  LDL.LU R26, [R1+0x6cc] ;  /* 0x0006cc00011a7983 */ /* 0x000f280000300800 */
[----:B------:R-:W-:Y:S02]  /*2ab60*/  STS.U16 [R0+UR76+0x87700], R11 ;  /* 0x0877000b00007988 */ /* 0x000fe4000800044c */
[----:B------:R-:W0:Y:S02]  /*2ab70*/  LDC R16, c[0x0][0x3b0] ;  /* 0x0000ec00ff107b82 */ /* 0x000e240000000800 */
[----:B------:R-:W-:Y:S04]  /*2ab80*/  STS.U16 [R0+UR76+0x87b00], R10 ;  /* 0x087b000a00007988 */ /* 0x000fe8000800044c */
[----:B------:R2:W-:Y:S02]  /*2ab90*/  STS.U16 [R0+UR76+0x87f00], R9 ;  /* 0x087f000900007988 */ /* 0x0005e4000800044c */
[----:B------:R-:W0:Y:S02]  /*2aba0*/  LDC R18, c[0x0][0x3b0] ;  /* 0x0000ec00ff127b82 */ /* 0x000e240000000800 */
[----:B------:R-:W4:Y:S04]  /*2abb0*/  LDL.LU R7, [R1+0x6c4] ;  /* 0x0006c40001077983 */ /* 0x000f280000300800 */
[----:B--2---:R-:W2:Y:S02]  /*2abc0*/  LDL.LU R0, [R1+0x6b8] ;  /* 0x0006b80001007983 */ /* 0x004ea40000300800 */
[----:B------:R-:W0:Y:S01]  /*2abd0*/  LDC R22, c[0x0][0x3b0] ;  /* 0x0000ec00ff167b82 */ /* 0x000e220000000800 */
[----:B------:R-:W-:-:S02]  /*2abe0*/  SEL R13, R8, R88, !P3 ;  /* 0x00000058080d7207 */ /* 0x000fc40005800000 */
[----:B------:R-:W2:Y:S05]  /*2abf0*/  LDL.LU R88, [R1+0x640] ;  /* 0x0006400001587983 */ /* 0x000eaa0000300800 */
[----:B------:R-:W0:Y:S01]  /*2ac00*/  LDC R20, c[0x0][0x3b0] ;  /* 0x0000ec00ff147b82 */ /* 0x000e220000000800 */
[----:B------:R-:W-:Y:S01]  /*2ac10*/  IMAD R3, R13, R24, RZ ;  /* 0x000000180d037224 */ /* 0x000fe200078e02ff */
[----:B---3--:R-:W-:Y:S02]  /*2ac20*/  SEL R12, R8, R2, !P3 ;  /* 0x00000002080c7207 */ /* 0x008fe40005800000 */
[----:B------:R-:W3:Y:S03]  /*2ac30*/  LDL.LU R2, [R1+0x658] ;  /* 0x0006580001027983 */ /* 0x000ee60000300800 */
[----:B------:R-:W-:-:S05]  /*2ac40*/  IMAD R9, R12, R25, RZ ;  /* 0x000000190c097224 */ /* 0x000fca00078e02ff */
[----:B------:R0:W-:Y:S01]  /*2ac50*/  STL [R1+0x24], R9 ;  /* 0x0000240901007387 */ /* 0x0001e20000100800 */
[C---:B----4-:R-:W-:Y:S02]  /*2ac60*/  SEL R13, R8.reuse, R85, !P3 ;  /* 0x00000055080d7207 */ /* 0x050fe40005800000 */
[----:B------:R-:W-:-:S03]  /*2ac70*/  SEL R12, R8, R87, !P3 ;  /* 0x00000057080c7207 */ /* 0x000fc60005800000 */
[----:B-1----:R-:W-:Y:S02]  /*2ac80*/  IMAD R13, R13, R14, RZ ;  /* 0x0000000e0d0d7224 */ /* 0x002fe400078e02ff */
[----:B------:R-:W1:Y:S01]  /*2ac90*/  LDC R14, c[0x0][0x3b0] ;  /* 0x0000ec00ff0e7b82 */ /* 0x000e620000000800 */
[----:B0-----:R-:W-:Y:S01]  /*2aca0*/  IMAD R12, R12, R15, RZ ;  /* 0x0000000f0c0c7224 */ /* 0x001fe200078e02ff */
[C---:B------:R-:W-:Y:S01]  /*2acb0*/  SEL R11, R8.reuse, R92, !P3 ;  /* 0x0000005c080b7207 */ /* 0x040fe20005800000 */
[----:B------:R0:W-:Y:S05]  /*2acc0*/  STL [R1+0x20], R13 ;  /* 0x0000200d01007387 */ /* 0x0001ea0000100800 */
[----:B------:R-:W4:Y:S01]  /*2acd0*/  LDC R15, c[0x0][0x3b0] ;  /* 0x0000ec00ff0f7b82 */ /* 0x000f220000000800 */
[----:B------:R-:W-:Y:S01]  /*2ace0*/  IMAD R11, R11, R16, RZ ;  /* 0x000000100b0b7224 */ /* 0x000fe200078e02ff */
[----:B------:R0:W-:Y:S04]  /*2acf0*/  STL [R1+0x28], R12 ;  /* 0x0000280c01007387 */ /* 0x0001e80000100800 */
[----:B------:R-:W4:Y:S02]  /*2ad00*/  LDL.LU R84, [R1+0x6c8] ;  /* 0x0006c80001547983 */ /* 0x000f240000300800 */
[----:B------:R-:W0:Y:S01]  /*2ad10*/  LDC R16, c[0x0][0x3b0] ;  /* 0x0000ec00ff107b82 */ /* 0x000e220000000800 */
[----:B------:R-:W-:Y:S01]  /*2ad20*/  SEL R10, R8, R93, !P3 ;  /* 0x0000005d080a7207 */ /* 0x000fe20005800000 */
[----:B------:R2:W-:Y:S04]  /*2ad30*/  STL [R1+0x2c], R11 ;  /* 0x00002c0b01007387 */ /* 0x0005e80000100800 */
[----:B------:R-:W-:Y:S01]  /*2ad40*/  IMAD R10, R10, R17, RZ ;  /* 0x000000110a0a7224 */ /* 0x000fe200078e02ff */
[----:B------:R-:W4:Y:S01]  /*2ad50*/  LDL.LU R86, [R1+0x6c0] ;  /* 0x0006c00001567983 */ /* 0x000f220000300800 */
[----:B------:R-:W0:Y:S03]  /*2ad60*/  LDC R17, c[0x0][0x3b0] ;  /* 0x0000ec00ff117b82 */ /* 0x000e260000000800 */
[----:B------:R0:W-:Y:S04]  /*2ad70*/  STL [R1+0xb8], R10 ;  /* 0x0000b80a01007387 */ /* 0x0001e80000100800 */
[----:B------:R-:W4:Y:S01]  /*2ad80*/  LDL.LU R87, [R1+0x6bc] ;  /* 0x0006bc0001577983 */ /* 0x000f220000300800 */
[----:B------:R-:W1:Y:S03]  /*2ad90*/  LDC R93, c[0x0][0x3b0] ;  /* 0x0000ec00ff5d7b82 */ /* 0x000e660000000800 */
[----:B------:R-:W4:Y:S01]  /*2ada0*/  LDL.LU R92, [R1+0x6a4] ;  /* 0x0006a400015c7983 */ /* 0x000f220000300800 */
[----:B------:R-:W-:-:S03]  /*2adb0*/  SEL R9, R8, R89, !P3 ;  /* 0x0000005908097207 */ /* 0x000fc60005800000 */
[----:B------:R-:W4:Y:S02]  /*2adc0*/  LDL.LU R89, [R1+0x6ac] ;  /* 0x0006ac0001597983 */ /* 0x000f240000300800 */
[----:B------:R-:W-:Y:S02]  /*2add0*/  IMAD R9, R9, R19, RZ ;  /* 0x0000001309097224 */ /* 0x000fe400078e02ff */
[----:B------:R-:W1:Y:S01]  /*2ade0*/  LDC R19, c[0x0][0x3b0] ;  /* 0x0000ec00ff137b82 */ /* 0x000e620000000800 */
[C---:B0-----:R-:W-:Y:S02]  /*2adf0*/  SEL R13, R8.reuse, R26, !P3 ;  /* 0x0000001a080d7207 */ /* 0x041fe40005800000 */
[----:B------:R-:W-:Y:S01]  /*2ae00*/  STL [R1+0x6d0], R9 ;  /* 0x0006d00901007387 */ /* 0x000fe20000100800 */
[C---:B------:R-:W-:Y:S02]  /*2ae10*/  SEL R12, R8.reuse, R7, !P3 ;  /* 0x00000007080c7207 */ /* 0x040fe40005800000 */
[----:B--2---:R-:W-:Y:S01]  /*2ae20*/  SEL R11, R8, R0, !P3 ;  /* 0x00000000080b7207 */ /* 0x004fe20005800000 */
[----:B------:R-:W-:-:S02]  /*2ae30*/  IMAD R0, R13, R18, RZ ;  /* 0x000000120d007224 */ /* 0x000fc400078e02ff */
[----:B------:R-:W0:Y:S02]  /*2ae40*/  LDC R18, c[0x0][0x3b0] ;  /* 0x0000ec00ff127b82 */ /* 0x000e240000000800 */
[----:B------:R-:W-:Y:S01]  /*2ae50*/  IMAD R7, R11, R21, RZ ;  /* 0x000000150b077224 */ /* 0x000fe200078e02ff */
[----:B------:R-:W-:Y:S01]  /*2ae60*/  SEL R10, R8, R88, !P3 ;  /* 0x00000058080a7207 */ /* 0x000fe20005800000 */
[----:B------:R2:W-:Y:S04]  /*2ae70*/  STL [R1+0xbc], R0 ;  /* 0x0000bc0001007387 */ /* 0x0005e80000100800 */
[----:B------:R-:W0:Y:S01]  /*2ae80*/  LDC R21, c[0x0][0x3b0] ;  /* 0x0000ec00ff157b82 */ /* 0x000e220000000800 */
[----:B------:R-:W4:Y:S01]  /*2ae90*/  LDL.LU R85, [R1+0x6b0] ;  /* 0x0006b00001557983 */ /* 0x000f220000300800 */
[----:B--2---:R-:W-:-:S03]  /*2aea0*/  IMAD R0, R10, R22, RZ ;  /* 0x000000160a007224 */ /* 0x004fc600078e02ff */
[----:B------:R2:W-:Y:S03]  /*2aeb0*/  STL [R1+0xc4], R7 ;  /* 0x0000c40701007387 */ /* 0x0005e60000100800 */
[----:B------:R-:W0:Y:S01]  /*2aec0*/  LDC R22, c[0x0][0x3b0] ;  /* 0x0000ec00ff167b82 */ /* 0x000e220000000800 */
[----:B------:R-:W4:Y:S04]  /*2aed0*/  LDL.LU R26, [R1+0x6b4] ;  /* 0x0006b400011a7983 */ /* 0x000f280000300800 */
[----:B------:R1:W-:Y:S04]  /*2aee0*/  STL [R1+0x640], R0 ;  /* 0x0006400001007387 */ /* 0x0003e80000100800 */
[----:B--2---:R-:W2:Y:S04]  /*2aef0*/  LDL.LU R7, [R1+0x6a8] ;  /* 0x0006a80001077983 */ /* 0x004ea80000300800 */
[----:B-1----:R-:W2:Y:S04]  /*2af00*/  LDL.LU R0, [R1+0x698] ;  /* 0x0006980001007983 */ /* 0x002ea80000300800 */
[----:B------:R-:W2:Y:S01]  /*2af10*/  LDL.LU R88, [R1+0x69c] ;  /* 0x00069c0001587983 */ /* 0x000ea20000300800 */
[----:B---3--:R-:W-:Y:S01]  /*2af20*/  SEL R9, R8, R2, !P3 ;  /* 0x0000000208097207 */ /* 0x008fe20005800000 */
[----:B------:R-:W-:-:S02]  /*2af30*/  IMAD R2, R12, R20, RZ ;  /* 0x000000140c027224 */ /* 0x000fc400078e02ff */
[----:B------:R-:W1:Y:S02]  /*2af40*/  LDC R20, c[0x0][0x3b0] ;  /* 0x0000ec00ff147b82 */ /* 0x000e640000000800 */
[----:B------:R-:W-:-:S05]  /*2af50*/  IMAD R9, R9, R23, RZ ;  /* 0x0000001709097224 */ /* 0x000fca00078e02ff */
[----:B------:R3:W-:Y:S01]  /*2af60*/  STL [R1+0x6b8], R9 ;  /* 0x0006b80901007387 */ /* 0x0007e20000100800 */
[----:B------:R-:W0:Y:S01]  /*2af70*/  LDC R23, c[0x0][0x3b0] ;  /* 0x0000ec00ff177b82 */ /* 0x000e220000000800 */
[C---:B----4-:R-:W-:Y:S02]  /*2af80*/  SEL R13, R8.reuse, R84, !P3 ;  /* 0x00000054080d7207 */ /* 0x050fe40005800000 */
[----:B------:R-:W-:-:S03]  /*2af90*/  SEL R12, R8, R86, !P3 ;  /* 0x00000056080c7207 */ /* 0x000fc60005800000 */
[----:B------:R-:W-:Y:S02]  /*2afa0*/  IMAD R13, R13, R14, RZ ;  /* 0x0000000e0d0d7224 */ /* 0x000fe400078e02ff */
[----:B------:R-:W4:Y:S01]  /*2afb0*/  LDC R14, c[0x0][0x3b0] ;  /* 0x0000ec00ff0e7b82 */ /* 0x000f220000000800 */
[----:B------:R-:W-:Y:S01]  /*2afc0*/  IMAD R12, R12, R15, RZ ;  /* 0x0000000f0c0c7224 */ /* 0x000fe200078e02ff */
[C---:B------:R-:W-:Y:S02]  /*2afd0*/  SEL R11, R8.reuse, R87, !P3 ;  /* 0x00000057080b7207 */ /* 0x040fe40005800000 */
[----:B------:R-:W-:-:S03]  /*2afe0*/  SEL R10, R8, R92, !P3 ;  /* 0x0000005c080a7207 */ /* 0x000fc60005800000 */
[----:B------:R-:W-:Y:S01]  /*2aff0*/  IMAD R11, R11, R16, RZ ;  /* 0x000000100b0b7224 */ /* 0x000fe200078e02ff */
[----:B------:R0:W-:Y:S01]  /*2b000*/  STL [R1+0x658], R13 ;  /* 0x0006580d01007387 */ /* 0x0001e20000100800 */
[----:B------:R-:W0:Y:S01]  /*2b010*/  LDC R15, c[0x0][0x3b0] ;  /* 0x0000ec00ff0f7b82 */ /* 0x000e220000000800 */
[----:B------:R-:W-:Y:S02]  /*2b020*/  IMAD R10, R10, R17, RZ ;  /* 0x000000110a0a7224 */ /* 0x000fe400078e02ff */
[----:B------:R0:W-:Y:S04]  /*2b030*/  STL [R1+0x6a4], R12 ;  /* 0x0006a40c01007387 */ /* 0x0001e80000100800 */
[----:B------:R-:W4:Y:S01]  /*2b040*/  LDL.LU R83, [R1+0x6a0] ;  /* 0x0006a00001537983 */ /* 0x000f220000300800 */
[----:B------:R-:W0:Y:S03]  /*2b050*/  LDC R16, c[0x0][0x3b0] ;  /* 0x0000ec00ff107b82 */ /* 0x000e260000000800 */
[----:B------:R2:W-:Y:S04]  /*2b060*/  STL [R1+0x6ac], R11 ;  /* 0x0006ac0b01007387 */ /* 0x0005e80000100800 */
[----:B------:R-:W4:Y:S01]  /*2b070*/  LDL.LU R84, [R1+0x694] ;  /* 0x0006940001547983 */ /* 0x000f220000300800 */
[----:B------:R-:W0:Y:S03]  /*2b080*/  LDC R92, c[0x0][0x3b0] ;  /* 0x0000ec00ff5c7b82 */ /* 0x000e260000000800 */
[----:B------:R0:W-:Y:S04]  /*2b090*/  STL [R1+0x6bc], R10 ;  /* 0x0006bc0a01007387 */ /* 0x0001e80000100800 */
[----:B------:R-:W4:Y:S01]  /*2b0a0*/  LDL.LU R86, [R1+0x690] ;  /* 0x0006900001567983 */ /* 0x000f220000300800 */
[----:B------:R-:W1:Y:S03]  /*2b0b0*/  LDC R17, c[0x0][0x3b0] ;  /* 0x0000ec00ff117b82 */ /* 0x000e660000000800 */
[----:B------:R-:W4:Y:S01]  /*2b0c0*/  LDL.LU R87, [R1+0x68c] ;  /* 0x00068c0001577983 */ /* 0x000f220000300800 */
[----:B---3--:R-:W-:-:S03]  /*2b0d0*/  SEL R9, R8, R89, !P3 ;  /* 0x0000005908097207 */ /* 0x008fc60005800000 */
[----:B------:R-:W3:Y:S01]  /*2b0e0*/  LDL.LU R89, [R1+0x688] ;  /* 0x0006880001597983 */ /* 0x000ee20000300800 */
[C---:B0-----:R-:W-:Y:S02]  /*2b0f0*/  SEL R13, R8.reuse, R85, !P3 ;  /* 0x00000055080d7207 */ /* 0x041fe40005800000 */
[----:B------:R-:W-:-:S05]  /*2b100*/  SEL R12, R8, R26, !P3 ;  /* 0x0000001a080c7207 */ /* 0x000fca0005800000 */
[----:B-1----:R-:W-:Y:S01]  /*2b110*/  IMAD R12, R12, R20, RZ ;  /* 0x000000140c0c7224 */ /* 0x002fe200078e02ff */
[C---:B--2---:R-:W-:Y:S02]  /*2b120*/  SEL R11, R8.reuse, R7, !P3 ;  /* 0x00000007080b7207 */ /* 0x044fe40005800000 */
[----:B------:R-:W-:Y:S01]  /*2b130*/  SEL R10, R8, R0, !P3 ;  /* 0x00000000080a7207 */ /* 0x000fe20005800000 */
[----:B------:R-:W-:Y:S01]  /*2b140*/  IMAD R0, R13, R18, RZ ;  /* 0x000000120d007224 */ /* 0x000fe200078e02ff */
[----:B------:R-:W0:Y:S01]  /*2b150*/  LDC R20, c[0x0][0x3b0] ;  /* 0x0000ec00ff147b82 */ /* 0x000e220000000800 */
[----:B------:R-:W-:-:S03]  /*2b160*/  IMAD R7, R11, R21, RZ ;  /* 0x000000150b077224 */ /* 0x000fc600078e02ff */
[----:B------:R1:W-:Y:S04]  /*2b170*/  STL [R1+0x698], R0 ;  /* 0x0006980001007387 */ /* 0x0003e80000100800 */
[----:B------:R-:W-:Y:S01]  /*2b180*/  STL [R1+0x69c], R12 ;  /* 0x00069c0c01007387 */ /* 0x000fe20000100800 */
[----:B------:R-:W-:Y:S01]  /*2b190*/  IMAD R93, R9, R93, RZ ;  /* 0x0000005d095d7224 */ /* 0x000fe200078e02ff */
[----:B------:R-:W2:Y:S02]  /*2b1a0*/  LDC R18, c[0x0][0x3b0] ;  /* 0x0000ec00ff127b82 */ /* 0x000ea40000000800 */
[----:B------:R-:W2:Y:S01]  /*2b1b0*/  LDL.LU R85, [R1+0x684] ;  /* 0x0006840001557983 */ /* 0x000ea20000300800 */
[----:B-1----:R-:W-:-:S03]  /*2b1c0*/  IMAD R0, R10, R22, RZ ;  /* 0x000000160a007224 */ /* 0x002fc600078e02ff */
[----:B------:R1:W-:Y:S01]  /*2b1d0*/  STL [R1+0x6a8], R7 ;  /* 0x0006a80701007387 */ /* 0x0003e20000100800 */
[----:B------:R-:W-:Y:S01]  /*2b1e0*/  SEL R9, R8, R88, !P3 ;  /* 0x0000005808097207 */ /* 0x000fe20005800000 */
[----:B------:R-:W0:Y:S02]  /*2b1f0*/  LDC R21, c[0x0][0x3b0] ;  /* 0x0000ec00ff157b82 */ /* 0x000e240000000800 */
[----:B------:R-:W2:Y:S04]  /*2b200*/  LDL.LU R26, [R1+0x67c] ;  /* 0x00067c00011a7983 */ /* 0x000ea80000300800 */
[----:B------:R1:W-:Y:S02]  /*2b210*/  STL [R1+0x6b0], R0 ;  /* 0x0006b00001007387 */ /* 0x0003e40000100800 */
[----:B------:R-:W0:Y:S02]  /*2b220*/  LDC R22, c[0x0][0x3b0] ;  /* 0x0000ec00ff167b82 */ /* 0x000e240000000800 */
[----:B-1----:R-:W2:Y:S04]  /*2b230*/  LDL.LU R7, [R1+0x670] ;  /* 0x0006700001077983 */ /* 0x002ea80000300800 */
[----:B------:R-:W2:Y:S04]  /*2b240*/  LDL.LU R0, [R1+0x674] ;  /* 0x0006740001007983 */ /* 0x000ea80000300800 */
[----:B------:R-:W2:Y:S01]  /*2b250*/  LDL.LU R88, [R1+0x680] ;  /* 0x0006800001587983 */ /* 0x000ea20000300800 */
[----:B------:R-:W-:-:S02]  /*2b260*/  IMAD R9, R9, R23, RZ ;  /* 0x0000001709097224 */ /* 0x000fc400078e02ff */
[----:B------:R-:W1:Y:S03]  /*2b270*/  LDC R23, c[0x0][0x3b0] ;  /* 0x0000ec00ff177b82 */ /* 0x000e660000000800 */
[----:B------:R3:W-:Y:S01]  /*2b280*/  STL [R1+0x6b4], R9 ;  /* 0x0006b40901007387 */ /* 0x0007e20000100800 */
[C---:B----4-:R-:W-:Y:S02]  /*2b290*/  SEL R13, R8.reuse, R83, !P3 ;  /* 0x00000053080d7207 */ /* 0x050fe40005800000 */
[----:B------:R-:W-:-:S03]  /*2b2a0*/  SEL R12, R8, R84, !P3 ;  /* 0x00000054080c7207 */ /* 0x000fc60005800000 */
[----:B------:R-:W-:Y:S02]  /*2b2b0*/  IMAD R13, R13, R14, RZ ;  /* 0x0000000e0d0d7224 */ /* 0x000fe400078e02ff */
[----:B------:R-:W4:Y:S01]  /*2b2c0*/  LDC R14, c[0x0][0x3b0] ;  /* 0x0000ec00ff0e7b82 */ /* 0x000f220000000800 */
[----:B------:R-:W-:Y:S02]  /*2b2d0*/  IMAD R12, R12, R15, RZ ;  /* 0x0000000f0c0c7224 */ /* 0x000fe400078e02ff */
[----:B------:R2:W-:Y:S01]  /*2b2e0*/  STL [R1+0x688], R13 ;  /* 0x0006880d01007387 */ /* 0x0005e20000100800 */
[----:B------:R-:W-:-:S03]  /*2b2f0*/  SEL R10, R8, R87, !P3 ;  /* 0x00000057080a7207 */ /* 0x000fc60005800000 */
[----:B------:R0:W-:Y:S01]  /*2b300*/  STL [R1+0x68c], R12 ;  /* 0x00068c0c01007387 */ /* 0x0001e20000100800 */
[----:B------:R-:W-:Y:S01]  /*2b310*/  SEL R11, R8, R86, !P3 ;  /* 0x00000056080b7207 */ /* 0x000fe20005800000 */
[----:B------:R-:W0:Y:S01]  /*2b320*/  LDC R15, c[0x0][0x3b0] ;  /* 0x0000ec00ff0f7b82 */ /* 0x000e220000000800 */
[----:B------:R-:W-:Y:S01]  /*2b330*/  IMAD R10, R10, R16, RZ ;  /* 0x000000100a0a7224 */ /* 0x000fe200078e02ff */
[----:B------:R-:W4:Y:S04]  /*2b340*/  LDL.LU R81, [R1+0x678] ;  /* 0x0006780001517983 */ /* 0x000f280000300800 */
[----:B------:R-:W4:Y:S01]  /*2b350*/  LDL.LU R82, [R1+0x660] ;  /* 0x0006600001527983 */ /* 0x000f220000300800 */
[----:B---3--:R-:W-:Y:S01]  /*2b360*/  SEL R9, R8, R89, !P3 ;  /* 0x0000005908097207 */ /* 0x008fe20005800000 */
[----:B------:R-:W-:Y:S01]  /*2b370*/  IMAD R92, R11, R92, RZ ;  /* 0x0000005c0b5c7224 */ /* 0x000fe200078e02ff */
[----:B------:R-:W3:Y:S01]  /*2b380*/  LDC R16, c[0x0][0x3b0] ;  /* 0x0000ec00ff107b82 */ /* 0x000ee20000000800 */
[----:B------:R0:W-:Y:S04]  /*2b390*/  STL [R1+0x690], R10 ;  /* 0x0006900a01007387 */ /* 0x0001e80000100800 */
[----:B------:R-:W3:Y:S03]  /*2b3a0*/  LDL.LU R83, [R1+0x664] ;  /* 0x0006640001537983 */ /* 0x000ee60000300800 */
[----:B------:R-:W0:Y:S01]  /*2b3b0*/  LDC R87, c[0x0][0x3b0] ;  /* 0x0000ec00ff577b82 */ /* 0x000e220000000800 */
[----:B------:R-:W3:Y:S01]  /*2b3c0*/  LDL.LU R84, [R1+0x668] ;  /* 0x0006680001547983 */ /* 0x000ee20000300800 */
[----:B------:R-:W-:-:S03]  /*2b3d0*/  IMAD R9, R9, R19, RZ ;  /* 0x0000001309097224 */ /* 0x000fc600078e02ff */
[----:B------:R-:W3:Y:S03]  /*2b3e0*/  LDL.LU R89, [R1+0x66c] ;  /* 0x00066c0001597983 */ /* 0x000ee60000300800 */
[----:B------:R-:W0:Y:S01]  /*2b3f0*/  LDC R19, c[0x0][0x3b0] ;  /* 0x0000ec00ff137b82 */ /* 0x000e220000000800 */
[----:B------:R0:W-:Y:S07]  /*2b400*/  STL [R1+0x694], R9 ;  /* 0x0006940901007387 */ /* 0x0001ee0000100800 */
[----:B------:R-:W0:Y:S01]  /*2b410*/  LDC R86, c[0x0][0x3b0] ;  /* 0x0000ec00ff567b82 */ /* 0x000e220000000800 */
[----:B--2---:R-:W-:-:S02]  /*2b420*/  SEL R13, R8, R85, !P3 ;  /* 0x00000055080d7207 */ /* 0x004fc40005800000 */
[----:B0-----:R-:W-:-:S05]  /*2b430*/  SEL R12, R8, R26, !P3 ;  /* 0x0000001a080c7207 */ /* 0x001fca0005800000 */
[----:B------:R-:W-:Y:S02]  /*2b440*/  IMAD R12, R12, R18, RZ ;  /* 0x000000120c0c7224 */ /* 0x000fe400078e02ff */
[----:B------:R-:W0:Y:S01]  /*2b450*/  LDC R18, c[0x0][0x3b0] ;  /* 0x0000ec00ff127b82 */ /* 0x000e220000000800 */
[C---:B------:R-:W-:Y:S02]  /*2b460*/  SEL R11, R8.reuse, R7, !P3 ;  /* 0x00000007080b7207 */ /* 0x040fe40005800000 */
[C---:B------:R-:W-:Y:S01]  /*2b470*/  SEL R10, R8.reuse, R0, !P3 ;  /* 0x00000000080a7207 */ /* 0x040fe20005800000 */
[----:B------:R-:W-:Y:S02]  /*2b480*/  IMAD R0, R13, R17, RZ ;  /* 0x000000110d007224 */ /* 0x000fe400078e02ff */
[----:B------:R-:W-:Y:S01]  /*2b490*/  IMAD R7, R11, R20, RZ ;  /* 0x000000140b077224 */ /* 0x000fe200078e02ff */
[----:B------:R-:W-:Y:S01]  /*2b4a0*/  SEL R9, R8, R88, !P3 ;  /* 0x0000005808097207 */ /* 0x000fe20005800000 */
[----:B------:R-:W2:Y:S01]  /*2b4b0*/  LDC R20, c[0x0][0x3b0] ;  /* 0x0000ec00ff147b82 */ /* 0x000ea20000000800 */
[----:B------:R1:W-:Y:S04]  /*2b4c0*/  STL [R1+0x670], R0 ;  /* 0x0006700001007387 */ /* 0x0003e80000100800 */
[----:B------:R-:W-:Y:S03]  /*2b4d0*/  STL [R1+0x674], R12 ;  /* 0x0006740c01007387 */ /* 0x000fe60000100800 */
[----:B------:R-:W0:Y:S01]  /*2b4e0*/  LDC R17, c[0x0][0x3b0] ;  /* 0x0000ec00ff117b82 */ /* 0x000e220000000800 */
[----:B------:R-:W2:Y:S01]  /*2b4f0*/  LDL.LU R85, [R1+0x65c] ;  /* 0x00065c0001557983 */ /* 0x000ea20000300800 */
[----:B-1----:R-:W-:-:S03]  /*2b500*/  IMAD R0, R10, R21, RZ ;  /* 0x000000150a007224 */ /* 0x002fc600078e02ff */
[----:B------:R1:W-:Y:S01]  /*2b510*/  STL [R1+0x67c], R7 ;  /* 0x00067c0701007387 */ /* 0x0003e20000100800 */
[----:B------:R-:W-:Y:S02]  /*2b520*/  IMAD R9, R9, R22, RZ ;  /* 0x0000001609097224 */ /* 0x000fe400078e02ff */
[----:B------:R-:W0:Y:S01]  /*2b530*/  LDC R21, c[0x0][0x3b0] ;  /* 0x0000ec00ff157b82 */ /* 0x000e220000000800 */
[----:B------:R-:W2:Y:S04]  /*2b540*/  LDL.LU R26, [R1+0x654] ;  /* 0x00065400011a7983 */ /* 0x000ea80000300800 */
[----:B------:R1:W-:Y:S03]  /*2b550*/  STL [R1+0x680], R0 ;  /* 0x0006800001007387 */ /* 0x0003e60000100800 */
[----:B------:R-:W0:Y:S01]  /*2b560*/  LDC R22, c[0x0][0x3b0] ;  /* 0x0000ec00ff167b82 */ /* 0x000e220000000800 */
[----:B-1----:R-:W2:Y:S04]  /*2b570*/  LDL.LU R7, [R1+0x650] ;  /* 0x0006500001077983 */ /* 0x002ea80000300800 */
[----:B------:R-:W2:Y:S04]  /*2b580*/  LDL.LU R0, [R1+0x64c] ;  /* 0x00064c0001007983 */ /* 0x000ea80000300800 */
[----:B------:R-:W2:Y:S04]  /*2b590*/  LDL.LU R88, [R1+0x644] ;  /* 0x0006440001587983 */ /* 0x000ea80000300800 */
[----:B------:R1:W-:Y:S01]  /*2b5a0*/  STL [R1+0x684], R9 ;  /* 0x0006840901007387 */ /* 0x0003e20000100800 */
[----:B----4-:R-:W-:-:S05]  /*2b5b0*/  SEL R12, R8, R82, !P3 ;  /* 0x00000052080c7207 */ /* 0x010fca0005800000 */
[----:B------:R-:W-:Y:S01]  /*2b5c0*/  IMAD R12, R12, R14, RZ ;  /* 0x0000000e0c0c7224 */ /* 0x000fe200078e02ff */
[C---:B------:R-:W-:Y:S01]  /*2b5d0*/  SEL R13, R8.reuse, R81, !P3 ;  /* 0x00000051080d7207 */ /* 0x040fe20005800000 */
[----:B------:R-:W4:Y:S01]  /*2b5e0*/  LDC R14, c[0x0][0x3b0] ;  /* 0x0000ec00ff0e7b82 */ /* 0x000f220000000800 */
[C---:B---3--:R-:W-:Y:S02]  /*2b5f0*/  SEL R11, R8.reuse, R83, !P3 ;  /* 0x00000053080b7207 */ /* 0x048fe40005800000 */
[----:B------:R-:W-:-:S03]  /*2b600*/  SEL R10, R8, R84, !P3 ;  /* 0x00000054080a7207 */ /* 0x000fc60005800000 */
[----:B------:R-:W-:Y:S01]  /*2b610*/  IMAD R11, R11, R15, RZ ;  /* 0x0000000f0b0b7224 */ /* 0x000fe200078e02ff */
[----:B------:R3:W-:Y:S01]  /*2b620*/  STL [R1+0x660], R12 ;  /* 0x0006600c01007387 */ /* 0x0007e20000100800 */
[----:B------:R-:W-:Y:S01]  /*2b630*/  IMAD R87, R13, R87, RZ ;  /* 0x000000570d577224 */ /* 0x000fe200078e02ff */
[----:B-1----:R-:W-:Y:S01]  /*2b640*/  SEL R9, R8, R89, !P3 ;  /* 0x0000005908097207 */ /* 0x002fe20005800000 */
[----:B------:R-:W-:Y:S01]  /*2b650*/  IMAD R10, R10, R16, RZ ;  /* 0x000000100a0a7224 */ /* 0x000fe200078e02ff */
[----:B------:R-:W4:Y:S01]  /*2b660*/  LDL.LU R80, [R1+0x648] ;  /* 0x0006480001507983 */ /* 0x000f220000300800 */
[----:B------:R-:W1:Y:S03]  /*2b670*/  LDC R15, c[0x0][0x3b0] ;  /* 0x0000ec00ff0f7b82 */ /* 0x000e660000000800 */
[----:B------:R0:W-:Y:S04]  /*2b680*/  STL [R1+0x664], R11 ;  /* 0x0006640b01007387 */ /* 0x0001e80000100800 */
[----:B------:R-:W4:Y:S01]  /*2b690*/  LDL.LU R81, [R1+0x63c] ;  /* 0x00063c0001517983 */ /* 0x000f220000300800 */
[----:B------:R-:W-:Y:S01]  /*2b6a0*/  IMAD R9, R9, R19, RZ ;  /* 0x0000001309097224 */ /* 0x000fe200078e02ff */
[----:B------:R-:W0:Y:S02]  /*2b6b0*/  LDC R16, c[0x0][0x3b0] ;  /* 0x0000ec00ff107b82 */ /* 0x000e240000000800 */
[----:B------:R0:W-:Y:S04]  /*2b6c0*/  STL [R1+0x668], R10 ;  /* 0x0006680a01007387 */ /* 0x0001e80000100800 */
[----:B------:R-:W4:Y:S02]  /*2b6d0*/  LDL.LU R82, [R1+0x638] ;  /* 0x0006380001527983 */ /* 0x000f240000300800 */
[----:B------:R-:W0:Y:S02]  /*2b6e0*/  LDC R19, c[0x0][0x3b0] ;  /* 0x0000ec00ff137b82 */ /* 0x000e240000000800 */
[----:B------:R-:W4:Y:S04]  /*2b6f0*/  LDL.LU R83, [R1+0x634] ;  /* 0x0006340001537983 */ /* 0x000f280000300800 */
[----:B------:R-:W4:Y:S04]  /*2b700*/  LDL.LU R89, [R1+0x5e8] ;  /* 0x0005e80001597983 */ /* 0x000f280000300800 */
[----:B------:R0:W-:Y:S01]  /*2b710*/  STL [R1+0x66c], R9 ;  /* 0x00066c0901007387 */ /* 0x0001e20000100800 */
[----:B--2---:R-:W-:-:S02]  /*2b720*/  SEL R13, R8, R85, !P3 ;  /* 0x00000055080d7207 */ /* 0x004fc40005800000 */
[----:B------:R-:W2:Y:S03]  /*2b730*/  LDC R85, c[0x0][0x3b0] ;  /* 0x0000ec00ff557b82 */ /* 0x000ea60000000800 */
[----:B0-----:R-:W-:Y:S01]  /*2b740*/  IMAD R13, R13, R18, RZ ;  /* 0x000000120d0d7224 */ /* 0x001fe200078e02ff */
[----:B---3--:R-:W-:-:S04]  /*2b750*/  SEL R12, R8, R26, !P3 ;  /* 0x0000001a080c7207 */ /* 0x008fc80005800000 */
[----:B------:R-:W-:Y:S01]  /*2b760*/  STL [R1+0x644], R13 ;  /* 0x0006440d01007387 */ /* 0x000fe20000100800 */
[----:B------:R-:W0:Y:S03]  /*2b770*/  LDC R18, c[0x0][0x3b0] ;  /* 0x0000ec00ff127b82 */ /* 0x000e260000000800 */
[----:B------:R-:W3:Y:S01]  /*2b780*/  LDL.LU R84, [R1+0x5ec] ;  /* 0x0005ec0001547983 */ /* 0x000ee20000300800 */
[----:B------:R-:W-:Y:S01]  /*2b790*/  SEL R11, R8, R7, !P3 ;  /* 0x00000007080b7207 */ /* 0x000fe20005800000 */
[----:B------:R-:W-:-:S03]  /*2b7a0*/  IMAD R7, R12, R20, RZ ;  /* 0x000000140c077224 */ /* 0x000fc600078e02ff */
[----:B------:R-:W0:Y:S01]  /*2b7b0*/  LDC R20, c[0x0][0x3b0] ;  /* 0x0000ec00ff147b82 */ /* 0x000e220000000800 */
[C---:B------:R-:W-:Y:S01]  /*2b7c0*/  SEL R10, R8.reuse, R0, !P3 ;  /* 0x00000000080a7207 */ /* 0x040fe20005800000 */
[----:B------:R-:W-:Y:S01]  /*2b7d0*/  IMAD R0, R11, R21, RZ ;  /* 0x000000150b007224 */ /* 0x000fe200078e02ff */
[----:B------:R1:W-:Y:S01]  /*2b7e0*/  STL [R1+0x64c], R7 ;  /* 0x00064c0701007387 */ /* 0x0003e20000100800 */
[----:B------:R-:W-:Y:S02]  /*2b7f0*/  SEL R9, R8, R88, !P3 ;  /* 0x0000005808097207 */ /* 0x000fe40005800000 */
[----:B------:R-:W-:Y:S01]  /*2b800*/  IMAD R86, R10, R86, RZ ;  /* 0x000000560a567224 */ /* 0x000fe200078e02ff */
[----:B------:R-:W2:Y:S01]  /*2b810*/  LDL.LU R26, [R1+0x62c] ;  /* 0x00062c00011a7983 */ /* 0x000ea20000300800 */
[----:B------:R-:W0:Y:S03]  /*2b820*/  LDC R21, c[0x0][0x3b0] ;  /* 0x0000ec00ff157b82 */ /* 0x000e260000000800 */
[----:B------:R1:W-:Y:S04]  /*2b830*/  STL [R1+0x650], R0 ;  /* 0x0006500001007387 */ /* 0x0003e80000100800 */
        /* <DEDUP_REMOVED lines=15> */
[----:B------:R-:W1:Y:S01]  /*2b930*/  LDC R15, c[0x0][0x3b0] ;  /* 0x0000ec00ff0f7b82 */ /* 0x000e620000000800 */
[----:B------:R-:W-:Y:S02]  /*2b940*/  IMAD R10, R10, R17, RZ ;  /* 0x000000110a0a7224 */ /* 0x000fe400078e02ff */
[----:B------:R2:W-:Y:S04]  /*2b950*/  STL [R1+0x634], R12 ;  /* 0x0006340c01007387 */ /* 0x0005e80000100800 */
[----:B------:R-:W4:Y:S01]  /*2b960*/  LDL.LU R24, [R1+0x624] ;  /* 0x0006240001187983 */ /* 0x000f220000300800 */
[C---:B0-----:R-:W-:Y:S01]  /*2b970*/  SEL R9, R8.reuse, R89, !P3 ;  /* 0x0000005908097207 */ /* 0x041fe20005800000 */
[----:B------:R-:W0:Y:S02]  /*2b980*/  LDC R16, c[0x0][0x3b0] ;  /* 0x0000ec00ff107b82 */ /* 0x000e240000000800 */
[----:B------:R0:W-:Y:S04]  /*2b990*/  STL [R1+0x638], R11 ;  /* 0x0006380b01007387 */ /* 0x0001e80000100800 */
[----:B------:R-:W4:Y:S02]  /*2b9a0*/  LDL.LU R80, [R1+0x628] ;  /* 0x0006280001507983 */ /* 0x000f240000300800 */
[----:B------:R-:W0:Y:S02]  /*2b9b0*/  LDC R17, c[0x0][0x3b0] ;  /* 0x0000ec00ff117b82 */ /* 0x000e240000000800 */
[----:B------:R0:W-:Y:S04]  /*2b9c0*/  STL [R1+0x63c], R10 ;  /* 0x00063c0a01007387 */ /* 0x0001e80000100800 */
[----:B------:R-:W4:Y:S01]  /*2b9d0*/  LDL.LU R81, [R1+0x620] ;  /* 0x0006200001517983 */ /* 0x000f220000300800 */
[----:B------:R-:W-:Y:S01]  /*2b9e0*/  IMAD R9, R9, R19, RZ ;  /* 0x0000001309097224 */ /* 0x000fe200078e02ff */
[----:B------:R-:W0:Y:S02]  /*2b9f0*/  LDC R83, c[0x0][0x3b0] ;  /* 0x0000ec00ff537b82 */ /* 0x000e240000000800 */
[----:B------:R-:W4:Y:S04]  /*2ba00*/  LDL.LU R82, [R1+0x608] ;  /* 0x0006080001527983 */ /* 0x000f280000300800 */
[----:B------:R-:W4:Y:S02]  /*2ba10*/  LDL.LU R89, [R1+0x60c] ;  /* 0x00060c0001597983 */ /* 0x000f240000300800 */
[----:B------:R-:W0:Y:S02]  /*2ba20*/  LDC R19, c[0x0][0x3b0] ;  /* 0x0000ec00ff137b82 */ /* 0x000e240000000800 */
[----:B------:R0:W-:Y:S01]  /*2ba30*/  STL [R1+0x648], R9 ;  /* 0x0006480901007387 */ /* 0x0001e20000100800 */
[----:B---3--:R-:W-:-:S02]  /*2ba40*/  SEL R13, R8, R84, !P3 ;  /* 0x00000054080d7207 */ /* 0x008fc40005800000 */
[C---:B--2---:R-:W-:Y:S02]  /*2ba50*/  SEL R12, R8.reuse, R26, !P3 ;  /* 0x0000001a080c7207 */ /* 0x044fe40005800000 */
[C---:B0-----:R-:W-:Y:S01]  /*2ba60*/  SEL R11, R8.reuse, R7, !P3 ;  /* 0x00000007080b7207 */ /* 0x041fe20005800000 */
[----:B------:R-:W-:Y:S02]  /*2ba70*/  IMAD R7, R13, R18, RZ ;  /* 0x000000120d077224 */ /* 0x000fe400078e02ff */
[----:B------:R-:W0:Y:S01]  /*2ba80*/  LDC R18, c[0x0][0x3b0] ;  /* 0x0000ec00ff127b82 */ /* 0x000e220000000800 */
[C---:B------:R-:W-:Y:S01]  /*2ba90*/  SEL R10, R8.reuse, R0, !P3 ;  /* 0x00000000080a7207 */ /* 0x040fe20005800000 */
[----:B------:R-:W-:Y:S01]  /*2baa0*/  IMAD R0, R11, R20, RZ ;  /* 0x000000140b007224 */ /* 0x000fe200078e02ff */
[----:B------:R2:W-:Y:S01]  /*2bab0*/  STL [R1+0x5ec], R7 ;  /* 0x0005ec0701007387 */ /* 0x0005e20000100800 */
[----:B------:R-:W-:-:S04]  /*2bac0*/  SEL R9, R8, R88, !P3 ;  /* 0x0000005808097207 */ /* 0x000fc80005800000 */
[----:B------:R-:W3:Y:S01]  /*2bad0*/  LDC R20, c[0x0][0x3b0] ;  /* 0x0000ec00ff147b82 */ /* 0x000ee20000000800 */
[----:B------:R-:W3:Y:S04]  /*2bae0*/  LDL.LU R84, [R1+0x618] ;  /* 0x0006180001547983 */ /* 0x000ee80000300800 */
[----:B------:R-:W3:Y:S04]  /*2baf0*/  LDL.LU R26, [R1+0x610] ;  /* 0x00061000011a7983 */ /* 0x000ee80000300800 */
[----:B------:R1:W-:Y:S04]  /*2bb00*/  STL [R1+0x5f8], R0 ;  /* 0x0005f80001007387 */ /* 0x0003e80000100800 */
[----:B--2---:R-:W2:Y:S04]  /*2bb10*/  LDL.LU R7, [R1+0x614] ;  /* 0x0006140001077983 */ /* 0x004ea80000300800 */
[----:B-1----:R-:W2:Y:S04]  /*2bb20*/  LDL.LU R0, [R1+0x604] ;  /* 0x0006040001007983 */ /* 0x002ea80000300800 */
[----:B------:R-:W2:Y:S01]  /*2bb30*/  LDL.LU R88, [R1+0x600] ;  /* 0x0006000001587983 */ /* 0x000ea20000300800 */
[----:B------:R-:W-:-:S02]  /*2bb40*/  IMAD R85, R12, R85, RZ ;  /* 0x000000550c557224 */ /* 0x000fc400078e02ff */
[----:B------:R-:W-:Y:S02]  /*2bb50*/  IMAD R10, R10, R21, RZ ;  /* 0x000000150a0a7224 */ /* 0x000fe400078e02ff */
[----:B------:R-:W-:Y:S01]  /*2bb60*/  IMAD R9, R9, R22, RZ ;  /* 0x0000001609097224 */ /* 0x000fe200078e02ff */
[----:B------:R-:W1:Y:S02]  /*2bb70*/  LDC R21, c[0x0][0x3b0] ;  /* 0x0000ec00ff157b82 */ /* 0x000e640000000800 */
[----:B------:R0:W-:Y:S04]  /*2bb80*/  STL [R1+0x61c], R10 ;  /* 0x00061c0a01007387 */ /* 0x0001e80000100800 */
[----:B------:R0:W-:Y:S02]  /*2bb90*/  STL [R1+0x62c], R9 ;  /* 0x00062c0901007387 */ /* 0x0001e40000100800 */
[----:B------:R-:W0:Y:S01]  /*2bba0*/  LDC R22, c[0x0][0x3b0] ;  /* 0x0000ec00ff167b82 */ /* 0x000e220000000800 */
[----:B----4-:R-:W-:-:S05]  /*2bbb0*/  SEL R13, R8, R24, !P3 ;  /* 0x00000018080d7207 */ /* 0x010fca0005800000 */
[----:B------:R-:W-:Y:S02]  /*2bbc0*/  IMAD R13, R13, R14, RZ ;  /* 0x0000000e0d0d7224 */ /* 0x000fe400078e02ff */
[----:B------:R-:W4:Y:S01]  /*2bbd0*/  LDC R14, c[0x0][0x3b0] ;  /* 0x0000ec00ff0e7b82 */ /* 0x000f220000000800 */
[----:B------:R-:W-:Y:S02]  /*2bbe0*/  SEL R12, R8, R80, !P3 ;  /* 0x00000050080c7207 */ /* 0x000fe40005800000 */
[----:B------:R3:W-:Y:S03]  /*2bbf0*/  STL [R1+0x608], R13 ;  /* 0x0006080d01007387 */ /* 0x0007e60000100800 */
[----:B------:R-:W-:Y:S01]  /*2bc00*/  IMAD R12, R12, R15, RZ ;  /* 0x0000000f0c0c7224 */ /* 0x000fe200078e02ff */
[----:B------:R-:W4:Y:S01]  /*2bc10*/  LDL.LU R24, [R1+0x5fc] ;  /* 0x0005fc0001187983 */ /* 0x000f220000300800 */
[----:B------:R-:W1:Y:S01]  /*2bc20*/  LDC R15, c[0x0][0x3b0] ;  /* 0x0000ec00ff0f7b82 */ /* 0x000e620000000800 */
[----:B------:R-:W-:-:S02]  /*2bc30*/  SEL R11, R8, R81, !P3 ;  /* 0x00000051080b7207 */ /* 0x000fc40005800000 */
[----:B------:R1:W-:Y:S03]  /*2bc40*/  STL [R1+0x60c], R12 ;  /* 0x00060c0c01007387 */ /* 0x0003e60000100800 */
[----:B------:R-:W-:Y:S01]  /*2bc50*/  IMAD R11, R11, R16, RZ ;  /* 0x000000100b0b7224 */ /* 0x000fe200078e02ff */
[C---:B0-----:R-:W-:Y:S01]  /*2bc60*/  SEL R10, R8.reuse, R82, !P3 ;  /* 0x00000052080a7207 */ /* 0x041fe20005800000 */
[----:B------:R-:W4:Y:S01]  /*2bc70*/  LDL.LU R80, [R1+0x5f4] ;  /* 0x0005f40001507983 */ /* 0x000f220000300800 */
[----:B------:R-:W-:Y:S01]  /*2bc80*/  SEL R9, R8, R89, !P3 ;  /* 0x0000005908097207 */ /* 0x000fe20005800000 */
[----:B------:R-:W0:Y:S02]  /*2bc90*/  LDC R16, c[0x0][0x3b0] ;  /* 0x0000ec00ff107b82 */ /* 0x000e240000000800 */
[----:B------:R2:W-:Y:S01]  /*2bca0*/  STL [R1+0x620], R11 ;  /* 0x0006200b01007387 */ /* 0x0005e20000100800 */
[----:B------:R-:W-:-:S03]  /*2bcb0*/  IMAD R10, R10, R17, RZ ;  /* 0x000000110a0a7224 */ /* 0x000fc600078e02ff */
[----:B------:R-:W4:Y:S01]  /*2bcc0*/  LDL.LU R81, [R1+0x5f0] ;  /* 0x0005f00001517983 */ /* 0x000f220000300800 */
[----:B------:R-:W-:Y:S01]  /*2bcd0*/  IMAD R83, R9, R83, RZ ;  /* 0x0000005309537224 */ /* 0x000fe200078e02ff */
[----:B------:R-:W0:Y:S02]  /*2bce0*/  LDC R82, c[0x0][0x3b0] ;  /* 0x0000ec00ff527b82 */ /* 0x000e240000000800 */
[----:B------:R-:W4:Y:S04]  /*2bcf0*/  LDL.LU R89, [R1+0x5dc] ;  /* 0x0005dc0001597983 */ /* 0x000f280000300800 */
[----:B------:R0:W-:Y:S02]  /*2bd00*/  STL [R1+0x624], R10 ;  /* 0x0006240a01007387 */ /* 0x0001e40000100800 */
[----:B------:R-:W0:Y:S01]  /*2bd10*/  LDC R17, c[0x0][0x3b0] ;  /* 0x0000ec00ff117b82 */ /* 0x000e220000000800 */
[----:B---3--:R-:W-:-:S02]  /*2bd20*/  SEL R13, R8, R84, !P3 ;  /* 0x00000054080d7207 */ /* 0x008fc40005800000 */
[----:B------:R-:W3:Y:S01]  /*2bd30*/  LDL.LU R84, [R1+0x5e4] ;  /* 0x0005e40001547983 */ /* 0x000ee20000300800 */
[C---:B-1----:R-:W-:Y:S02]  /*2bd40*/  SEL R12, R8.reuse, R26, !P3 ;  /* 0x0000001a080c7207 */ /* 0x042fe40005800000 */
[C---:B--2---:R-:W-:Y:S01]  /*2bd50*/  SEL R11, R8.reuse, R7, !P3 ;  /* 0x00000007080b7207 */ /* 0x044fe20005800000 */
[----:B------:R-:W-:Y:S02]  /*2bd60*/  IMAD R7, R13, R18, RZ ;  /* 0x000000120d077224 */ /* 0x000fe400078e02ff */
[----:B------:R-:W1:Y:S01]  /*2bd70*/  LDC R18, c[0x0][0x3b0] ;  /* 0x0000ec00ff127b82 */ /* 0x000e620000000800 */
[----:B0-----:R-:W-:Y:S01]  /*2bd80*/  SEL R10, R8, R0, !P3 ;  /* 0x00000000080a7207 */ /* 0x001fe20005800000 */
[----:B------:R-:W-:Y:S01]  /*2bd90*/  IMAD R0, R12, R20, RZ ;  /* 0x000000140c007224 */ /* 0x000fe200078e02ff */
[----:B------:R0:W-:Y:S01]  /*2bda0*/  STL [R1+0x600], R7 ;  /* 0x0006000701007387 */ /* 0x0001e20000100800 */
[----:B------:R-:W-:Y:S01]  /*2bdb0*/  SEL R9, R8, R88, !P3 ;  /* 0x0000005808097207 */ /* 0x000fe20005800000 */
[----:B------:R-:W-:-:S02]  /*2bdc0*/  IMAD R11, R11, R21, RZ ;  /* 0x000000150b0b7224 */ /* 0x000fc400078e02ff */
[----:B------:R-:W2:Y:S01]  /*2bdd0*/  LDL.LU R26, [R1+0x5e0] ;  /* 0x0005e000011a7983 */ /* 0x000ea20000300800 */
[----:B------:R-:W-:Y:S01]  /*2bde0*/  IMAD R10, R10, R22, RZ ;  /* 0x000000160a0a7224 */ /* 0x000fe200078e02ff */
[----:B------:R-:W1:Y:S02]  /*2bdf0*/  LDC R20, c[0x0][0x3b0] ;  /* 0x0000ec00ff147b82 */ /* 0x000e640000000800 */
[----:B------:R0:W-:Y:S04]  /*2be00*/  STL [R1+0x604], R0 ;  /* 0x0006040001007387 */ /* 0x0001e80000100800 */
[----:B0-----:R-:W2:Y:S01]  /*2be10*/  LDL.LU R7, [R1+0x5d8] ;  /* 0x0005d80001077983 */ /* 0x001ea20000300800 */
[----:B------:R-:W-:Y:S01]  /*2be20*/  IMAD R9, R9, R23, RZ ;  /* 0x0000001709097224 */ /* 0x000fe200078e02ff */
[----:B------:R-:W0:Y:S02]  /*2be30*/  LDC R21, c[0x0][0x3b0] ;  /* 0x0000ec00ff157b82 */ /* 0x000e240000000800 */
[----:B------:R-:W2:Y:S04]  /*2be40*/  LDL.LU R0, [R1+0x5d4] ;  /* 0x0005d40001007983 */ /* 0x000ea80000300800 */
[----:B------:R-:W2:Y:S02]  /*2be50*/  LDL.LU R88, [R1+0x5d0] ;  /* 0x0005d00001587983 */ /* 0x000ea40000300800 */
[----:B------:R-:W0:Y:S02]  /*2be60*/  LDC R22, c[0x0][0x3b0] ;  /* 0x0000ec00ff167b82 */ /* 0x000e240000000800 */
[----:B------:R1:W-:Y:S04]  /*2be70*/  STL [R1+0x610], R11 ;  /* 0x0006100b01007387 */ /* 0x0003e80000100800 */
[----:B------:R0:W-:Y:S02]  /*2be80*/  STL [R1+0x614], R10 ;  /* 0x0006140a01007387 */ /* 0x0001e40000100800 */
[----:B------:R-:W0:Y:S02]  /*2be90*/  LDC R23, c[0x0][0x3b0] ;  /* 0x0000ec00ff177b82 */ /* 0x000e240000000800 */
[----:B------:R0:W-:Y:S01]  /*2bea0*/  STL [R1+0x618], R9 ;  /* 0x0006180901007387 */ /* 0x0001e20000100800 */
[----:B-1----:R-:W-:-:S05]  /*2beb0*/  SEL R11, R8, R66, !P3 ;  /* 0x00000042080b7207 */ /* 0x002fca0005800000 */
[----:B------:R-:W-:Y:S01]  /*2bec0*/  IMAD R82, R11, R82, RZ ;  /* 0x000000520b527224 */ /* 0x000fe200078e02ff */
[----:B----4-:R-:W-:-:S05]  /*2bed0*/  SEL R13, R8, R24, !P3 ;  /* 0x00000018080d7207 */ /* 0x010fca0005800000 */
[----:B------:R-:W-:Y:S02]  /*2bee0*/  IMAD R13, R13, R14, RZ ;  /* 0x0000000e0d0d7224 */ /* 0x000fe400078e02ff */
[----:B------:R-:W1:Y:S01]  /*2bef0*/  LDC R14, c[0x0][0x3b0] ;  /* 0x0000ec00ff0e7b82 */ /* 0x000e620000000800 */
[----:B------:R-:W-:Y:S02]  /*2bf00*/  SEL R12, R8, R80, !P3 ;  /* 0x00000050080c7207 */ /* 0x000fe40005800000 */
[----:B------:R3:W-:Y:S03]  /*2bf10*/  STL [R1+0x5dc], R13 ;  /* 0x0005dc0d01007387 */ /* 0x0007e60000100800 */
[----:B------:R-:W-:Y:S02]  /*2bf20*/  IMAD R12, R12, R15, RZ ;  /* 0x0000000f0c0c7224 */ /* 0x000fe400078e02ff */
[----:B------:R-:W4:Y:S01]  /*2bf30*/  LDC R80, c[0x0][0x3b0] ;  /* 0x0000ec00ff507b82 */ /* 0x000f220000000800 */
[----:B0-----:R-:W-:-:S02]  /*2bf40*/  SEL R10, R8, R81, !P3 ;  /* 0x00000051080a7207 */ /* 0x001fc40005800000 */
[----:B------:R-:W-:-:S03]  /*2bf50*/  SEL R9, R8, R89, !P3 ;  /* 0x0000005908097207 */ /* 0x000fc60005800000 */
[----:B------:R-:W-:Y:S01]  /*2bf60*/  IMAD R10, R10, R16, RZ ;  /* 0x000000100a0a7224 */ /* 0x000fe200078e02ff */
[----:B------:R2:W-:Y:S01]  /*2bf70*/  STL [R1+0x5f0], R12 ;  /* 0x0005f00c01007387 */ /* 0x0005e20000100800 */
[----:B------:R-:W0:Y:S01]  /*2bf80*/  LDC R15, c[0x0][0x3b0] ;  /* 0x0000ec00ff0f7b82 */ /* 0x000e220000000800 */
[----:B------:R-:W-:Y:S02]  /*2bf90*/  IMAD R9, R9, R19, RZ ;  /* 0x0000001309097224 */ /* 0x000fe400078e02ff */
[----:B------:R-:W4:Y:S04]  /*2bfa0*/  LDL.LU R25, [R1+0x5ac] ;  /* 0x0005ac0001197983 */ /* 0x000f280000300800 */
[----:B------:R-:W4:Y:S01]  /*2bfb0*/  LDL.LU R24, [R1+0x5cc] ;  /* 0x0005cc0001187983 */ /* 0x000f220000300800 */
[----:B------:R-:W0:Y:S03]  /*2bfc0*/  LDC R16, c[0x0][0x3b0] ;  /* 0x0000ec00ff107b82 */ /* 0x000e260000000800 */
[----:B------:R0:W-:Y:S04]  /*2bfd0*/  STL [R1+0x5f4], R10 ;  /* 0x0005f40a01007387 */ /* 0x0001e80000100800 */
[----:B------:R-:W4:Y:S01]  /*2bfe0*/  LDL.LU R89, [R1+0x5b8] ;  /* 0x0005b80001597983 */ /* 0x000f220000300800 */
[----:B------:R-:W0:Y:S03]  /*2bff0*/  LDC R81, c[0x0][0x3b0] ;  /* 0x0000ec00ff517b82 */ /* 0x000e260000000800 */
[----:B------:R0:W-:Y:S01]  /*2c000*/  STL [R1+0x5fc], R9 ;  /* 0x0005fc0901007387 */ /* 0x0001e20000100800 */
[----:B---3--:R-:W-:-:S03]  /*2c010*/  SEL R13, R8, R84, !P3 ;  /* 0x00000054080d7207 */ /* 0x008fc60005800000 */
[----:B------:R-:W3:Y:S02]  /*2c020*/  LDL.LU R84, [R1+0x5bc] ;  /* 0x0005bc0001547983 */ /* 0x000ee40000300800 */
[----:B------:R-:W-:Y:S01]  /*2c030*/  IMAD R19, R13, R17, RZ ;  /* 0x000000110d137224 */ /* 0x000fe200078e02ff */
[C---:B--2---:R-:W-:Y:S02]  /*2c040*/  SEL R12, R8.reuse, R26, !P3 ;  /* 0x0000001a080c7207 */ /* 0x044fe40005800000 */
[----:B------:R-:W2:Y:S01]  /*2c050*/  LDL.LU R26, [R1+0x5c0] ;  /* 0x0005c000011a7983 */ /* 0x000ea20000300800 */
[----:B------:R-:W-:-:S03]  /*2c060*/  SEL R11, R8, R7, !P3 ;  /* 0x00000007080b7207 */ /* 0x000fc60005800000 */
[----:B------:R-:W2:Y:S01]  /*2c070*/  LDL.LU R7, [R1+0x5c8] ;  /* 0x0005c80001077983 */ /* 0x000ea20000300800 */
[----:B0-----:R-:W-:-:S03]  /*2c080*/  SEL R10, R8, R0, !P3 ;  /* 0x00000000080a7207 */ /* 0x001fc60005800000 */
[----:B------:R-:W2:Y:S01]  /*2c090*/  LDL.LU R0, [R1+0x5c4] ;  /* 0x0005c40001007983 */ /* 0x000ea20000300800 */
[----:B------:R-:W-:-:S03]  /*2c0a0*/  SEL R9, R8, R88, !P3 ;  /* 0x0000005808097207 */ /* 0x000fc60005800000 */
[----:B------:R-:W2:Y:S04]  /*2c0b0*/  LDL.LU R88, [R1+0x5b4] ;  /* 0x0005b40001587983 */ /* 0x000ea80000300800 */
[----:B------:R-:W2:Y:S04]  /*2c0c0*/  LDL.LU R13, [R1+0x590] ;  /* 0x00059000010d7983 */ /* 0x000ea80000300800 */
[----:B------:R-:W2:Y:S01]  /*2c0d0*/  LDL.LU R17, [R1+0x594] ;  /* 0x0005940001117983 */ /* 0x000ea20000300800 */
[----:B------:R-:W-:Y:S02]  /*2c0e0*/  IMAD R12, R12, R20, RZ ;  /* 0x000000140c0c7224 */ /* 0x000fe400078e02ff */
[----:B------:R-:W-:Y:S01]  /*2c0f0*/  IMAD R11, R11, R21, RZ ;  /* 0x000000150b0b7224 */ /* 0x000fe200078e02ff */
[----:B------:R0:W-:Y:S01]  /*2c100*/  STL [R1+0x5d0], R19 ;  /* 0x0005d01301007387 */ /* 0x0001e20000100800 */
[----:B------:R-:W-:Y:S01]  /*2c110*/  IMAD R10, R10, R22, RZ ;  /* 0x000000160a0a7224 */ /* 0x000fe200078e02ff */
[----:B------:R-:W1:Y:S01]  /*2c120*/  LDC R20, c[0x0][0x3b0] ;  /* 0x0000ec00ff147b82 */ /* 0x000e620000000800 */
[----:B------:R-:W-:Y:S01]  /*2c130*/  IMAD R9, R9, R23, RZ ;  /* 0x0000001709097224 */ /* 0x000fe200078e02ff */
[----:B------:R-:W-:Y:S06]  /*2c140*/  STL [R1+0x5d4], R12 ;  /* 0x0005d40c01007387 */ /* 0x000fec0000100800 */
[----:B0-----:R-:W0:Y:S01]  /*2c150*/  LDC R19, c[0x0][0x3b0] ;  /* 0x0000ec00ff137b82 */ /* 0x001e220000000800 */
[----:B------:R4:W-:Y:S04]  /*2c160*/  STL [R1+0x5d8], R11 ;  /* 0x0005d80b01007387 */ /* 0x0009e80000100800 */
[----:B------:R0:W-:Y:S03]  /*2c170*/  STL [R1+0x5e0], R10 ;  /* 0x0005e00a01007387 */ /* 0x0001e60000100800 */
[----:B------:R-:W0:Y:S01]  /*2c180*/  LDC R22, c[0x0][0x3b0] ;  /* 0x0000ec00ff167b82 */ /* 0x000e220000000800 */
[----:B------:R0:W-:Y:S07]  /*2c190*/  STL [R1+0x5e4], R9 ;  /* 0x0005e40901007387 */ /* 0x0001ee0000100800 */
[----:B------:R-:W0:Y:S08]  /*2c1a0*/  LDC R23, c[0x0][0x3b0] ;  /* 0x0000ec00ff177b82 */ /* 0x000e300000000800 */
[----:B------:R-:W0:Y:S01]  /*2c1b0*/  LDC R21, c[0x0][0x3b0] ;  /* 0x0000ec00ff157b82 */ /* 0x000e220000000800 */
[----:B----4-:R-:W-:-:S07]  /*2c1c0*/  SEL R11, R8, R25, !P3 ;  /* 0x00000019080b7207 */ /* 0x010fce0005800000 */
[----:B------:R-:W4:Y:S01]  /*2c1d0*/  LDC R25, c[0x0][0x3b0] ;  /* 0x0000ec00ff197b82 */ /* 0x000f220000000800 */
[C---:B0-----:R-:W-:Y:S01]  /*2c1e0*/  SEL R10, R8.reuse, R24, !P3 ;  /* 0x00000018080a7207 */ /* 0x041fe20005800000 */
[----:B------:R-:W-:Y:S01]  /*2c1f0*/  IMAD R11, R11, R15, RZ ;  /* 0x0000000f0b0b7224 */ /* 0x000fe200078e02ff */
[----:B------:R-:W-:-:S03]  /*2c200*/  SEL R9, R8, R89, !P3 ;  /* 0x0000005908097207 */ /* 0x000fc60005800000 */
[----:B------:R-:W-:Y:S02]  /*2c210*/  IMAD R10, R10, R16, RZ ;  /* 0x000000100a0a7224 */ /* 0x000fe400078e02ff */
[----:B------:R-:W0:Y:S01]  /*2c220*/  LDC R24, c[0x0][0x3b0] ;  /* 0x0000ec00ff187b82 */ /* 0x000e220000000800 */
[----:B------:R-:W-:-:S07]  /*2c230*/  IMAD R9, R9, R18, RZ ;  /* 0x0000001209097224 */ /* 0x000fce00078e02ff */
[----:B------:R-:W0:Y:S08]  /*2c240*/  LDC R16, c[0x0][0x3b0] ;  /* 0x0000ec00ff107b82 */ /* 0x000e300000000800 */
[----:B------:R-:W0:Y:S01]  /*2c250*/  LDC R18, c[0x0][0x3b0] ;  /* 0x0000ec00ff127b82 */ /* 0x000e220000000800 */
[C---:B--2---:R-:W-:Y:S02]  /*2c260*/  SEL R12, R8.reuse, R17, !P3 ;  /* 0x00000011080c7207 */ /* 0x044fe40005800000 */
[----:B------:R-:W-:-:S05]  /*2c270*/  SEL R13, R8, R13, !P3 ;  /* 0x0000000d080d7207 */ /* 0x000fca0005800000 */
[----:B------:R-:W2:Y:S01]  /*2c280*/  LDC R17, c[0x0][0x3b0] ;  /* 0x0000ec00ff117b82 */ /* 0x000ea20000000800 */
[----:B-1----:R-:W-:Y:S02]  /*2c290*/  IMAD R12, R12, R14, RZ ;  /* 0x0000000e0c0c7224 */ /* 0x002fe400078e02ff */
[----:B------:R-:W-:Y:S01]  /*2c2a0*/  IMAD R81, R13, R81, RZ ;  /* 0x000000510d517224 */ /* 0x000fe200078e02ff */
[C---:B---3--:R-:W-:Y:S02]  /*2c2b0*/  SEL R13, R8.reuse, R84, !P3 ;  /* 0x00000054080d7207 */ /* 0x048fe40005800000 */
[----:B------:R1:W-:Y:S02]  /*2c2c0*/  STL [R1+0x590], R12 ;  /* 0x0005900c01007387 */ /* 0x0003e40000100800 */
[----:B------:R-:W3:Y:S02]  /*2c2d0*/  LDC R14, c[0x0][0x3b0] ;  /* 0x0000ec00ff0e7b82 */ /* 0x000ee40000000800 */
[----:B------:R-:W2:Y:S04]  /*2c2e0*/  LDL.LU R89, [R1+0x59c] ;  /* 0x00059c0001597983 */ /* 0x000ea80000300800 */
[----:B------:R0:W-:Y:S01]  /*2c2f0*/  STL [R1+0x594], R11 ;  /* 0x0005940b01007387 */ /* 0x0001e20000100800 */
[----:B-1----:R-:W-:-:S03]  /*2c300*/  SEL R12, R8, R26, !P3 ;  /* 0x0000001a080c7207 */ /* 0x002fc60005800000 */
[----:B------:R1:W-:Y:S01]  /*2c310*/  STL [R1+0x5ac], R10 ;  /* 0x0005ac0a01007387 */ /* 0x0003e20000100800 */
[----:B------:R-:W-:-:S03]  /*2c320*/  IMAD R15, R13, R19, RZ ;  /* 0x000000130d0f7224 */ /* 0x000fc600078e02ff */
[----:B------:R4:W-:Y:S01]  /*2c330*/  STL [R1+0x5b8], R9 ;  /* 0x0005b80901007387 */ /* 0x0009e20000100800 */
[----:B0-----:R-:W-:-:S03]  /*2c340*/  SEL R11, R8, R7, !P3 ;  /* 0x00000007080b7207 */ /* 0x001fc60005800000 */
[----:B------:R-:W3:Y:S01]  /*2c350*/  LDL.LU R84, [R1+0x598] ;  /* 0x0005980001547983 */ /* 0x000ee20000300800 */
[----:B-1----:R-:W-:-:S03]  /*2c360*/  SEL R10, R8, R0, !P3 ;  /* 0x00000000080a7207 */ /* 0x002fc60005800000 */
[----:B------:R-:W3:Y:S01]  /*2c370*/  LDL.LU R26, [R1+0x58c] ;  /* 0x00058c00011a7983 */ /* 0x000ee20000300800 */
[----:B----4-:R-:W-:-:S03]  /*2c380*/  SEL R9, R8, R88, !P3 ;  /* 0x0000005808097207 */ /* 0x010fc60005800000 */
[----:B------:R-:W4:Y:S04]  /*2c390*/  LDL.LU R7, [R1+0x588] ;  /* 0x0005880001077983 */ /* 0x000f280000300800 */
[----:B------:R-:W3:Y:S04]  /*2c3a0*/  LDL.LU R0, [R1+0x584] ;  /* 0x0005840001007983 */ /* 0x000ee80000300800 */
[----:B------:R-:W3:Y:S04]  /*2c3b0*/  LDL.LU R88, [R1+0x580] ;  /* 0x0005800001587983 */ /* 0x000ee80000300800 */
[----:B------:R-:W3:Y:S04]  /*2c3c0*/  LDL.LU R13, [R1+0x5b0] ;  /* 0x0005b000010d7983 */ /* 0x000ee80000300800 */
[----:B------:R-:W4:Y:S04]  /*2c3d0*/  LDL.LU R19, [R1+0x5a0] ;  /* 0x0005a00001137983 */ /* 0x000f280000300800 */
[----:B------:R0:W-:Y:S01]  /*2c3e0*/  STL [R1+0x5b4], R15 ;  /* 0x0005b40f01007387 */ /* 0x0001e20000100800 */
[----:B------:R-:W-:-:S02]  /*2c3f0*/  IMAD R11, R11, R22, RZ ;  /* 0x000000160b0b7224 */ /* 0x000fc400078e02ff */
[----:B0-----:R-:W-:Y:S02]  /*2c400*/  IMAD R15, R12, R20, RZ ;  /* 0x000000140c0f7224 */ /* 0x001fe400078e02ff */
[----:B------:R-:W4:Y:S01]  /*2c410*/  LDL.LU R12, [R1+0x5a4] ;  /* 0x0005a400010c7983 */ /* 0x000f220000300800 */
[----:B------:R-:W-:Y:S01]  /*2c420*/  IMAD R9, R9, R23, RZ ;  /* 0x0000001709097224 */ /* 0x000fe200078e02ff */
[----:B------:R-:W0:Y:S02]  /*2c430*/  LDC R20, c[0x0][0x3b0] ;  /* 0x0000ec00ff147b82 */ /* 0x000e240000000800 */
[----:B------:R1:W-:Y:S04]  /*2c440*/  STL [R1+0x5bc], R15 ;  /* 0x0005bc0f01007387 */ /* 0x0003e80000100800 */
[----:B------:R-:W4:Y:S01]  /*2c450*/  LDL.LU R22, [R1+0x5a8] ;  /* 0x0005a80001167983 */ /* 0x000f220000300800 */
[----:B------:R-:W-:Y:S01]  /*2c460*/  IMAD R80, R10, R80, RZ ;  /* 0x000000500a507224 */ /* 0x000fe200078e02ff */
[----:B------:R-:W0:Y:S08]  /*2c470*/  LDC R23, c[0x0][0x3b0] ;  /* 0x0000ec00ff177b82 */ /* 0x000e300000000800 */
[----:B-1----:R-:W1:Y:S01]  /*2c480*/  LDC R15, c[0x0][0x3b0] ;  /* 0x0000ec00ff0f7b82 */ /* 0x002e620000000800 */
[----:B------:R-:W-:Y:S04]  /*2c490*/  STL [R1+0x5c0], R11 ;  /* 0x0005c00b01007387 */ /* 0x000fe80000100800 */
[----:B------:R2:W-:Y:S02]  /*2c4a0*/  STL [R1+0x5c4], R9 ;  /* 0x0005c40901007387 */ /* 0x0005e40000100800 */
[----:B--2---:R-:W-:-:S05]  /*2c4b0*/  SEL R9, R8, R89, !P3 ;  /* 0x0000005908097207 */ /* 0x004fca0005800000 */
[----:B------:R-:W-:Y:S02]  /*2c4c0*/  IMAD R9, R9, R21, RZ ;  /* 0x0000001509097224 */ /* 0x000fe400078e02ff */
[----:B------:R-:W2:Y:S01]  /*2c4d0*/  LDC R21, c[0x0][0x3b0] ;  /* 0x0000ec00ff157b82 */ /* 0x000ea20000000800 */
[C---:B---3--:R-:W-:Y:S02]  /*2c4e0*/  SEL R13, R8.reuse, R13, !P3 ;  /* 0x0000000d080d7207 */ /* 0x048fe40005800000 */
[----:B----4-:R-:W-:-:S03]  /*2c4f0*/  SEL R10, R8, R19, !P3 ;  /* 0x00000013080a7207 */ /* 0x010fc60005800000 */
[----:B------:R-:W-:Y:S02]  /*2c500*/  IMAD R13, R13, R14, RZ ;  /* 0x0000000e0d0d7224 */ /* 0x000fe400078e02ff */
[----:B------:R-:W3:Y:S01]  /*2c510*/  LDC R19, c[0x0][0x3b0] ;  /* 0x0000ec00ff137b82 */ /* 0x000ee20000000800 */
[----:B------:R-:W-:Y:S02]  /*2c520*/  IMAD R10, R10, R18, RZ ;  /* 0x000000120a0a7224 */ /* 0x000fe400078e02ff */
[----:B------:R4:W-:Y:S05]  /*2c530*/  STL [R1+0x59c], R13 ;  /* 0x00059c0d01007387 */ /* 0x0009ea0000100800 */
[----:B------:R-:W0:Y:S01]  /*2c540*/  LDC R14, c[0x0][0x3b0] ;  /* 0x0000ec00ff0e7b82 */ /* 0x000e220000000800 */
[----:B------:R-:W-:-:S07]  /*2c550*/  SEL R12, R8, R12, !P3 ;  /* 0x0000000c080c7207 */ /* 0x000fce0005800000 */
[----:B------:R-:W2:Y:S01]  /*2c560*/  LDC R18, c[0x0][0x3b0] ;  /* 0x0000ec00ff127b82 */ /* 0x000ea20000000800 */
[----:B------:R-:W-:Y:S01]  /*2c570*/  IMAD R12, R12, R16, RZ ;  /* 0x000000100c0c7224 */ /* 0x000fe200078e02ff */
[----:B------:R-:W-:-:S04]  /*2c580*/  SEL R11, R8, R22, !P3 ;  /* 0x00000016080b7207 */ /* 0x000fc80005800000 */
[----:B------:R1:W-:Y:S01]  /*2c590*/  STL [R1+0x5a0], R12 ;  /* 0x0005a00c01007387 */ /* 0x0003e20000100800 */
[C---:B----4-:R-:W-:Y:S01]  /*2c5a0*/  SEL R13, R8.reuse, R84, !P3 ;  /* 0x00000054080d7207 */ /* 0x050fe20005800000 */
[----:B------:R-:W4:Y:S01]  /*2c5b0*/  LDC R22, c[0x0][0x3b0] ;  /* 0x0000ec00ff167b82 */ /* 0x000f220000000800 */
[----:B------:R-:W-:Y:S01]  /*2c5c0*/  IMAD R11, R11, R17, RZ ;  /* 0x000000110b0b7224 */ /* 0x000fe200078e02ff */
[----:B------:R-:W2:Y:S04]  /*2c5d0*/  LDL.LU R89, [R1+0x568] ;  /* 0x0005680001597983 */ /* 0x000ea80000300800 */
[----:B------:R-:W-:Y:S01]  /*2c5e0*/  STL [R1+0x5a4], R11 ;  /* 0x0005a40b01007387 */ /* 0x000fe20000100800 */
[C---:B-1----:R-:W-:Y:S01]  /*2c5f0*/  SEL R12, R8.reuse, R26, !P3 ;  /* 0x0000001a080c7207 */ /* 0x042fe20005800000 */
[----:B------:R-:W1:Y:S02]  /*2c600*/  LDC R17, c[0x0][0x3b0] ;  /* 0x0000ec00ff117b82 */ /* 0x000e640000000800 */
[----:B------:R3:W-:Y:S04]  /*2c610*/  STL [R1+0x5a8], R10 ;  /* 0x0005a80a01007387 */ /* 0x0007e80000100800 */
[----:B------:R0:W-:Y:S02]  /*2c620*/  STL [R1+0x5b0], R9 ;  /* 0x0005b00901007387 */ /* 0x0001e40000100800 */
[----:B------:R-:W1:Y:S01]  /*2c630*/  LDC R16, c[0x0][0x3b0] ;  /* 0x0000ec00ff107b82 */ /* 0x000e620000000800 */
[----:B---3--:R-:W-:Y:S01]  /*2c640*/  SEL R10, R8, R0, !P3 ;  /* 0x00000000080a7207 */ /* 0x008fe20005800000 */
[----:B------:R-:W-:-:S02]  /*2c650*/  IMAD R0, R13, R15, RZ ;  /* 0x0000000f0d007224 */ /* 0x000fc400078e02ff */
[----:B------:R-:W3:Y:S01]  /*2c660*/  LDL.LU R13, [R1+0x57c] ;  /* 0x00057c00010d7983 */ /* 0x000ee20000300800 */
[C---:B------:R-:W-:Y:S02]  /*2c670*/  SEL R11, R8.reuse, R7, !P3 ;  /* 0x00000007080b7207 */ /* 0x040fe40005800000 */
[----:B0-----:R-:W-:Y:S01]  /*2c680*/  SEL R9, R8, R88, !P3 ;  /* 0x0000005808097207 */ /* 0x001fe20005800000 */
[----:B------:R-:W2:Y:S01]  /*2c690*/  LDL.LU R84, [R1+0x574] ;  /* 0x0005740001547983 */ /* 0x000ea20000300800 */
[----:B------:R-:W-:Y:S01]  /*2c6a0*/  IMAD R10, R10, R24, RZ ;  /* 0x000000180a0a7224 */ /* 0x000fe200078e02ff */
[----:B------:R-:W0:Y:S02]  /*2c6b0*/  LDC R15, c[0x0][0x3b0] ;  /* 0x0000ec00ff0f7b82 */ /* 0x000e240000000800 */
[----:B------:R4:W-:Y:S04]  /*2c6c0*/  STL [R1+0x580], R0 ;  /* 0x0005800001007387 */ /* 0x0009e80000100800 */
[----:B------:R-:W2:Y:S01]  /*2c6d0*/  LDL.LU R26, [R1+0x570] ;  /* 0x00057000011a7983 */ /* 0x000ea20000300800 */
[----:B------:R-:W-:Y:S01]  /*2c6e0*/  IMAD R11, R11, R23, RZ ;  /* 0x000000170b0b7224 */ /* 0x000fe200078e02ff */
[----:B------:R-:W0:Y:S02]  /*2c6f0*/  LDC R24, c[0x0][0x3b0] ;  /* 0x0000ec00ff187b82 */ /* 0x000e240000000800 */
[----:B------:R-:W2:Y:S01]  /*2c700*/  LDL.LU R7, [R1+0x55c] ;  /* 0x00055c0001077983 */ /* 0x000ea20000300800 */
[----:B----4-:R-:W-:-:S03]  /*2c710*/  IMAD R0, R12, R20, RZ ;  /* 0x000000140c007224 */ /* 0x010fc600078e02ff */
[----:B------:R-:W4:Y:S04]  /*2c720*/  LDL.LU R88, [R1+0x558] ;  /* 0x0005580001587983 */ /* 0x000f280000300800 */
[----:B------:R-:W4:Y:S04]  /*2c730*/  LDL.LU R12, [R1+0x578] ;  /* 0x00057800010c7983 */ /* 0x000f280000300800 */
[----:B------:R-:W4:Y:S04]  /*2c740*/  LDL.LU R20, [R1+0x564] ;  /* 0x0005640001147983 */ /* 0x000f280000300800 */
[----:B------:R-:W4:Y:S01]  /*2c750*/  LDL.LU R23, [R1+0x560] ;  /* 0x0005600001177983 */ /* 0x000f220000300800 */
[----:B------:R-:W-:-:S02]  /*2c760*/  IMAD R9, R9, R25, RZ ;  /* 0x0000001909097224 */ /* 0x000fc400078e02ff */
[----:B------:R-:W0:Y:S01]  /*2c770*/  LDC R25, c[0x0][0x3b0] ;  /* 0x0000ec00ff197b82 */ /* 0x000e220000000800 */
[----:B------:R-:W-:Y:S04]  /*2c780*/  STL [R1+0x588], R11 ;  /* 0x0005880b01007387 */ /* 0x000fe80000100800 */
[----:B------:R-:W-:Y:S04]  /*2c790*/  STL [R1+0x584], R0 ;  /* 0x0005840001007387 */ /* 0x000fe80000100800 */
[----:B------:R-:W-:Y:S04]  /*2c7a0*/  STL [R1+0x58c], R10 ;  /* 0x00058c0a01007387 */ /* 0x000fe80000100800 */
[----:B------:R2:W-:Y:S01]  /*2c7b0*/  STL [R1+0x598], R9 ;  /* 0x0005980901007387 */ /* 0x0005e20000100800 */
[----:B---3--:R-:W-:-:S05]  /*2c7c0*/  SEL R13, R8, R13, !P3 ;  /* 0x0000000d080d7207 */ /* 0x008fca0005800000 */
[----:B------:R-:W-:Y:S02]  /*2c7d0*/  IMAD R14, R13, R14, RZ ;  /* 0x0000000e0d0e7224 */ /* 0x000fe400078e02ff */
[----:B------:R-:W3:Y:S01]  /*2c7e0*/  LDL.LU R13, [R1+0x56c] ;  /* 0x00056c00010d7983 */ /* 0x000ee20000300800 */
[----:B--2---:R-:W-:-:S03]  /*2c7f0*/  SEL R9, R8, R89, !P3 ;  /* 0x0000005908097207 */ /* 0x004fc60005800000 */
[----:B------:R2:W-:Y:S02]  /*2c800*/  STL [R1+0x560], R14 ;  /* 0x0005600e01007387 */ /* 0x0005e40000100800 */
[----:B------:R-:W-:Y:S02]  /*2c810*/  IMAD R9, R9, R22, RZ ;  /* 0x0000001609097224 */ /* 0x000fe400078e02ff */
[----:B------:R-:W3:Y:S01]  /*2c820*/  LDL.LU R89, [R1+0x4f8] ;  /* 0x0004f80001597983 */ /* 0x000ee20000300800 */
[----:B------:R-:W0:Y:S01]  /*2c830*/  LDC R22, c[0x0][0x3b0] ;  /* 0x0000ec00ff167b82 */ /* 0x000e220000000800 */
[----:B----4-:R-:W-:-:S07]  /*2c840*/  SEL R12, R8, R12, !P3 ;  /* 0x0000000c080c7207 */ /* 0x010fce0005800000 */
[----:B--2---:R-:W2:Y:S01]  /*2c850*/  LDC R14, c[0x0][0x3b0] ;  /* 0x0000ec00ff0e7b82 */ /* 0x004ea20000000800 */
[C---:B------:R-:W-:Y:S02]  /*2c860*/  SEL R10, R8.reuse, R20, !P3 ;  /* 0x00000014080a7207 */ /* 0x040fe40005800000 */
[----:B------:R-:W-:Y:S01]  /*2c870*/  SEL R11, R8, R23, !P3 ;  /* 0x00000017080b7207 */ /* 0x000fe20005800000 */
[----:B-1----:R-:W-:-:S04]  /*2c880*/  IMAD R12, R12, R17, RZ ;  /* 0x000000110c0c7224 */ /* 0x002fc800078e02ff */
[----:B------:R-:W1:Y:S01]  /*2c890*/  LDC R20, c[0x0][0x3b0] ;  /* 0x0000ec00ff147b82 */ /* 0x000e620000000800 */
[----:B------:R-:W-:Y:S02]  /*2c8a0*/  IMAD R10, R10, R19, RZ ;  /* 0x000000130a0a7224 */ /* 0x000fe400078e02ff */
[----:B------:R-:W-:Y:S01]  /*2c8b0*/  IMAD R11, R11, R18, RZ ;  /* 0x000000120b0b7224 */ /* 0x000fe200078e02ff */
[----:B------:R4:W-:Y:S04]  /*2c8c0*/  STL [R1+0x564], R12 ;  /* 0x0005640c01007387 */ /* 0x0009e80000100800 */
[----:B------:R4:W-:Y:S01]  /*2c8d0*/  STL [R1+0x568], R11 ;  /* 0x0005680b01007387 */ /* 0x0009e20000100800 */
[----:B------:R-:W0:Y:S03]  /*2c8e0*/  LDC R18, c[0x0][0x3b0] ;  /* 0x0000ec00ff127b82 */ /* 0x000e260000000800 */
[----:B------:R4:W-:Y:S02]  /*2c8f0*/  STL [R1+0x578], R10 ;  /* 0x0005780a01007387 */ /* 0x0009e40000100800 */
[----:B----4-:R-:W-:-:S02]  /*2c900*/  SEL R12, R8, R84, !P3 ;  /* 0x00000054080c7207 */ /* 0x010fc40005800000 */
[----:B------:R4:W-:Y:S01]  /*2c910*/  STL [R1+0x57c], R9 ;  /* 0x00057c0901007387 */ /* 0x0009e20000100800 */
[----:B------:R-:W0:Y:S01]  /*2c920*/  LDC R19, c[0x0][0x3b0] ;  /* 0x0000ec00ff137b82 */ /* 0x000e220000000800 */
[C---:B------:R-:W-:Y:S02]  /*2c930*/  SEL R11, R8.reuse, R26, !P3 ;  /* 0x0000001a080b7207 */ /* 0x040fe40005800000 */
[----:B------:R-:W2:Y:S01]  /*2c940*/  LDL.LU R84, [R1+0x500] ;  /* 0x0005000001547983 */ /* 0x000ea20000300800 */
[----:B------:R-:W-:-:S03]  /*2c950*/  SEL R10, R8, R7, !P3 ;  /* 0x00000007080a7207 */ /* 0x000fc60005800000 */
[----:B------:R-:W2:Y:S01]  /*2c960*/  LDL.LU R26, [R1+0x518] ;  /* 0x00051800011a7983 */ /* 0x000ea20000300800 */
[----:B------:R-:W0:Y:S01]  /*2c970*/  LDC R23, c[0x0][0x3b0] ;  /* 0x0000ec00ff177b82 */ /* 0x000e220000000800 */
[C---:B----4-:R-:W-:Y:S02]  /*2c980*/  SEL R9, R8.reuse, R88, !P3 ;  /* 0x0000005808097207 */ /* 0x050fe40005800000 */
[----:B------:R-:W4:Y:S04]  /*2c990*/  LDL.LU R7, [R1+0x524] ;  /* 0x0005240001077983 */ /* 0x000f280000300800 */
[----:B------:R-:W2:Y:S01]  /*2c9a0*/  LDL.LU R88, [R1+0x540] ;  /* 0x0005400001587983 */ /* 0x000ea20000300800 */
[----:B---3--:R-:W-:Y:S01]  /*2c9b0*/  SEL R13, R8, R13, !P3 ;  /* 0x0000000d080d7207 */ /* 0x008fe20005800000 */
[----:B------:R-:W3:Y:S04]  /*2c9c0*/  LDC R17, c[0x0][0x3b0] ;  /* 0x0000ec00ff117b82 */ /* 0x000ee80000000800 */
[----:B0-----:R-:W-:-:S02]  /*2c9d0*/  IMAD R15, R13, R15, RZ ;  /* 0x0000000f0d0f7224 */ /* 0x001fc400078e02ff */
[----:B------:R-:W2:Y:S01]  /*2c9e0*/  LDL.LU R13, [R1+0x554] ;  /* 0x00055400010d7983 */ /* 0x000ea20000300800 */
[----:B------:R-:W-:-:S03]  /*2c9f0*/  IMAD R16, R12, R16, RZ ;  /* 0x000000100c107224 */ /* 0x000fc600078e02ff */
[----:B------:R0:W-:Y:S01]  /*2ca00*/  STL [R1+0x558], R15 ;  /* 0x0005580f01007387 */ /* 0x0001e20000100800 */
[----:B------:R-:W-:Y:S02]  /*2ca10*/  IMAD R10, R10, R24, RZ ;  /* 0x000000180a0a7224 */ /* 0x000fe400078e02ff */
[----:B------:R-:W-:Y:S01]  /*2ca20*/  IMAD R9, R9, R25, RZ ;  /* 0x0000001909097224 */ /* 0x000fe200078e02ff */
[----:B------:R-:W3:Y:S01]  /*2ca30*/  LDL.LU R12, [R1+0x550] ;  /* 0x00055000010c7983 */ /* 0x000ee20000300800 */
[----:B------:R-:W1:Y:S03]  /*2ca40*/  LDC R25, c[0x0][0x3b0] ;  /* 0x0000ec00ff197b82 */ /* 0x000e660000000800 */
[----:B------:R0:W-:Y:S02]  /*2ca50*/  STL [R1+0x55c], R16 ;  /* 0x00055c1001007387 */ /* 0x0001e40000100800 */
[----:B0-----:R-:W-:-:S02]  /*2ca60*/  IMAD R15, R11, R21, RZ ;  /* 0x000000150b0f7224 */ /* 0x001fc400078e02ff */
[----:B------:R-:W4:Y:S01]  /*2ca70*/  LDL.LU R11, [R1+0x54c] ;  /* 0x00054c00010b7983 */ /* 0x000f220000300800 */
[----:B------:R-:W0:Y:S03]  /*2ca80*/  LDC R24, c[0x0][0x3b0] ;  /* 0x0000ec00ff187b82 */ /* 0x000e260000000800 */
[----:B------:R-:W4:Y:S04]  /*2ca90*/  LDL.LU R21, [R1+0x548] ;  /* 0x0005480001157983 */ /* 0x000f280000300800 */
[----:B------:R1:W-:Y:S01]  /*2caa0*/  STL [R1+0x56c], R15 ;  /* 0x00056c0f01007387 */ /* 0x0003e20000100800 */
[----:B------:R-:W0:Y:S03]  /*2cab0*/  LDC R16, c[0x0][0x3b0] ;  /* 0x0000ec00ff107b82 */ /* 0x000e260000000800 */
[----:B------:R-:W-:Y:S04]  /*2cac0*/  STL [R1+0x570], R10 ;  /* 0x0005700a01007387 */ /* 0x000fe80000100800 */
[----:B------:R0:W-:Y:S01]  /*2cad0*/  STL [R1+0x574], R9 ;  /* 0x0005740901007387 */ /* 0x0001e20000100800 */
[----:B-1----:R-:W1:Y:S01]  /*2cae0*/  LDC R15, c[0x0][0x3b0] ;  /* 0x0000ec00ff0f7b82 */ /* 0x002e620000000800 */
[----:B--2---:R-:W-:-:S05]  /*2caf0*/  SEL R13, R8, R13, !P3 ;  /* 0x0000000d080d7207 */ /* 0x004fca0005800000 */
[----:B------:R-:W-:Y:S02]  /*2cb00*/  IMAD R14, R13, R14, RZ ;  /* 0x0000000e0d0e7224 */ /* 0x000fe400078e02ff */
[----:B------:R-:W2:Y:S01]  /*2cb10*/  LDL.LU R13, [R1+0x4fc] ;  /* 0x0004fc00010d7983 */ /* 0x000ea20000300800 */
[C---:B---3--:R-:W-:Y:S02]  /*2cb20*/  SEL R12, R8.reuse, R12, !P3 ;  /* 0x0000000c080c7207 */ /* 0x048fe40005800000 */
[----:B0-----:R-:W-:-:S03]  /*2cb30*/  SEL R9, R8, R89, !P3 ;  /* 0x0000005908097207 */ /* 0x001fc60005800000 */
[----:B------:R-:W-:Y:S01]  /*2cb40*/  IMAD R12, R12, R18, RZ ;  /* 0x000000120c0c7224 */ /* 0x000fe200078e02ff */
[C---:B----4-:R-:W-:Y:S02]  /*2cb50*/  SEL R11, R8.reuse, R11, !P3 ;  /* 0x0000000b080b7207 */ /* 0x050fe40005800000 */
[----:B------:R-:W-:-:S03]  /*2cb60*/  SEL R10, R8, R21, !P3 ;  /* 0x00000015080a7207 */ /* 0x000fc60005800000 */
[----:B------:R-:W-:Y:S01]  /*2cb70*/  IMAD R11, R11, R19, RZ ;  /* 0x000000130b0b7224 */ /* 0x000fe200078e02ff */
[----:B------:R0:W-:Y:S01]  /*2cb80*/  STL [R1+0x4f8], R14 ;  /* 0x0004f80e01007387 */ /* 0x0001e20000100800 */
[----:B------:R-:W-:Y:S01]  /*2cb90*/  IMAD R9, R9, R23, RZ ;  /* 0x0000001709097224 */ /* 0x000fe200078e02ff */
[----:B------:R-:W3:Y:S01]  /*2cba0*/  LDC R19, c[0x0][0x3b0] ;  /* 0x0000ec00ff137b82 */ /* 0x000ee20000000800 */
[----:B------:R-:W-:Y:S01]  /*2cbb0*/  IMAD R10, R10, R20, RZ ;  /* 0x000000140a0a7224 */ /* 0x000fe200078e02ff */
[----:B------:R4:W-:Y:S04]  /*2cbc0*/  STL [R1+0x548], R12 ;  /* 0x0005480c01007387 */ /* 0x0009e80000100800 */
[----:B------:R-:W3:Y:S02]  /*2cbd0*/  LDL.LU R89, [R1+0x538] ;  /* 0x0005380001597983 */ /* 0x000ee40000300800 */
[----:B0-----:R-:W0:Y:S02]  /*2cbe0*/  LDC R14, c[0x0][0x3b0] ;  /* 0x0000ec00ff0e7b82 */ /* 0x001e240000000800 */
[----:B------:R1:W-:Y:S01]  /*2cbf0*/  STL [R1+0x54c], R11 ;  /* 0x00054c0b01007387 */ /* 0x0003e20000100800 */
[----:B----4-:R-:W-:-:S03]  /*2cc00*/  SEL R12, R8, R84, !P3 ;  /* 0x00000054080c7207 */ /* 0x010fc60005800000 */
[----:B------:R4:W-:Y:S02]  /*2cc10*/  STL [R1+0x550], R10 ;  /* 0x0005500a01007387 */ /* 0x0009e40000100800 */
[----:B------:R-:W0:Y:S02]  /*2cc20*/  LDC R20, c[0x0][0x3b0] ;  /* 0x0000ec00ff147b82 */ /* 0x000e240000000800 */
[----:B------:R4:W-:Y:S01]  /*2cc30*/  STL [R1+0x554], R9 ;  /* 0x0005540901007387 */ /* 0x0009e20000100800 */
[----:B-1----:R-:W-:-:S03]  /*2cc40*/  SEL R11, R8, R26, !P3 ;  /* 0x0000001a080b7207 */ /* 0x002fc60005800000 */
[----:B------:R-:W3:Y:S01]  /*2cc50*/  LDL.LU R84, [R1+0x520] ;  /* 0x0005200001547983 */ /* 0x000ee20000300800 */
[C---:B----4-:R-:W-:Y:S01]  /*2cc60*/  SEL R10, R8.reuse, R7, !P3 ;  /* 0x00000007080a7207 */ /* 0x050fe20005800000 */
[----:B------:R-:W1:Y:S02]  /*2cc70*/  LDC R21, c[0x0][0x3b0] ;  /* 0x0000ec00ff157b82 */ /* 0x000e640000000800 */
[----:B------:R-:W4:Y:S01]  /*2cc80*/  LDL.LU R26, [R1+0x51c] ;  /* 0x00051c00011a7983 */ /* 0x000f220000300800 */
[----:B------:R-:W-:-:S03]  /*2cc90*/  SEL R9, R8, R88, !P3 ;  /* 0x0000005808097207 */ /* 0x000fc60005800000 */
[----:B------:R-:W3:Y:S01]  /*2cca0*/  LDL.LU R7, [R1+0x510] ;  /* 0x0005100001077983 */ /* 0x000ee20000300800 */
[----:B------:R-:W-:Y:S01]  /*2ccb0*/  IMAD R16, R12, R16, RZ ;  /* 0x000000100c107224 */ /* 0x000fe200078e02ff */
[----:B------:R-:W0:Y:S02]  /*2ccc0*/  LDC R18, c[0x0][0x3b0] ;  /* 0x0000ec00ff127b82 */ /* 0x000e240000000800 */
[----:B------:R-:W3:Y:S01]  /*2ccd0*/  LDL.LU R88, [R1+0x514] ;  /* 0x0005140001587983 */ /* 0x000ee20000300800 */
[----:B------:R-:W-:Y:S02]  /*2cce0*/  IMAD R10, R10, R22, RZ ;  /* 0x000000160a0a7224 */ /* 0x000fe400078e02ff */
[----:B------:R-:W-:-:S03]  /*2ccf0*/  IMAD R9, R9, R25, RZ ;  /* 0x0000001909097224 */ /* 0x000fc600078e02ff */
[----:B------:R-:W0:Y:S01]  /*2cd00*/  LDC R23, c[0x0][0x3b0] ;  /* 0x0000ec00ff177b82 */ /* 0x000e220000000800 */
[----:B--2---:R-:W-:-:S05]  /*2cd10*/  SEL R13, R8, R13, !P3 ;  /* 0x0000000d080d7207 */ /* 0x004fca0005800000 */
[----:B------:R-:W-:Y:S02]  /*2cd20*/  IMAD R15, R13, R15, RZ ;  /* 0x0000000f0d0f7224 */ /* 0x000fe400078e02ff */
[----:B------:R-:W2:Y:S04]  /*2cd30*/  LDL.LU R13, [R1+0x528] ;  /* 0x00052800010d7983 */ /* 0x000ea80000300800 */
[----:B------:R0:W-:Y:S04]  /*2cd40*/  STL [R1+0x4fc], R15 ;  /* 0x0004fc0f01007387 */ /* 0x0001e80000100800 */
[----:B------:R-:W4:Y:S01]  /*2cd50*/  LDL.LU R12, [R1+0x53c] ;  /* 0x00053c00010c7983 */ /* 0x000f220000300800 */
[----:B0-----:R-:W-:-:S03]  /*2cd60*/  IMAD R15, R11, R17, RZ ;  /* 0x000000110b0f7224 */ /* 0x001fc600078e02ff */
[----:B------:R0:W-:Y:S01]  /*2cd70*/  STL [R1+0x500], R16 ;  /* 0x0005001001007387 */ /* 0x0001e20000100800 */
[----:B------:R-:W1:Y:S03]  /*2cd80*/  LDC R17, c[0x0][0x3b0] ;  /* 0x0000ec00ff117b82 */ /* 0x000e660000000800 */
[----:B------:R-:W4:Y:S04]  /*2cd90*/  LDL.LU R11, [R1+0x52c] ;  /* 0x00052c00010b7983 */ /* 0x000f280000300800 */
[----:B------:R0:W-:Y:S02]  /*2cda0*/  STL [R1+0x518], R15 ;  /* 0x0005180f01007387 */ /* 0x0001e40000100800 */
[----:B0-----:R-:W0:Y:S02]  /*2cdb0*/  LDC R16, c[0x0][0x3b0] ;  /* 0x0000ec00ff107b82 */ /* 0x001e240000000800 */
[----:B------:R-:W4:Y:S04]  /*2cdc0*/  LDL.LU R22, [R1+0x530] ;  /* 0x0005300001167983 */ /* 0x000f280000300800 */
[----:B------:R-:W-:Y:S02]  /*2cdd0*/  STL [R1+0x524], R10 ;  /* 0x0005240a01007387 */ /* 0x000fe40000100800 */
[----:B------:R-:W0:Y:S02]  /*2cde0*/  LDC R15, c[0x0][0x3b0] ;  /* 0x0000ec00ff0f7b82 */ /* 0x000e240000000800 */
[----:B------:R-:W4:Y:S04]  /*2cdf0*/  LDL.LU R25, [R1+0x534] ;  /* 0x0005340001197983 */ /* 0x000f280000300800 */
[----:B------:R3:W-:Y:S02]  /*2ce00*/  STL [R1+0x540], R9 ;  /* 0x0005400901007387 */ /* 0x0007e40000100800 */
[----:B---3--:R-:W-:-:S05]  /*2ce10*/  SEL R9, R8, R89, !P3 ;  /* 0x0000005908097207 */ /* 0x008fca0005800000 */
[----:B------:R-:W-:Y:S02]  /*2ce20*/  IMAD R9, R9, R24, RZ ;  /* 0x0000001809097224 */ /* 0x000fe400078e02ff */
[----:B------:R-:W3:Y:S01]  /*2ce30*/  LDC R24, c[0x0][0x3b0] ;  /* 0x0000ec00ff187b82 */ /* 0x000ee20000000800 */
[C---:B--2---:R-:W-:Y:S02]  /*2ce40*/  SEL R13, R8.reuse, R13, !P3 ;  /* 0x0000000d080d7207 */ /* 0x044fe40005800000 */
[----:B----4-:R-:W-:-:S03]  /*2ce50*/  SEL R12, R8, R12, !P3 ;  /* 0x0000000c080c7207 */ /* 0x010fc60005800000 */
[----:B------:R-:W-:Y:S02]  /*2ce60*/  IMAD R13, R13, R14, RZ ;  /* 0x0000000e0d0d7224 */ /* 0x000fe400078e02ff */
[----:B------:R-:W2:Y:S01]  /*2ce70*/  LDC R14, c[0x0][0x3b0] ;  /* 0x0000ec00ff0e7b82 */ /* 0x000ea20000000800 */
[----:B------:R-:W-:Y:S01]  /*2ce80*/  IMAD R12, R12, R19, RZ ;  /* 0x000000130c0c7224 */ /* 0x000fe200078e02ff */
[C---:B------:R-:W-:Y:S01]  /*2ce90*/  SEL R11, R8.reuse, R11, !P3 ;  /* 0x0000000b080b7207 */ /* 0x040fe20005800000 */
[----:B------:R4:W-:Y:S05]  /*2cea0*/  STL [R1+0x528], R13 ;  /* 0x0005280d01007387 */ /* 0x0009ea0000100800 */
[----:B------:R-:W2:Y:S01]  /*2ceb0*/  LDC R19, c[0x0][0x3b0] ;  /* 0x0000ec00ff137b82 */ /* 0x000ea20000000800 */
[----:B------:R-:W-:Y:S01]  /*2cec0*/  IMAD R11, R11, R20, RZ ;  /* 0x000000140b0b7224 */ /* 0x000fe200078e02ff */
[----:B------:R-:W-:Y:S01]  /*2ced0*/  SEL R10, R8, R22, !P3 ;  /* 0x00000016080a7207 */ /* 0x000fe20005800000 */
[----:B------:R0:W-:Y:S05]  /*2cee0*/  STL [R1+0x52c], R12 ;  /* 0x00052c0c01007387 */ /* 0x0001ea0000100800 */
[----:B------:R-:W2:Y:S01]  /*2cef0*/  LDC R20, c[0x0][0x3b0] ;  /* 0x0000ec00ff147b82 */ /* 0x000ea20000000800 */
[----:B-1----:R-:W-:Y:S01]  /*2cf00*/  IMAD R10, R10, R21, RZ ;  /* 0x000000150a0a7224 */ /* 0x002fe200078e02ff */
[----:B------:R1:W-:Y:S01]  /*2cf10*/  STL [R1+0x530], R11 ;  /* 0x0005300b01007387 */ /* 0x0003e20000100800 */
[----:B----4-:R-:W-:-:S03]  /*2cf20*/  SEL R13, R8, R25, !P3 ;  /* 0x00000019080d7207 */ /* 0x010fc60005800000 */
[----:B------:R-:W4:Y:S01]  /*2cf30*/  LDL.LU R89, [R1+0x4f0] ;  /* 0x0004f00001597983 */ /* 0x000f220000300800 */
[C---:B0-----:R-:W-:Y:S01]  /*2cf40*/  SEL R12, R8.reuse, R84, !P3 ;  /* 0x00000054080c7207 */ /* 0x041fe20005800000 */
[----:B------:R-:W0:Y:S02]  /*2cf50*/  LDC R21, c[0x0][0x3b0] ;  /* 0x0000ec00ff157b82 */ /* 0x000e240000000800 */
[----:B------:R3:W-:Y:S01]  /*2cf60*/  STL [R1+0x538], R10 ;  /* 0x0005380a01007387 */ /* 0x0007e20000100800 */
[----:B-1----:R-:W-:-:S03]  /*2cf70*/  SEL R11, R8, R26, !P3 ;  /* 0x0000001a080b7207 */ /* 0x002fc60005800000 */
[----:B------:R1:W-:Y:S02]  /*2cf80*/  STL [R1+0x53c], R9 ;  /* 0x00053c0901007387 */ /* 0x0003e40000100800 */
[----:B------:R-:W0:Y:S01]  /*2cf90*/  LDC R22, c[0x0][0x3b0] ;  /* 0x0000ec00ff167b82 */ /* 0x000e220000000800 */
[----:B---3--:R-:W-:Y:S01]  /*2cfa0*/  SEL R10, R8, R7, !P3 ;  /* 0x00000007080a7207 */ /* 0x008fe20005800000 */
[----:B------:R-:W-:Y:S02]  /*2cfb0*/  IMAD R7, R13, R15, RZ ;  /* 0x0000000f0d077224 */ /* 0x000fe400078e02ff */
[----:B------:R-:W3:Y:S01]  /*2cfc0*/  LDL.LU R13, [R1+0x4f4] ;  /* 0x0004f400010d7983 */ /* 0x000ee20000300800 */
[----:B------:R-:W-:-:S03]  /*2cfd0*/  IMAD R16, R12, R16, RZ ;  /* 0x000000100c107224 */ /* 0x000fc600078e02ff */
[----:B------:R-:W2:Y:S01]  /*2cfe0*/  LDL.LU R25, [R1+0x4ec] ;  /* 0x0004ec0001197983 */ /* 0x000ea20000300800 */
[----:B-1----:R-:W-:-:S03]  /*2cff0*/  SEL R9, R8, R88, !P3 ;  /* 0x0000005808097207 */ /* 0x002fc60005800000 */
[----:B------:R1:W-:Y:S01]  /*2d000*/  STL [R1+0x510], R7 ;  /* 0x0005100701007387 */ /* 0x0003e20000100800 */
[----:B------:R-:W-:Y:S02]  /*2d010*/  IMAD R15, R11, R17, RZ ;  /* 0x000000110b0f7224 */ /* 0x000fe400078e02ff */
[----:B------:R-:W-:Y:S01]  /*2d020*/  IMAD R10, R10, R18, RZ ;  /* 0x000000120a0a7224 */ /* 0x000fe200078e02ff */
[----:B------:R-:W2:Y:S01]  /*2d030*/  LDL.LU R84, [R1+0x4e8] ;  /* 0x0004e80001547983 */ /* 0x000ea20000300800 */
[----:B------:R-:W-:Y:S01]  /*2d040*/  IMAD R9, R9, R23, RZ ;  /* 0x0000001709097224 */ /* 0x000fe200078e02ff */
[----:B------:R-:W0:Y:S02]  /*2d050*/  LDC R17, c[0x0][0x3b0] ;  /* 0x0000ec00ff117b82 */ /* 0x000e240000000800 */
[----:B------:R-:W2:Y:S04]  /*2d060*/  LDL.LU R26, [R1+0x4e4] ;  /* 0x0004e400011a7983 */ /* 0x000ea80000300800 */
[----:B-1----:R-:W2:Y:S02]  /*2d070*/  LDL.LU R7, [R1+0x4b8] ;  /* 0x0004b80001077983 */ /* 0x002ea40000300800 */
[----:B------:R-:W1:Y:S02]  /*2d080*/  LDC R23, c[0x0][0x3b0] ;  /* 0x0000ec00ff177b82 */ /* 0x000e640000000800 */
[----:B------:R-:W2:Y:S04]  /*2d090*/  LDL.LU R88, [R1+0x4c4] ;  /* 0x0004c40001587983 */ /* 0x000ea80000300800 */
[----:B------:R-:W2:Y:S04]  /*2d0a0*/  LDL.LU R12, [R1+0x508] ;  /* 0x00050800010c7983 */ /* 0x000ea80000300800 */
[----:B------:R0:W-:Y:S04]  /*2d0b0*/  STL [R1+0x514], R16 ;  /* 0x0005141001007387 */ /* 0x0001e80000100800 */
[----:B------:R-:W4:Y:S04]  /*2d0c0*/  LDL.LU R11, [R1+0x504] ;  /* 0x00050400010b7983 */ /* 0x000f280000300800 */
[----:B------:R0:W-:Y:S02]  /*2d0d0*/  STL [R1+0x51c], R15 ;  /* 0x00051c0f01007387 */ /* 0x0001e40000100800 */
[----:B0-----:R-:W0:Y:S02]  /*2d0e0*/  LDC R16, c[0x0][0x3b0] ;  /* 0x0000ec00ff107b82 */ /* 0x001e240000000800 */
[----:B------:R-:W4:Y:S06]  /*2d0f0*/  LDL.LU R18, [R1+0x50c] ;  /* 0x00050c0001127983 */ /* 0x000f2c0000300800 */
[----:B------:R-:W0:Y:S01]  /*2d100*/  LDC R15, c[0x0][0x3b0] ;  /* 0x0000ec00ff0f7b82 */ /* 0x000e220000000800 */
[----:B------:R3:W-:Y:S04]  /*2d110*/  STL [R1+0x520], R10 ;  /* 0x0005200a01007387 */ /* 0x0007e80000100800 */
[----:B------:R0:W-:Y:S01]  /*2d120*/  STL [R1+0x534], R9 ;  /* 0x0005340901007387 */ /* 0x0001e20000100800 */
[----:B---3--:R-:W-:-:S05]  /*2d130*/  SEL R10, R8, R13, !P3 ;  /* 0x0000000d080a7207 */ /* 0x008fca0005800000 */
[----:B------:R-:W-:Y:S02]  /*2d140*/  IMAD R10, R10, R22, RZ ;  /* 0x000000160a0a7224 */ /* 0x000fe400078e02ff */
[----:B------:R-:W3:Y:S01]  /*2d150*/  LDC R22, c[0x0][0x3b0] ;  /* 0x0000ec00ff167b82 */ /* 0x000ee20000000800 */
[----:B--2---:R-:W-:-:S05]  /*2d160*/  SEL R12, R8, R12, !P3 ;  /* 0x0000000c080c7207 */ /* 0x004fca0005800000 */
[----:B------:R-:W-:Y:S02]  /*2d170*/  IMAD R12, R12, R20, RZ ;  /* 0x000000140c0c7224 */ /* 0x000fe400078e02ff */
[----:B------:R-:W2:Y:S01]  /*2d180*/  LDC R20, c[0x0][0x3b0] ;  /* 0x0000ec00ff147b82 */ /* 0x000ea20000000800 */
[C---:B----4-:R-:W-:Y:S02]  /*2d190*/  SEL R11, R8.reuse, R11, !P3 ;  /* 0x0000000b080b7207 */ /* 0x050fe40005800000 */
[----:B0-----:R-:W-:-:S03]  /*2d1a0*/  SEL R9, R8, R18, !P3 ;  /* 0x0000001208097207 */ /* 0x001fc60005800000 */
[----:B------:R-:W-:Y:S02]  /*2d1b0*/  IMAD R11, R11, R21, RZ ;  /* 0x000000150b0b7224 */ /* 0x000fe400078e02ff */
[----:B------:R-:W0:Y:S01]  /*2d1c0*/  LDC R18, c[0x0][0x3b0] ;  /* 0x0000ec00ff127b82 */ /* 0x000e220000000800 */
[----:B------:R-:W-:Y:S01]  /*2d1d0*/  IMAD R13, R9, R14, RZ ;  /* 0x0000000e090d7224 */ /* 0x000fe200078e02ff */
[----:B------:R-:W-:-:S04]  /*2d1e0*/  SEL R9, R8, R89, !P3 ;  /* 0x0000005908097207 */ /* 0x000fc80005800000 */
[----:B------:R4:W-:Y:S01]  /*2d1f0*/  STL [R1+0x4f4], R13 ;  /* 0x0004f40d01007387 */ /* 0x0009e20000100800 */
[----:B------:R-:W-:Y:S01]  /*2d200*/  IMAD R9, R9, R24, RZ ;  /* 0x0000001809097224 */ /* 0x000fe200078e02ff */
[----:B------:R-:W0:Y:S02]  /*2d210*/  LDC R14, c[0x0][0x3b0] ;  /* 0x0000ec00ff0e7b82 */ /* 0x000e240000000800 */
[----:B------:R1:W-:Y:S04]  /*2d220*/  STL [R1+0x4f0], R12 ;  /* 0x0004f00c01007387 */ /* 0x0003e80000100800 */
[----:B------:R-:W2:Y:S01]  /*2d230*/  LDL.LU R89, [R1+0x4d4] ;  /* 0x0004d40001597983 */ /* 0x000ea20000300800 */
[C---:B----4-:R-:W-:Y:S01]  /*2d240*/  SEL R13, R8.reuse, R25, !P3 ;  /* 0x00000019080d7207 */ /* 0x050fe20005800000 */
[----:B------:R-:W4:Y:S02]  /*2d250*/  LDC R21, c[0x0][0x3b0] ;  /* 0x0000ec00ff157b82 */ /* 0x000f240000000800 */
[----:B------:R-:W-:Y:S04]  /*2d260*/  STL [R1+0x504], R11 ;  /* 0x0005040b01007387 */ /* 0x000fe80000100800 */
[----:B------:R3:W-:Y:S01]  /*2d270*/  STL [R1+0x508], R10 ;  /* 0x0005080a01007387 */ /* 0x0007e20000100800 */
[----:B-1----:R-:W-:-:S03]  /*2d280*/  SEL R12, R8, R84, !P3 ;  /* 0x00000054080c7207 */ /* 0x002fc60005800000 */
[----:B------:R-:W2:Y:S01]  /*2d290*/  LDL.LU R24, [R1+0x4e0] ;  /* 0x0004e00001187983 */ /* 0x000ea20000300800 */
[C---:B---3--:R-:W-:Y:S01]  /*2d2a0*/  SEL R10, R8.reuse, R7, !P3 ;  /* 0x00000007080a7207 */ /* 0x048fe20005800000 */
[----:B------:R-:W-:Y:S02]  /*2d2b0*/  IMAD R7, R13, R15, RZ ;  /* 0x0000000f0d077224 */ /* 0x000fe400078e02ff */
[----:B------:R1:W-:Y:S01]  /*2d2c0*/  STL [R1+0x50c], R9 ;  /* 0x00050c0901007387 */ /* 0x0003e20000100800 */
[----:B------:R-:W-:-:S03]  /*2d2d0*/  SEL R11, R8, R26, !P3 ;  /* 0x0000001a080b7207 */ /* 0x000fc60005800000 */
[----:B------:R-:W3:Y:S01]  /*2d2e0*/  LDL.LU R13, [R1+0x4d0] ;  /* 0x0004d000010d7983 */ /* 0x000ee20000300800 */
[----:B------:R-:W-:Y:S02]  /*2d2f0*/  IMAD R15, R12, R16, RZ ;  /* 0x000000100c0f7224 */ /* 0x000fe400078e02ff */
[----:B------:R-:W-:Y:S01]  /*2d300*/  IMAD R11, R11, R17, RZ ;  /* 0x000000110b0b7224 */ /* 0x000fe200078e02ff */
[----:B------:R-:W4:Y:S01]  /*2d310*/  LDL.LU R25, [R1+0x4b0] ;  /* 0x0004b00001197983 */ /* 0x000f220000300800 */
[----:B------:R-:W-:Y:S01]  /*2d320*/  IMAD R10, R10, R19, RZ ;  /* 0x000000130a0a7224 */ /* 0x000fe200078e02ff */
[----:B-1----:R-:W-:Y:S01]  /*2d330*/  SEL R9, R8, R88, !P3 ;  /* 0x0000005808097207 */ /* 0x002fe20005800000 */
[----:B------:R-:W1:Y:S01]  /*2d340*/  LDC R16, c[0x0][0x3b0] ;  /* 0x0000ec00ff107b82 */ /* 0x000e620000000800 */
[----:B------:R0:W-:Y:S04]  /*2d350*/  STL [R1+0x4b8], R7 ;  /* 0x0004b80701007387 */ /* 0x0001e80000100800 */
[----:B------:R-:W4:Y:S03]  /*2d360*/  LDL.LU R84, [R1+0x4a0] ;  /* 0x0004a00001547983 */ /* 0x000f260000300800 */
[----:B------:R-:W1:Y:S01]  /*2d370*/  LDC R19, c[0x0][0x3b0] ;  /* 0x0000ec00ff137b82 */ /* 0x000e620000000800 */
[----:B------:R-:W4:Y:S04]  /*2d380*/  LDL.LU R26, [R1+0x4a8] ;  /* 0x0004a800011a7983 */ /* 0x000f280000300800 */
[----:B0-----:R-:W4:Y:S04]  /*2d390*/  LDL.LU R7, [R1+0x3e8] ;  /* 0x0003e80001077983 */ /* 0x001f280000300800 */
[----:B------:R-:W4:Y:S04]  /*2d3a0*/  LDL.LU R88, [R1+0x3f0] ;  /* 0x0003f00001587983 */ /* 0x000f280000300800 */
[----:B------:R-:W4:Y:S04]  /*2d3b0*/  LDL.LU R12, [R1+0x4cc] ;  /* 0x0004cc00010c7983 */ /* 0x000f280000300800 */
[----:B------:R0:W-:Y:S04]  /*2d3c0*/  STL [R1+0x4c4], R15 ;  /* 0x0004c40f01007387 */ /* 0x0001e80000100800 */
[----:B------:R-:W4:Y:S01]  /*2d3d0*/  LDL.LU R17, [R1+0x4c8] ;  /* 0x0004c80001117983 */ /* 0x000f220000300800 */
[----:B------:R-:W-:-:S02]  /*2d3e0*/  IMAD R9, R9, R18, RZ ;  /* 0x0000001209097224 */ /* 0x000fc400078e02ff */
[----:B------:R-:W1:Y:S01]  /*2d3f0*/  LDC R18, c[0x0][0x3b0] ;  /* 0x0000ec00ff127b82 */ /* 0x000e620000000800 */
[----:B------:R-:W-:Y:S07]  /*2d400*/  STL [R1+0x4e4], R11 ;  /* 0x0004e40b01007387 */ /* 0x000fee0000100800 */
[----:B0-----:R-:W0:Y:S01]  /*2d410*/  LDC R15, c[0x0][0x3b0] ;  /* 0x0000ec00ff0f7b82 */ /* 0x001e220000000800 */
[----:B------:R2:W-:Y:S04]  /*2d420*/  STL [R1+0x4e8], R10 ;  /* 0x0004e80a01007387 */ /* 0x0005e80000100800 */
[----:B------:R0:W-:Y:S01]  /*2d430*/  STL [R1+0x4ec], R9 ;  /* 0x0004ec0901007387 */ /* 0x0001e20000100800 */
[----:B--2---:R-:W-:-:S05]  /*2d440*/  SEL R10, R8, R24, !P3 ;  /* 0x00000018080a7207 */ /* 0x004fca0005800000 */
[----:B------:R-:W-:Y:S02]  /*2d450*/  IMAD R10, R10, R22, RZ ;  /* 0x000000160a0a7224 */ /* 0x000fe400078e02ff */
[----:B------:R-:W2:Y:S01]  /*2d460*/  LDC R22, c[0x0][0x3b0] ;  /* 0x0000ec00ff167b82 */ /* 0x000ea20000000800 */
[----:B---3--:R-:W-:-:S05]  /*2d470*/  SEL R11, R8, R13, !P3 ;  /* 0x0000000d080b7207 */ /* 0x008fca0005800000 */
[----:B----4-:R-:W-:Y:S02]  /*2d480*/  IMAD R11, R11, R21, RZ ;  /* 0x000000150b0b7224 */ /* 0x010fe400078e02ff */
[----:B------:R-:W3:Y:S01]  /*2d490*/  LDC R21, c[0x0][0x3b0] ;  /* 0x0000ec00ff157b82 */ /* 0x000ee20000000800 */
[C---:B------:R-:W-:Y:S02]  /*2d4a0*/  SEL R12, R8.reuse, R12, !P3 ;  /* 0x0000000c080c7207 */ /* 0x040fe40005800000 */
        /* <DEDUP_REMOVED lines=9> */
[----:B------:R-:W-:Y:S01]  /*2d540*/  STL [R1+0x4d0], R11 ;  /* 0x0004d00b01007387 */ /* 0x000fe20000100800 */
[C---:B----4-:R-:W-:Y:S01]  /*2d550*/  SEL R13, R8.reuse, R25, !P3 ;  /* 0x00000019080d7207 */ /* 0x050fe20005800000 */
[----:B------:R-:W4:Y:S02]  /*2d560*/  LDC R20, c[0x0][0x3b0] ;  /* 0x0000ec00ff147b82 */ /* 0x000f240000000800 */
[----:B------:R-:W2:Y:S04]  /*2d570*/  LDL.LU R89, [R1+0x470] ;  /* 0x0004700001597983 */ /* 0x000ea80000300800 */
[----:B------:R3:W-:Y:S01]  /*2d580*/  STL [R1+0x4d4], R10 ;  /* 0x0004d40a01007387 */ /* 0x0007e20000100800 */
[C---:B-1----:R-:W-:Y:S01]  /*2d590*/  SEL R12, R8.reuse, R84, !P3 ;  /* 0x00000054080c7207 */ /* 0x042fe20005800000 */
[----:B------:R-:W1:Y:S02]  /*2d5a0*/  LDC R23, c[0x0][0x3b0] ;  /* 0x0000ec00ff177b82 */ /* 0x000e640000000800 */
[----:B------:R-:W4:Y:S01]  /*2d5b0*/  LDL.LU R24, [R1+0x490] ;  /* 0x0004900001187983 */ /* 0x000f220000300800 */
[----:B---3--:R-:W-:Y:S01]  /*2d5c0*/  SEL R10, R8, R7, !P3 ;  /* 0x00000007080a7207 */ /* 0x008fe20005800000 */
[----:B------:R-:W-:-:S02]  /*2d5d0*/  IMAD R7, R13, R15, RZ ;  /* 0x0000000f0d077224 */ /* 0x000fc400078e02ff */
[----:B------:R3:W-:Y:S01]  /*2d5e0*/  STL [R1+0x4e0], R9 ;  /* 0x0004e00901007387 */ /* 0x0007e20000100800 */
[----:B------:R-:W-:-:S03]  /*2d5f0*/  SEL R11, R8, R26, !P3 ;  /* 0x0000001a080b7207 */ /* 0x000fc60005800000 */
[----:B------:R-:W4:Y:S04]  /*2d600*/  LDL.LU R13, [R1+0x434] ;  /* 0x00043400010d7983 */ /* 0x000f280000300800 */
[----:B------:R-:W4:Y:S04]  /*2d610*/  LDL.LU R25, [R1+0x480] ;  /* 0x0004800001197983 */ /* 0x000f280000300800 */
[----:B------:R0:W-:Y:S01]  /*2d620*/  STL [R1+0x3e8], R7 ;  /* 0x0003e80701007387 */ /* 0x0001e20000100800 */
[----:B---3--:R-:W-:-:S03]  /*2d630*/  SEL R9, R8, R88, !P3 ;  /* 0x0000005808097207 */ /* 0x008fc60005800000 */
[----:B------:R-:W3:Y:S01]  /*2d640*/  LDL.LU R84, [R1+0x478] ;  /* 0x0004780001547983 */ /* 0x000ee20000300800 */
[----:B------:R-:W-:-:S03]  /*2d650*/  IMAD R15, R12, R16, RZ ;  /* 0x000000100c0f7224 */ /* 0x000fc600078e02ff */
[----:B------:R-:W3:Y:S04]  /*2d660*/  LDL.LU R26, [R1+0x474] ;  /* 0x00047400011a7983 */ /* 0x000ee80000300800 */
[----:B0-----:R-:W3:Y:S04]  /*2d670*/  LDL.LU R7, [R1+0x44c] ;  /* 0x00044c0001077983 */ /* 0x001ee80000300800 */
[----:B------:R-:W3:Y:S04]  /*2d680*/  LDL.LU R88, [R1+0x450] ;  /* 0x0004500001587983 */ /* 0x000ee80000300800 */
[----:B------:R-:W3:Y:S04]  /*2d690*/  LDL.LU R16, [R1+0x3f8] ;  /* 0x0003f80001107983 */ /* 0x000ee80000300800 */
[----:B------:R-:W3:Y:S01]  /*2d6a0*/  LDL.LU R12, [R1+0x428] ;  /* 0x00042800010c7983 */ /* 0x000ee20000300800 */
[----:B------:R-:W-:-:S02]  /*2d6b0*/  IMAD R11, R11, R18, RZ ;  /* 0x000000120b0b7224 */ /* 0x000fc400078e02ff */
[----:B------:R-:W-:Y:S02]  /*2d6c0*/  IMAD R10, R10, R17, RZ ;  /* 0x000000110a0a7224 */ /* 0x000fe400078e02ff */
[----:B------:R-:W-:Y:S01]  /*2d6d0*/  IMAD R9, R9, R19, RZ ;  /* 0x0000001309097224 */ /* 0x000fe200078e02ff */
[----:B------:R0:W-:Y:S01]  /*2d6e0*/  STL [R1+0x3f0], R15 ;  /* 0x0003f00f01007387 */ /* 0x0001e20000100800 */
[----:B------:R-:W1:Y:S03]  /*2d6f0*/  LDC R17, c[0x0][0x3b0] ;  /* 0x0000ec00ff117b82 */ /* 0x000e660000000800 */
[----:B------:R-:W-:Y:S04]  /*2d700*/  STL [R1+0x4a0], R11 ;  /* 0x0004a00b01007387 */ /* 0x000fe80000100800 */
[----:B------:R2:W-:Y:S01]  /*2d710*/  STL [R1+0x4a8], R10 ;  /* 0x0004a80a01007387 */ /* 0x0005e20000100800 */
[----:B------:R-:W1:Y:S03]  /*2d720*/  LDC R18, c[0x0][0x3b0] ;  /* 0x0000ec00ff127b82 */ /* 0x000e660000000800 */
[----:B------:R3:W-:Y:S05]  /*2d730*/  STL [R1+0x4b0], R9 ;  /* 0x0004b00901007387 */ /* 0x0007ea0000100800 */
[----:B0-----:R-:W0:Y:S08]  /*2d740*/  LDC R15, c[0x0][0x3b0] ;  /* 0x0000ec00ff0f7b82 */ /* 0x001e300000000800 */
[----:B------:R-:W0:Y:S01]  /*2d750*/  LDC R19, c[0x0][0x3b0] ;  /* 0x0000ec00ff137b82 */ /* 0x000e220000000800 */
[----:B--2---:R-:W-:-:S05]  /*2d760*/  SEL R10, R8, R89, !P3 ;  /* 0x00000059080a7207 */ /* 0x004fca0005800000 */
[----:B------:R-:W-:Y:S02]  /*2d770*/  IMAD R10, R10, R22, RZ ;  /* 0x000000160a0a7224 */ /* 0x000fe400078e02ff */
[----:B------:R-:W2:Y:S01]  /*2d780*/  LDC R22, c[0x0][0x3b0] ;  /* 0x0000ec00ff167b82 */ /* 0x000ea20000000800 */
[----:B----4-:R-:W-:-:S05]  /*2d790*/  SEL R11, R8, R13, !P3 ;  /* 0x0000000d080b7207 */ /* 0x010fca0005800000 */
[----:B------:R-:W-:Y:S01]  /*2d7a0*/  IMAD R11, R11, R21, RZ ;  /* 0x000000150b0b7224 */ /* 0x000fe200078e02ff */
[C---:B------:R-:W-:Y:S01]  /*2d7b0*/  SEL R13, R8.reuse, R25, !P3 ;  /* 0x00000019080d7207 */ /* 0x040fe20005800000 */
[----:B------:R-:W4:Y:S01]  /*2d7c0*/  LDC R21, c[0x0][0x3b0] ;  /* 0x0000ec00ff157b82 */ /* 0x000f220000000800 */
[----:B---3--:R-:W-:-:S07]  /*2d7d0*/  SEL R9, R8, R16, !P3 ;  /* 0x0000001008097207 */ /* 0x008fce0005800000 */
[----:B------:R-:W3:Y:S01]  /*2d7e0*/  LDC R25, c[0x0][0x3b0] ;  /* 0x0000ec00ff197b82 */ /* 0x000ee20000000800 */
[----:B------:R-:W-:-:S07]  /*2d7f0*/  IMAD R9, R9, R14, RZ ;  /* 0x0000000e09097224 */ /* 0x000fce00078e02ff */
[----:B------:R-:W2:Y:S01]  /*2d800*/  LDC R16, c[0x0][0x3b0] ;  /* 0x0000ec00ff107b82 */ /* 0x000ea20000000800 */
[----:B------:R-:W-:Y:S01]  /*2d810*/  SEL R12, R8, R12, !P3 ;  /* 0x0000000c080c7207 */ /* 0x000fe20005800000 */
[----:B------:R1:W-:Y:S04]  /*2d820*/  STL [R1+0x428], R9 ;  /* 0x0004280901007387 */ /* 0x0003e80000100800 */
[----:B------:R-:W-:Y:S01]  /*2d830*/  IMAD R12, R12, R20, RZ ;  /* 0x000000140c0c7224 */ /* 0x000fe200078e02ff */
[----:B------:R-:W3:Y:S01]  /*2d840*/  LDL.LU R89, [R1+0x454] ;  /* 0x0004540001597983 */ /* 0x000ee20000300800 */
[----:B0-----:R-:W-:Y:S01]  /*2d850*/  IMAD R15, R13, R15, RZ ;  /* 0x0000000f0d0f7224 */ /* 0x001fe200078e02ff */
[----:B------:R-:W0:Y:S01]  /*2d860*/  LDC R14, c[0x0][0x3b0] ;  /* 0x0000ec00ff0e7b82 */ /* 0x000e220000000800 */
[C---:B-1----:R-:W-:Y:S01]  /*2d870*/  SEL R9, R8.reuse, R24, !P3 ;  /* 0x0000001808097207 */ /* 0x042fe20005800000 */
[----:B------:R1:W-:Y:S04]  /*2d880*/  STL [R1+0x3f8], R12 ;  /* 0x0003f80c01007387 */ /* 0x0003e80000100800 */
[----:B------:R-:W-:Y:S01]  /*2d890*/  IMAD R9, R9, R23, RZ ;  /* 0x0000001709097224 */ /* 0x000fe200078e02ff */
[----:B------:R4:W-:Y:S01]  /*2d8a0*/  STL [R1+0x434], R11 ;  /* 0x0004340b01007387 */ /* 0x0009e20000100800 */
[----:B------:R-:W0:Y:S03]  /*2d8b0*/  LDC R20, c[0x0][0x3b0] ;  /* 0x0000ec00ff147b82 */ /* 0x000e260000000800 */
[----:B------:R4:W-:Y:S01]  /*2d8c0*/  STL [R1+0x470], R10 ;  /* 0x0004700a01007387 */ /* 0x0009e20000100800 */
[----:B-1----:R-:W-:-:S03]  /*2d8d0*/  SEL R12, R8, R84, !P3 ;  /* 0x00000054080c7207 */ /* 0x002fc60005800000 */
[----:B------:R1:W-:Y:S01]  /*2d8e0*/  STL [R1+0x490], R9 ;  /* 0x0004900901007387 */ /* 0x0003e20000100800 */
[----:B------:R-:W0:Y:S01]  /*2d8f0*/  LDC R23, c[0x0][0x3b0] ;  /* 0x0000ec00ff177b82 */ /* 0x000e220000000800 */
[----:B----4-:R-:W-:Y:S02]  /*2d900*/  SEL R11, R8, R26, !P3 ;  /* 0x0000001a080b7207 */ /* 0x010fe40005800000 */
[----:B------:R-:W4:Y:S01]  /*2d910*/  LDL.LU R84, [R1+0x42c] ;  /* 0x00042c0001547983 */ /* 0x000f220000300800 */
[----:B------:R-:W-:Y:S01]  /*2d920*/  IMAD R17, R12, R17, RZ ;  /* 0x000000110c117224 */ /* 0x000fe200078e02ff */
[C---:B------:R-:W-:Y:S02]  /*2d930*/  SEL R10, R8.reuse, R7, !P3 ;  /* 0x00000007080a7207 */ /* 0x040fe40005800000 */
[----:B------:R-:W4:Y:S01]  /*2d940*/  LDL.LU R26, [R1+0x40c] ;  /* 0x00040c00011a7983 */ /* 0x000f220000300800 */
[----:B------:R-:W0:Y:S01]  /*2d950*/  LDC R24, c[0x0][0x3b0] ;  /* 0x0000ec00ff187b82 */ /* 0x000e220000000800 */
[----:B-1----:R-:W-:-:S02]  /*2d960*/  SEL R9, R8, R88, !P3 ;  /* 0x0000005808097207 */ /* 0x002fc40005800000 */
[----:B------:R-:W4:Y:S04]  /*2d970*/  LDL.LU R7, [R1+0x408] ;  /* 0x0004080001077983 */ /* 0x000f280000300800 */
[----:B------:R-:W4:Y:S04]  /*2d980*/  LDL.LU R88, [R1+0x404] ;  /* 0x0004040001587983 */ /* 0x000f280000300800 */
[----:B------:R-:W4:Y:S04]  /*2d990*/  LDL.LU R13, [R1+0x464] ;  /* 0x00046400010d7983 */ /* 0x000f280000300800 */
[----:B------:R2:W-:Y:S04]  /*2d9a0*/  STL [R1+0x44c], R15 ;  /* 0x00044c0f01007387 */ /* 0x0005e80000100800 */
[----:B------:R-:W4:Y:S04]  /*2d9b0*/  LDL.LU R12, [R1+0x458] ;  /* 0x00045800010c7983 */ /* 0x000f280000300800 */
[----:B------:R1:W-:Y:S01]  /*2d9c0*/  STL [R1+0x450], R17 ;  /* 0x0004501101007387 */ /* 0x0003e20000100800 */
[----:B--2---:R-:W-:-:S03]  /*2d9d0*/  IMAD R15, R11, R16, RZ ;  /* 0x000000100b0f7224 */ /* 0x004fc600078e02ff */
[----:B------:R-:W2:Y:S01]  /*2d9e0*/  LDL.LU R11, [R1+0x448] ;  /* 0x00044800010b7983 */ /* 0x000ea20000300800 */
[----:B------:R-:W-:Y:S02]  /*2d9f0*/  IMAD R16, R10, R18, RZ ;  /* 0x000000120a107224 */ /* 0x000fe400078e02ff */
[----:B------:R-:W0:Y:S01]  /*2da00*/  LDC R18, c[0x0][0x3b0] ;  /* 0x0000ec00ff127b82 */ /* 0x000e220000000800 */
[----:B------:R1:W-:Y:S04]  /*2da10*/  STL [R1+0x474], R15 ;  /* 0x0004740f01007387 */ /* 0x0003e80000100800 */
[----:B------:R-:W2:Y:S03]  /*2da20*/  LDL.LU R10, [R1+0x438] ;  /* 0x00043800010a7983 */ /* 0x000ea60000300800 */
[----:B-1----:R-:W1:Y:S01]  /*2da30*/  LDC R17, c[0x0][0x3b0] ;  /* 0x0000ec00ff117b82 */ /* 0x002e620000000800 */
[----:B------:R0:W-:Y:S01]  /*2da40*/  STL [R1+0x478], R16 ;  /* 0x0004781001007387 */ /* 0x0001e20000100800 */
[----:B------:R-:W-:-:S03]  /*2da50*/  IMAD R15, R9, R19, RZ ;  /* 0x00000013090f7224 */ /* 0x000fc600078e02ff */
[----:B------:R-:W2:Y:S04]  /*2da60*/  LDL.LU R19, [R1+0x430] ;  /* 0x0004300001137983 */ /* 0x000ea80000300800 */
[----:B------:R0:W-:Y:S02]  /*2da70*/  STL [R1+0x480], R15 ;  /* 0x0004800f01007387 */ /* 0x0001e40000100800 */
[----:B0-----:R-:W0:Y:S08]  /*2da80*/  LDC R16, c[0x0][0x3b0] ;  /* 0x0000ec00ff107b82 */ /* 0x001e300000000800 */
[----:B------:R-:W0:Y:S01]  /*2da90*/  LDC R15, c[0x0][0x3b0] ;  /* 0x0000ec00ff0f7b82 */ /* 0x000e220000000800 */
[----:B---3--:R-:W-:-:S02]  /*2daa0*/  SEL R9, R8, R89, !P3 ;  /* 0x0000005908097207 */ /* 0x008fc40005800000 */
[----:B------:R-:W3:Y:S03]  /*2dab0*/  LDL.LU R89, [R1+0x3dc] ;  /* 0x0003dc0001597983 */ /* 0x000ee60000300800 */
[----:B------:R-:W-:Y:S02]  /*2dac0*/  IMAD R9, R9, R14, RZ ;  /* 0x0000000e09097224 */ /* 0x000fe400078e02ff */
[----:B------:R-:W0:Y:S03]  /*2dad0*/  LDC R14, c[0x0][0x3b0] ;  /* 0x0000ec00ff0e7b82 */ /* 0x000e260000000800 */
[----:B------:R-:W-:Y:S01]  /*2dae0*/  STL [R1+0x454], R9 ;  /* 0x0004540901007387 */ /* 0x000fe20000100800 */
[C---:B----4-:R-:W-:Y:S02]  /*2daf0*/  SEL R13, R8.reuse, R13, !P3 ;  /* 0x0000000d080d7207 */ /* 0x050fe40005800000 */
[----:B------:R-:W-:-:S03]  /*2db00*/  SEL R12, R8, R12, !P3 ;  /* 0x0000000c080c7207 */ /* 0x000fc60005800000 */
[----:B------:R-:W-:Y:S02]  /*2db10*/  IMAD R13, R13, R20, RZ ;  /* 0x000000140d0d7224 */ /* 0x000fe400078e02ff */
[----:B------:R-:W4:Y:S01]  /*2db20*/  LDC R20, c[0x0][0x3b0] ;  /* 0x0000ec00ff147b82 */ /* 0x000f220000000800 */
[----:B------:R-:W-:Y:S01]  /*2db30*/  IMAD R12, R12, R21, RZ ;  /* 0x000000150c0c7224 */ /* 0x000fe200078e02ff */
[C---:B--2---:R-:W-:Y:S01]  /*2db40*/  SEL R11, R8.reuse, R11, !P3 ;  /* 0x0000000b080b7207 */ /* 0x044fe20005800000 */
[----:B------:R2:W-:Y:S05]  /*2db50*/  STL [R1+0x430], R13 ;  /* 0x0004300d01007387 */ /* 0x0005ea0000100800 */
[----:B------:R-:W3:Y:S01]  /*2db60*/  LDC R21, c[0x0][0x3b0] ;  /* 0x0000ec00ff157b82 */ /* 0x000ee20000000800 */
[----:B------:R-:W-:Y:S01]  /*2db70*/  IMAD R11, R11, R22, RZ ;  /* 0x000000160b0b7224 */ /* 0x000fe200078e02ff */
[----:B------:R-:W-:Y:S01]  /*2db80*/  SEL R10, R8, R10, !P3 ;  /* 0x0000000a080a7207 */ /* 0x000fe20005800000 */
[----:B------:R0:W-:Y:S05]  /*2db90*/  STL [R1+0x438], R12 ;  /* 0x0004380c01007387 */ /* 0x0001ea0000100800 */
[----:B--2---:R-:W2:Y:S01]  /*2dba0*/  LDC R13, c[0x0][0x3b0] ;  /* 0x0000ec00ff0d7b82 */ /* 0x004ea20000000800 */
[----:B------:R-:W-:Y:S01]  /*2dbb0*/  IMAD R10, R10, R23, RZ ;  /* 0x000000170a0a7224 */ /* 0x000fe200078e02ff */
[C---:B------:R-:W-:Y:S01]  /*2dbc0*/  SEL R9, R8.reuse, R19, !P3 ;  /* 0x0000001308097207 */ /* 0x040fe20005800000 */
[----:B------:R1:W-:Y:S01]  /*2dbd0*/  STL [R1+0x448], R11 ;  /* 0x0004480b01007387 */ /* 0x0003e20000100800 */
[----:B0-----:R-:W-:-:S04]  /*2dbe0*/  SEL R12, R8, R84, !P3 ;  /* 0x00000054080c7207 */ /* 0x001fc80005800000 */
[----:B------:R-:W0:Y:S01]  /*2dbf0*/  LDC R19, c[0x0][0x3b0] ;  /* 0x0000ec00ff137b82 */ /* 0x000e220000000800 */
[----:B------:R-:W-:Y:S01]  /*2dc00*/  IMAD R9, R9, R24, RZ ;  /* 0x0000001809097224 */ /* 0x000fe200078e02ff */
[----:B------:R-:W2:Y:S01]  /*2dc10*/  LDL.LU R22, [R1+0x3c8] ;  /* 0x0003c80001167983 */ /* 0x000ea20000300800 */
[----:B------:R-:W-:Y:S01]  /*2dc20*/  IMAD R15, R12, R15, RZ ;  /* 0x0000000f0c0f7224 */ /* 0x000fe200078e02ff */
[C---:B-1----:R-:W-:Y:S02]  /*2dc30*/  SEL R11, R8.reuse, R26, !P3 ;  /* 0x0000001a080b7207 */ /* 0x042fe40005800000 */
[----:B------:R1:W-:Y:S02]  /*2dc40*/  STL [R1+0x458], R10 ;  /* 0x0004580a01007387 */ /* 0x0003e40000100800 */
[----:B------:R-:W0:Y:S02]  /*2dc50*/  LDC R23, c[0x0][0x3b0] ;  /* 0x0000ec00ff177b82 */ /* 0x000e240000000800 */
[----:B------:R4:W-:Y:S04]  /*2dc60*/  STL [R1+0x464], R9 ;  /* 0x0004640901007387 */ /* 0x0009e80000100800 */
[----:B------:R-:W2:Y:S02]  /*2dc70*/  LDL.LU R12, [R1+0x3d8] ;  /* 0x0003d800010c7983 */ /* 0x000ea40000300800 */
[----:B------:R-:W0:Y:S01]  /*2dc80*/  LDC R24, c[0x0][0x3b0] ;  /* 0x0000ec00ff187b82 */ /* 0x000e220000000800 */
[C---:B-1----:R-:W-:Y:S01]  /*2dc90*/  SEL R10, R8.reuse, R7, !P3 ;  /* 0x00000007080a7207 */ /* 0x042fe20005800000 */
[----:B------:R-:W-:Y:S01]  /*2dca0*/  IMAD R7, R11, R16, RZ ;  /* 0x000000100b077224 */ /* 0x000fe200078e02ff */
[----:B------:R1:W-:Y:S04]  /*2dcb0*/  STL [R1+0x404], R15 ;  /* 0x0004040f01007387 */ /* 0x0003e80000100800 */
[----:B------:R-:W2:Y:S01]  /*2dcc0*/  LDL.LU R11, [R1+0x3d0] ;  /* 0x0003d000010b7983 */ /* 0x000ea20000300800 */
[----:B----4-:R-:W-:Y:S01]  /*2dcd0*/  SEL R9, R8, R88, !P3 ;  /* 0x0000005808097207 */ /* 0x010fe20005800000 */
[----:B------:R-:W4:Y:S02]  /*2dce0*/  LDC R16, c[0x0][0x3b0] ;  /* 0x0000ec00ff107b82 */ /* 0x000f240000000800 */
[----:B------:R1:W-:Y:S02]  /*2dcf0*/  STL [R1+0x408], R7 ;  /* 0x0004080701007387 */ /* 0x0003e40000100800 */
[----:B-1----:R-:W-:-:S02]  /*2dd00*/  IMAD R15, R10, R17, RZ ;  /* 0x000000110a0f7224 */ /* 0x002fc400078e02ff */
[----:B------:R-:W4:Y:S02]  /*2dd10*/  LDL.LU R10, [R1+0x3cc] ;  /* 0x0003cc00010a7983 */ /* 0x000f240000300800 */
[----:B------:R-:W1:Y:S01]  /*2dd20*/  LDC R17, c[0x0][0x3b0] ;  /* 0x0000ec00ff117b82 */ /* 0x000e620000000800 */
[----:B------:R-:W-:Y:S01]  /*2dd30*/  IMAD R7, R9, R18, RZ ;  /* 0x0000001209077224 */ /* 0x000fe200078e02ff */
[----:B------:R0:W-:Y:S06]  /*2dd40*/  STL [R1+0x40c], R15 ;  /* 0x00040c0f01007387 */ /* 0x0001ec0000100800 */
[----:B------:R-:W1:Y:S01]  /*2dd50*/  LDC R18, c[0x0][0x3b0] ;  /* 0x0000ec00ff127b82 */ /* 0x000e620000000800 */
[----:B------:R0:W-:Y:S04]  /*2dd60*/  STL [R1+0x42c], R7 ;  /* 0x00042c0701007387 */ /* 0x0001e80000100800 */
[----:B------:R-:W4:Y:S03]  /*2dd70*/  LDL.LU R84, [R1+0x3a8] ;  /* 0x0003a80001547983 */ /* 0x000f260000300800 */
[----:B0-----:R-:W0:Y:S01]  /*2dd80*/  LDC R15, c[0x0][0x3b0] ;  /* 0x0000ec00ff0f7b82 */ /* 0x001e220000000800 */
[----:B------:R-:W4:Y:S04]  /*2dd90*/  LDL.LU R7, [R1+0x338] ;  /* 0x0003380001077983 */ /* 0x000f280000300800 */
[----:B------:R-:W4:Y:S03]  /*2dda0*/  LDL.LU R88, [R1+0x330] ;  /* 0x0003300001587983 */ /* 0x000f260000300800 */
[----:B------:R-:W0:Y:S01]  /*2ddb0*/  LDC R26, c[0x0][0x3b0] ;  /* 0x0000ec00ff1a7b82 */ /* 0x000e220000000800 */
[----:B---3--:R-:W-:-:S02]  /*2ddc0*/  SEL R9, R8, R89, !P3 ;  /* 0x0000005908097207 */ /* 0x008fc40005800000 */
[----:B------:R-:W3:Y:S03]  /*2ddd0*/  LDL.LU R89, [R1+0x334] ;  /* 0x0003340001597983 */ /* 0x000ee60000300800 */
[----:B------:R-:W-:Y:S02]  /*2dde0*/  IMAD R9, R9, R25, RZ ;  /* 0x0000001909097224 */ /* 0x000fe400078e02ff */
[----:B------:R-:W0:Y:S03]  /*2ddf0*/  LDC R25, c[0x0][0x3b0] ;  /* 0x0000ec00ff197b82 */ /* 0x000e260000000800 */
[----:B------:R2:W-:Y:S02]  /*2de00*/  STL [R1+0x3dc], R9 ;  /* 0x0003dc0901007387 */ /* 0x0005e40000100800 */
[----:B--2---:R-:W-:-:S03]  /*2de10*/  SEL R9, R8, R22, !P3 ;  /* 0x0000001608097207 */ /* 0x004fc60005800000 */
[----:B------:R-:W2:Y:S01]  /*2de20*/  LDC R22, c[0x0][0x3b0] ;  /* 0x0000ec00ff167b82 */ /* 0x000ea20000000800 */
[----:B------:R-:W-:-:S05]  /*2de30*/  SEL R12, R8, R12, !P3 ;  /* 0x0000000c080c7207 */ /* 0x000fca0005800000 */
[----:B------:R-:W-:Y:S01]  /*2de40*/  IMAD R12, R12, R14, RZ ;  /* 0x0000000e0c0c7224 */ /* 0x000fe200078e02ff */
[----:B------:R-:W-:-:S04]  /*2de50*/  SEL R11, R8, R11, !P3 ;  /* 0x0000000b080b7207 */ /* 0x000fc80005800000 */
[----:B------:R0:W-:Y:S01]  /*2de60*/  STL [R1+0x3c8], R12 ;  /* 0x0003c80c01007387 */ /* 0x0001e20000100800 */
[----:B------:R-:W-:Y:S01]  /*2de70*/  IMAD R11, R11, R20, RZ ;  /* 0x000000140b0b7224 */ /* 0x000fe200078e02ff */
[----:B----4-:R-:W-:Y:S02]  /*2de80*/  SEL R10, R8, R10, !P3 ;  /* 0x0000000a080a7207 */ /* 0x010fe40005800000 */
[----:B0-----:R-:W4:Y:S03]  /*2de90*/  LDL.LU R12, [R1+0x354] ;  /* 0x00035400010c7983 */ /* 0x001f260000300800 */
[----:B------:R-:W-:Y:S01]  /*2dea0*/  IMAD R10, R10, R21, RZ ;  /* 0x000000150a0a7224 */ /* 0x000fe200078e02ff */
[----:B------:R0:W-:Y:S01]  /*2deb0*/  STL [R1+0x3cc], R11 ;  /* 0x0003cc0b01007387 */ /* 0x0001e20000100800 */
[----:B------:R-:W-:-:S03]  /*2dec0*/  IMAD R9, R9, R13, RZ ;  /* 0x0000000d09097224 */ /* 0x000fc600078e02ff */
[----:B0-----:R-:W2:Y:S04]  /*2ded0*/  LDL.LU R11, [R1+0x37c] ;  /* 0x00037c00010b7983 */ /* 0x001ea80000300800 */
[----:B------:R0:W-:Y:S04]  /*2dee0*/  STL [R1+0x3d0], R10 ;  /* 0x0003d00a01007387 */ /* 0x0001e80000100800 */
[----:B0-----:R-:W2:Y:S04]  /*2def0*/  LDL.LU R10, [R1+0x394] ;  /* 0x00039400010a7983 */ /* 0x001ea80000300800 */
[----:B------:R-:W2:Y:S04]  /*2df00*/  LDL.LU R13, [R1+0x340] ;  /* 0x00034000010d7983 */ /* 0x000ea80000300800 */
[----:B------:R0:W-:Y:S04]  /*2df10*/  STL [R1+0x3d8], R9 ;  /* 0x0003d80901007387 */ /* 0x0001e80000100800 */
[----:B0-----:R-:W3:Y:S01]  /*2df20*/  LDL.LU R9, [R1+0x3a4] ;  /* 0x0003a40001097983 */ /* 0x001ee20000300800 */
[----:B--2---:R-:W-:-:S05]  /*2df30*/  SEL R13, R8, R13, !P3 ;  /* 0x0000000d080d7207 */ /* 0x004fca0005800000 */
[----:B------:R-:W-:-:S05]  /*2df40*/  IMAD R13, R13, R16, RZ ;  /* 0x000000100d0d7224 */ /* 0x000fca00078e02ff */
[----:B------:R0:W-:Y:S04]  /*2df50*/  STL [R1+0x340], R13 ;  /* 0x0003400d01007387 */ /* 0x0001e80000100800 */
[----:B0-----:R-:W2:Y:S01]  /*2df60*/  LDL.LU R13, [R1+0x3b8] ;  /* 0x0003b800010d7983 */ /* 0x001ea20000300800 */
[C---:B----4-:R-:W-:Y:S02]  /*2df70*/  SEL R12, R8.reuse, R12, !P3 ;  /* 0x0000000c080c7207 */ /* 0x050fe40005800000 */
[C---:B------:R-:W-:Y:S02]  /*2df80*/  SEL R11, R8.reuse, R11, !P3 ;  /* 0x0000000b080b7207 */ /* 0x040fe40005800000 */
[----:B------:R-:W-:Y:S01]  /*2df90*/  SEL R10, R8, R10, !P3 ;  /* 0x0000000a080a7207 */ /* 0x000fe20005800000 */
[----:B------:R-:W-:-:S02]  /*2dfa0*/  IMAD R12, R12, R15, RZ ;  /* 0x0000000f0c0c7224 */ /* 0x000fc400078e02ff */
[----:B-1----:R-:W-:Y:S01]  /*2dfb0*/  IMAD R11, R11, R17, RZ ;  /* 0x000000110b0b7224 */ /* 0x002fe200078e02ff */
[----:B---3--:R-:W-:Y:S01]  /*2dfc0*/  SEL R9, R8, R9, !P3 ;  /* 0x0000000908097207 */ /* 0x008fe20005800000 */
[----:B------:R-:W-:Y:S01]  /*2dfd0*/  IMAD R10, R10, R18, RZ ;  /* 0x000000120a0a7224 */ /* 0x000fe200078e02ff */
[----:B------:R0:W-:Y:S04]  /*2dfe0*/  STL [R1+0x37c], R12 ;  /* 0x00037c0c01007387 */ /* 0x0001e80000100800 */
[----:B------:R1:W-:Y:S01]  /*2dff0*/  STL [R1+0x394], R11 ;  /* 0x0003940b01007387 */ /* 0x0003e20000100800 */
[----:B------:R-:W-:Y:S01]  /*2e000*/  IMAD R9, R9, R19, RZ ;  /* 0x0000001309097224 */ /* 0x000fe200078e02ff */
[C---:B0-----:R-:W-:Y:S02]  /*2e010*/  SEL R12, R8.reuse, R84, !P3 ;  /* 0x00000054080c7207 */ /* 0x041fe40005800000 */
[----:B------:R0:W-:Y:S01]  /*2e020*/  STL [R1+0x3a4], R10 ;  /* 0x0003a40a01007387 */ /* 0x0001e20000100800 */
[----:B-1----:R-:W-:-:S02]  /*2e030*/  SEL R11, R8, R7, !P3 ;  /* 0x00000007080b7207 */ /* 0x002fc40005800000 */
[----:B------:R-:W-:Y:S01]  /*2e040*/  IMAD R7, R12, R24, RZ ;  /* 0x000000180c077224 */ /* 0x000fe200078e02ff */
[----:B------:R1:W-:Y:S01]  /*2e050*/  STL [R1+0x9e8], R9 ;  /* 0x0009e80901007387 */ /* 0x0003e20000100800 */
[C---:B0-----:R-:W-:Y:S01]  /*2e060*/  SEL R10, R8.reuse, R88, !P3 ;  /* 0x00000058080a7207 */ /* 0x041fe20005800000 */
[----:B------:R-:W-:Y:S01]  /*2e070*/  IMAD R88, R11, R25, RZ ;  /* 0x000000190b587224 */ /* 0x000fe200078e02ff */
[----:B-1----:R-:W-:Y:S02]  /*2e080*/  SEL R9, R8, R89, !P3 ;  /* 0x0000005908097207 */ /* 0x002fe40005800000 */
[----:B------:R-:W0:Y:S01]  /*2e090*/  LDC R89, c[0x0][0x3b0] ;  /* 0x0000ec00ff597b82 */ /* 0x000e220000000800 */
[----:B------:R-:W-:Y:S02]  /*2e0a0*/  PRMT R73, RZ, 0x7610, R73 ;  /* 0x00007610ff497816 */ /* 0x000fe40000000049 */
[----:B------:R-:W-:Y:S02]  /*2e0b0*/  PRMT R72, RZ, 0x7610, R72 ;  /* 0x00007610ff487816 */ /* 0x000fe40000000048 */
[----:B------:R-:W-:-:S02]  /*2e0c0*/  PRMT R71, RZ, 0x7610, R71 ;  /* 0x00007610ff477816 */ /* 0x000fc40000000047 */
[----:B------:R-:W-:Y:S02]  /*2e0d0*/  PRMT R70, RZ, 0x7610, R70 ;  /* 0x00007610ff467816 */ /* 0x000fe40000000046 */
[----:B--2---:R-:W-:-:S05]  /*2e0e0*/  SEL R13, R8, R13, !P3 ;  /* 0x0000000d080d7207 */ /* 0x004fca0005800000 */
[----:B------:R-:W-:-:S05]  /*2e0f0*/  IMAD R84, R13, R23, RZ ;  /* 0x000000170d547224 */ /* 0x000fca00078e02ff */
[----:B------:R-:W-:Y:S04]  /*2e100*/  STL [R1+0x3a8], R84 ;  /* 0x0003a85401007387 */ /* 0x000fe80000100800 */
[----:B------:R-:W-:Y:S04]  /*2e110*/  STL [R1+0x3b8], R7 ;  /* 0x0003b80701007387 */ /* 0x000fe80000100800 */
[----:B------:R1:W-:Y:S02]  /*2e120*/  STL [R1+0xa20], R88 ;  /* 0x000a205801007387 */ /* 0x0003e40000100800 */
[----:B-1----:R-:W0:Y:S01]  /*2e130*/  LDC R88, c[0x0][0x3b0] ;  /* 0x0000ec00ff587b82 */ /* 0x002e220000000800 */
[----:B------:R-:W-:-:S02]  /*2e140*/  IMAD R84, R10, R26, RZ ;  /* 0x0000001a0a547224 */ /* 0x000fc400078e02ff */
[----:B------:R-:W-:-:S03]  /*2e150*/  IMAD R7, R9, R22, RZ ;  /* 0x0000001609077224 */ /* 0x000fc600078e02ff */
[----:B------:R-:W-:Y:S04]  /*2e160*/  STL [R1+0xa28], R84 ;  /* 0x000a285401007387 */ /* 0x000fe80000100800 */
[----:B------:R1:W-:Y:S04]  /*2e170*/  STL [R1+0xa40], R7 ;  /* 0x000a400701007387 */ /* 0x0003e80000100800 */
[----:B0-----:R0:W-:Y:S04]  /*2e180*/  STL.64 [R1+0x5390], R88 ;  /* 0x0053905801007387 */ /* 0x0011e80000100a00 */
[----:B-1----:R-:W2:Y:S04]  /*2e190*/  LDL.LU R7, [R1+0x3ec] ;  /* 0x0003ec0001077983 */ /* 0x002ea80000300800 */
[----:B0-----:R-:W3:Y:S04]  /*2e1a0*/  LDL.LU R88, [R1+0x154] ;  /* 0x0001540001587983 */ /* 0x001ee80000300800 */
[----:B------:R-:W4:Y:S04]  /*2e1b0*/  LDL.LU R89, [R1+0x150] ;  /* 0x0001500001597983 */ /* 0x000f280000300800 */
[----:B------:R-:W-:Y:S04]  /*2e1c0*/  STL.64 [R1+0x54f8], R72 ;  /* 0x0054f84801007387 */ /* 0x000fe80000100a00 */
[----:B------:R0:W-:Y:S04]  /*2e1d0*/  STL.64 [R1+0x54e0], R70 ;  /* 0x0054e04601007387 */ /* 0x0001e80000100a00 */
[----:B0-----:R-:W4:Y:S04]  /*2e1e0*/  LDL.LU R70, [R1+0x164] ;  /* 0x0001640001467983 */ /* 0x001f280000300800 */
[----:B------:R-:W4:Y:S01]  /*2e1f0*/  LDL.LU R71, [R1+0x160] ;  /* 0x0001600001477983 */ /* 0x000f220000300800 */
[----:B------:R-:W-:-:S02]  /*2e200*/  PRMT R69, RZ, 0x7610, R69 ;  /* 0x00007610ff457816 */ /* 0x000fc40000000045 */
[----:B------:R-:W-:Y:S02]  /*2e210*/  PRMT R68, RZ, 0x7610, R68 ;  /* 0x00007610ff447816 */ /* 0x000fe40000000044 */
[----:B------:R-:W-:Y:S02]  /*2e220*/  PRMT R67, RZ, 0x7610, R67 ;  /* 0x00007610ff437816 */ /* 0x000fe40000000043 */
[----:B------:R-:W-:Y:S02]  /*2e230*/  PRMT R66, RZ, 0x7610, R66 ;  /* 0x00007610ff427816 */ /* 0x000fe40000000042 */
[----:B------:R-:W-:Y:S02]  /*2e240*/  PRMT R65, RZ, 0x7610, R65 ;  /* 0x00007610ff417816 */ /* 0x000fe40000000041 */
[----:B------:R-:W-:Y:S01]  /*2e250*/  PRMT R64, RZ, 0x7610, R64 ;  /* 0x00007610ff407816 */ /* 0x000fe20000000040 */
[----:B------:R-:W-:Y:S01]  /*2e260*/  STL.64 [R1+0x54f0], R68 ;  /* 0x0054f04401007387 */ /* 0x000fe20000100a00 */
[----:B------:R-:W-:-:S02]  /*2e270*/  PRMT R63, RZ, 0x7610, R63 ;  /* 0x00007610ff3f7816 */ /* 0x000fc4000000003f */
[----:B------:R-:W-:Y:S01]  /*2e280*/  PRMT R62, RZ, 0x7610, R62 ;  /* 0x00007610ff3e7816 */ /* 0x000fe2000000003e */
[----:B------:R-:W-:Y:S01]  /*2e290*/  STL.64 [R1+0x54e8], R66 ;  /* 0x0054e84201007387 */ /* 0x000fe20000100a00 */
[----:B------:R-:W-:Y:S02]  /*2e2a0*/  PRMT R61, RZ, 0x7610, R61 ;  /* 0x00007610ff3d7816 */ /* 0x000fe4000000003d */
[----:B------:R-:W-:Y:S01]  /*2e2b0*/  PRMT R60, RZ, 0x7610, R60 ;  /* 0x00007610ff3c7816 */ /* 0x000fe2000000003c */
[----:B------:R0:W-:Y:S01]  /*2e2c0*/  STL.64 [R1+0x54d0], R64 ;  /* 0x0054d04001007387 */ /* 0x0001e20000100a00 */
[----:B------:R-:W-:Y:S02]  /*2e2d0*/  PRMT R59, RZ, 0x7610, R59 ;  /* 0x00007610ff3b7816 */ /* 0x000fe4000000003b */
[----:B------:R-:W-:Y:S02]  /*2e2e0*/  PRMT R58, RZ, 0x7610, R58 ;  /* 0x00007610ff3a7816 */ /* 0x000fe4000000003a */
[----:B------:R-:W-:-:S02]  /*2e2f0*/  PRMT R57, RZ, 0x7610, R57 ;  /* 0x00007610ff397816 */ /* 0x000fc40000000039 */
[----:B------:R-:W-:Y:S02]  /*2e300*/  PRMT R56, RZ, 0x7610, R56 ;  /* 0x00007610ff387816 */ /* 0x000fe40000000038 */
[----:B------:R-:W-:Y:S01]  /*2e310*/  PRMT R55, RZ, 0x7610, R55 ;  /* 0x00007610ff377816 */ /* 0x000fe20000000037 */
[----:B0-----:R-:W4:Y:S01]  /*2e320*/  LDL.LU R65, [R1+0x148] ;  /* 0x0001480001417983 */ /* 0x001f220000300800 */
[----:B------:R-:W-:-:S03]  /*2e330*/  PRMT R54, RZ, 0x7610, R54 ;  /* 0x00007610ff367816 */ /* 0x000fc60000000036 */
[----:B------:R0:W-:Y:S01]  /*2e340*/  STL.64 [R1+0x54c0], R62 ;  /* 0x0054c03e01007387 */ /* 0x0001e20000100a00 */
[----:B------:R-:W-:Y:S02]  /*2e350*/  PRMT R53, RZ, 0x7610, R53 ;  /* 0x00007610ff357816 */ /* 0x000fe40000000035 */
[----:B------:R-:W-:Y:S02]  /*2e360*/  PRMT R52, RZ, 0x7610, R52 ;  /* 0x00007610ff347816 */ /* 0x000fe40000000034 */
[----:B------:R-:W-:Y:S02]  /*2e370*/  PRMT R51, RZ, 0x7610, R51 ;  /* 0x00007610ff337816 */ /* 0x000fe40000000033 */
[----:B------:R-:W-:Y:S02]  /*2e380*/  PRMT R50, RZ, 0x7610, R50 ;  /* 0x00007610ff327816 */ /* 0x000fe40000000032 */
[----:B------:R-:W-:Y:S01]  /*2e390*/  PRMT R49, RZ, 0x7610, R49 ;  /* 0x00007610ff317816 */ /* 0x000fe20000000031 */
[----:B0-----:R-:W4:Y:S01]  /*2e3a0*/  LDL.LU R62, [R1+0x144] ;  /* 0x00014400013e7983 */ /* 0x001f220000300800 */
[----:B------:R-:W-:-:S03]  /*2e3b0*/  PRMT R48, RZ, 0x7610, R48 ;  /* 0x00007610ff307816 */ /* 0x000fc60000000030 */
[----:B------:R-:W4:Y:S01]  /*2e3c0*/  LDL.LU R63, [R1+0x140] ;  /* 0x00014000013f7983 */ /* 0x000f220000300800 */
[----:B------:R-:W-:-:S03]  /*2e3d0*/  PRMT R47, RZ, 0x7610, R47 ;  /* 0x00007610ff2f7816 */ /* 0x000fc6000000002f */
[----:B------:R-:W-:Y:S01]  /*2e3e0*/  STL.64 [R1+0x54d8], R60 ;  /* 0x0054d83c01007387 */ /* 0x000fe20000100a00 */
[----:B------:R-:W-:-:S03]  /*2e3f0*/  PRMT R46, RZ, 0x7610, R46 ;  /* 0x00007610ff2e7816 */ /* 0x000fc6000000002e */
[----:B------:R-:W-:Y:S01]  /*2e400*/  STL.64 [R1+0x54c8], R58 ;  /* 0x0054c83a01007387 */ /* 0x000fe20000100a00 */
[----:B------:R-:W-:Y:S02]  /*2e410*/  PRMT R45, RZ, 0x7610, R45 ;  /* 0x00007610ff2d7816 */ /* 0x000fe4000000002d */
[----:B------:R-:W-:Y:S01]  /*2e420*/  PRMT R44, RZ, 0x7610, R44 ;  /* 0x00007610ff2c7816 */ /* 0x000fe2000000002c */
[----:B------:R0:W-:Y:S01]  /*2e430*/  STL.64 [R1+0x54b8], R56 ;  /* 0x0054b83801007387 */ /* 0x0001e20000100a00 */
[----:B------:R-:W-:Y:S02]  /*2e440*/  PRMT R43, RZ, 0x7610, R43 ;  /* 0x00007610ff2b7816 */ /* 0x000fe4000000002b */
[----:B------:R-:W-:Y:S01]  /*2e450*/  PRMT R42, RZ, 0x7610, R42 ;  /* 0x00007610ff2a7816 */ /* 0x000fe2000000002a */
[----:B------:R-:W-:Y:S01]  /*2e460*/  STL.64 [R1+0x54b0], R54 ;  /* 0x0054b03601007387 */ /* 0x000fe20000100a00 */
        /* <DEDUP_REMOVED lines=48> */
[----:B------:R-:W-:-:S03]  /*2e770*/  PRMT R9, RZ, 0x7610, R9 ;  /* 0x00007610ff097816 */ /* 0x000fc60000000009 */
[----:B------:R-:W-:Y:S04]  /*2e780*/  STL.64 [R1+0x53f8], R20 ;  /* 0x0053f81401007387 */ /* 0x000fe80000100a00 */
[----:B------:R-:W-:Y:S04]  /*2e790*/  STL.64 [R1+0x53d8], R18 ;  /* 0x0053d81201007387 */ /* 0x000fe80000100a00 */
[----:B------:R-:W-:Y:S04]  /*2e7a0*/  STL.64 [R1+0x53c8], R16 ;  /* 0x0053c81001007387 */ /* 0x000fe80000100a00 */
[----:B------:R-:W-:Y:S04]  /*2e7b0*/  STL.64 [R1+0x53b8], R14 ;  /* 0x0053b80e01007387 */ /* 0x000fe80000100a00 */
[----:B------:R-:W-:Y:S04]  /*2e7c0*/  STL.64 [R1+0x53a8], R12 ;  /* 0x0053a80c01007387 */ /* 0x000fe80000100a00 */
[----:B------:R1:W-:Y:S04]  /*2e7d0*/  STL.64 [R1+0x5398], R10 ;  /* 0x0053980a01007387 */ /* 0x0003e80000100a00 */
[----:B------:R4:W-:Y:S04]  /*2e7e0*/  STL.64 [R1+0x53a0], R8 ;  /* 0x0053a00801007387 */ /* 0x0009e80000100a00 */
[----:B0-----:R-:W4:Y:S04]  /*2e7f0*/  LDL.LU R56, [R1+0x13c] ;  /* 0x00013c0001387983 */ /* 0x001f280000300800 */
[----:B------:R-:W4:Y:S01]  /*2e800*/  LDL.LU R57, [R1+0x134] ;  /* 0x0001340001397983 */ /* 0x000f220000300800 */
[----:B-1----:R-:W-:-:S05]  /*2e810*/  IMAD.WIDE R10, R6, 0x2, R90 ;  /* 0x00000002060a7825 */ /* 0x002fca00078e025a */
[----:B------:R-:W-:Y:S01]  /*2e820*/  STL.64 [R1+0x1e00], R10 ;  /* 0x001e000a01007387 */ /* 0x000fe20000100a00 */
[----:B--2---:R-:W-:Y:S01]  /*2e830*/  SEL R84, R8, R7, !P3 ;  /* 0x0000000708547207 */ /* 0x004fe20005800000 */
[----:B------:R-:W-:-:S04]  /*2e840*/  IMAD.WIDE R6, R6, 0x2, R4 ;  /* 0x0000000206067825 */ /* 0x000fc800078e0204 */
[----:B---3--:R-:W-:-:S04]  /*2e850*/  IMAD.WIDE R12, R88, 0x2, R4 ;  /* 0x00000002580c7825 */ /* 0x008fc800078e0204 */
[----:B----4-:R-:W-:-:S05]  /*2e860*/  IMAD.WIDE R8, R70, 0x2, R4 ;  /* 0x0000000246087825 */ /* 0x010fca00078e0204 */
[----:B------:R0:W-:Y:S04]  /*2e870*/  STL.64 [R1+0x1be0], R8 ;  /* 0x001be00801007387 */ /* 0x0001e80000100a00 */
[----:B------:R-:W-:Y:S01]  /*2e880*/  STL.64 [R1+0x1df8], R6 ;  /* 0x001df80601007387 */ /* 0x000fe20000100a00 */
[----:B------:R-:W-:-:S03]  /*2e890*/  IMAD.WIDE R72, R70, 0x2, R90 ;  /* 0x0000000246487825 */ /* 0x000fc600078e025a */
[----:B------:R-:W2:Y:S01]  /*2e8a0*/  LDL.LU R54, [R1+0x130] ;  /* 0x0001300001367983 */ /* 0x000ea20000300800 */
[----:B------:R-:W-:-:S03]  /*2e8b0*/  IMAD.WIDE R68, R71, 0x2, R90 ;  /* 0x0000000247447825 */ /* 0x000fc600078e025a */
[----:B------:R-:W3:Y:S01]  /*2e8c0*/  LDL.LU R55, [R1+0x12c] ;  /* 0x00012c0001377983 */ /* 0x000ee20000300800 */
[----:B------:R-:W-:-:S03]  /*2e8d0*/  IMAD.WIDE R66, R71, 0x2, R4 ;  /* 0x0000000247427825 */ /* 0x000fc600078e0204 */
[----:B------:R-:W-:Y:S01]  /*2e8e0*/  STL.64 [R1+0x1df0], R72 ;  /* 0x001df04801007387 */ /* 0x000fe20000100a00 */
[----:B------:R-:W-:-:S03]  /*2e8f0*/  IMAD.WIDE R70, R88, 0x2, R90 ;  /* 0x0000000258467825 */ /* 0x000fc600078e025a */
[----:B------:R-:W-:Y:S01]  /*2e900*/  STL.64 [R1+0x1bd8], R68 ;  /* 0x001bd84401007387 */ /* 0x000fe20000100a00 */
[----:B0-----:R-:W-:-:S03]  /*2e910*/  IMAD.WIDE R8, R89, 0x2, R90 ;  /* 0x0000000259087825 */ /* 0x001fc600078e025a */
[----:B------:R-:W-:Y:S04]  /*2e920*/  STL.64 [R1+0x1de0], R12 ;  /* 0x001de00c01007387 */ /* 0x000fe80000100a00 */
[----:B------:R-:W4:Y:S04]  /*2e930*/  LDL.LU R88, [R1+0x128] ;  /* 0x0001280001587983 */ /* 0x000f280000300800 */
[----:B------:R-:W-:Y:S04]  /*2e940*/  STL.64 [R1+0x1bd0], R66 ;  /* 0x001bd04201007387 */ /* 0x000fe80000100a00 */
[----:B------:R0:W-:Y:S02]  /*2e950*/  STL.64 [R1+0x1dd8], R8 ;  /* 0x001dd80801007387 */ /* 0x0001e40000100a00 */
[----:B0-----:R-:W-:-:S02]  /*2e960*/  IMAD.WIDE R8, R89, 0x2, R4 ;  /* 0x0000000259087825 */ /* 0x001fc400078e0204 */
[----:B------:R-:W4:Y:S04]  /*2e970*/  LDL.LU R89, [R1+0x120] ;  /* 0x0001200001597983 */ /* 0x000f280000300800 */
[----:B------:R-:W-:Y:S04]  /*2e980*/  STL.64 [R1+0x1de8], R70 ;  /* 0x001de84601007387 */ /* 0x000fe80000100a00 */
[----:B------:R0:W-:Y:S01]  /*2e990*/  STL.64 [R1+0x1dd0], R8 ;  /* 0x001dd00801007387 */ /* 0x0001e20000100a00 */
[----:B------:R-:W-:-:S04]  /*2e9a0*/  IMAD.WIDE R60, R65, 0x2, R4 ;  /* 0x00000002413c7825 */ /* 0x000fc800078e0204 */
[----:B0-----:R-:W-:-:S05]  /*2e9b0*/  IMAD.WIDE R8, R65, 0x2, R90 ;  /* 0x0000000241087825 */ /* 0x001fca00078e025a */
[----:B------:R0:W-:Y:S01]  /*2e9c0*/  STL.64 [R1+0x1dc8], R8 ;  /* 0x001dc80801007387 */ /* 0x0001e20000100a00 */
[----:B------:R-:W-:-:S03]  /*2e9d0*/  IMAD.WIDE R64, R62, 0x2, R90 ;  /* 0x000000023e407825 */ /* 0x000fc600078e025a */
[----:B------:R-:W4:Y:S04]  /*2e9e0*/  LDL.LU R49, [R1+0x11c] ;  /* 0x00011c0001317983 */ /* 0x000f280000300800 */
[----:B------:R-:W4:Y:S01]  /*2e9f0*/  LDL.LU R47, [R1+0x118] ;  /* 0x00011800012f7983 */ /* 0x000f220000300800 */
[----:B0-----:R-:W-:-:S05]  /*2ea00*/  IMAD.WIDE R8, R62, 0x2, R4 ;  /* 0x000000023e087825 */ /* 0x001fca00078e0204 */
[----:B------:R0:W-:Y:S01]  /*2ea10*/  STL.64 [R1+0x1db0], R8 ;  /* 0x001db00801007387 */ /* 0x0001e20000100a00 */
[----:B------:R-:W-:-:S03]  /*2ea20*/  IMAD.WIDE R58, R63, 0x2, R90 ;  /* 0x000000023f3a7825 */ /* 0x000fc600078e025a */
[----:B------:R-:W-:Y:S01]  /*2ea30*/  STL.64 [R1+0x1dc0], R60 ;  /* 0x001dc03c01007387 */ /* 0x000fe20000100a00 */
[----:B------:R-:W-:-:S03]  /*2ea40*/  IMAD.WIDE R62, R63, 0x2, R4 ;  /* 0x000000023f3e7825 */ /* 0x000fc600078e0204 */
[----:B------:R-:W4:Y:S04]  /*2ea50*/  LDL.LU R45, [R1+0x110] ;  /* 0x00011000012d7983 */ /* 0x000f280000300800 */
[----:B------:R-:W-:Y:S04]  /*2ea60*/  STL.64 [R1+0x1db8], R64 ;  /* 0x001db84001007387 */ /* 0x000fe80000100a00 */
[----:B------:R-:W4:Y:S01]  /*2ea70*/  LDL.LU R43, [R1+0x10c] ;  /* 0x00010c00012b7983 */ /* 0x000f220000300800 */
[----:B------:R-:W-:Y:S02]  /*2ea80*/  PRMT R79, RZ, 0x7610, R79 ;  /* 0x00007610ff4f7816 */ /* 0x000fe4000000004f */
[----:B------:R-:W-:-:S04]  /*2ea90*/  PRMT R78, RZ, 0x7610, R78 ;  /* 0x00007610ff4e7816 */ /* 0x000fc8000000004e */
[----:B------:R-:W4:Y:S04]  /*2eaa0*/  @P4 LDG.E.U16 R79, desc[UR6][R10.64] ;  /* 0x000000060a4f4981 */ /* 0x000f28000c1e1500 */
[----:B------:R1:W4:Y:S01]  /*2eab0*/  @P0 LDG.E.U16 R78, desc[UR6][R6.64] ;  /* 0x00000006064e0981 */ /* 0x000322000c1e1500 */
[----:B0-----:R-:W-:-:S04]  /*2eac0*/  IMAD.WIDE R8, R56, 0x2, R90 ;  /* 0x0000000238087825 */ /* 0x001fc800078e025a */
[----:B------:R-:W-:Y:S01]  /*2ead0*/  IMAD.WIDE R12, R56, 0x2, R4 ;  /* 0x00000002380c7825 */ /* 0x000fe200078e0204 */
[----:B------:R0:W-:Y:S04]  /*2eae0*/  STL.64 [R1+0x1d98], R8 ;  /* 0x001d980801007387 */ /* 0x0001e80000100a00 */
[----:B------:R-:W-:Y:S04]  /*2eaf0*/  STL.64 [R1+0x1da8], R58 ;  /* 0x001da83a01007387 */ /* 0x000fe80000100a00 */
[----:B------:R-:W-:Y:S01]  /*2eb00*/  STL.64 [R1+0x1d90], R12 ;  /* 0x001d900c01007387 */ /* 0x000fe20000100a00 */
[----:B0-----:R-:W-:-:S03]  /*2eb10*/  IMAD.WIDE R8, R57, 0x2, R90 ;  /* 0x0000000239087825 */ /* 0x001fc600078e025a */
[----:B------:R-:W4:Y:S04]  /*2eb20*/  LDL.LU R41, [R1+0x108] ;  /* 0x0001080001297983 */ /* 0x000f280000300800 */
[----:B------:R-:W-:Y:S04]  /*2eb30*/  STL.64 [R1+0x1da0], R62 ;  /* 0x001da03e01007387 */ /* 0x000fe80000100a00 */
[----:B------:R0:W-:Y:S02]  /*2eb40*/  STL.64 [R1+0x1d88], R8 ;  /* 0x001d880801007387 */ /* 0x0001e40000100a00 */
[----:B0-----:R-:W-:-:S05]  /*2eb50*/  IMAD.WIDE R8, R57, 0x2, R4 ;  /* 0x0000000239087825 */ /* 0x001fca00078e0204 */
[----:B------:R3:W-:Y:S04]  /*2eb60*/  STL.64 [R1+0x1d80], R8 ;  /* 0x001d800801007387 */ /* 0x0007e80000100a00 */
[----:B------:R-:W4:Y:S01]  /*2eb70*/  LDL.LU R36, [R1+0x104] ;  /* 0x0001040001247983 */ /* 0x000f220000300800 */
[----:B--2---:R-:W-:-:S04]  /*2eb80*/  IMAD.WIDE R12, R54, 0x2, R4 ;  /* 0x00000002360c7825 */ /* 0x004fc800078e0204 */
[--C-:B---3--:R-:W-:Y:S01]  /*2eb90*/  IMAD.WIDE R8, R55, 0x2, R90.reuse ;  /* 0x0000000237087825 */ /* 0x108fe200078e025a */
[----:B------:R-:W-:Y:S04]  /*2eba0*/  STL.64 [R1+0x1d70], R12 ;  /* 0x001d700c01007387 */ /* 0x000fe80000100a00 */
[----:B------:R-:W2:Y:S01]  /*2ebb0*/  LDL.LU R37, [R1+0xfc] ;  /* 0x0000fc0001257983 */ /* 0x000ea20000300800 */
[----:B------:R-:W-:-:S03]  /*2ebc0*/  IMAD.WIDE R56, R54, 0x2, R90 ;  /* 0x0000000236387825 */ /* 0x000fc600078e025a */
[----:B------:R0:W-:Y:S01]  /*2ebd0*/  STL.64 [R1+0x1d68], R8 ;  /* 0x001d680801007387 */ /* 0x0001e20000100a00 */
[----:B------:R-:W-:-:S03]  /*2ebe0*/  IMAD.WIDE R54, R55, 0x2, R4 ;  /* 0x0000000237367825 */ /* 0x000fc600078e0204 */
[----:B------:R-:W3:Y:S01]  /*2ebf0*/  LDL.LU R35, [R1+0xf8] ;  /* 0x0000f80001237983 */ /* 0x000ee20000300800 */
[----:B----4-:R-:W-:-:S03]  /*2ec00*/  IMAD.WIDE R52, R88, 0x2, R90 ;  /* 0x0000000258347825 */ /* 0x010fc600078e025a */
[----:B------:R-:W-:Y:S01]  /*2ec10*/  STL.64 [R1+0x1d78], R56 ;  /* 0x001d783801007387 */ /* 0x000fe20000100a00 */
[----:B0-----:R-:W-:-:S03]  /*2ec20*/  IMAD.WIDE R8, R88, 0x2, R4 ;  /* 0x0000000258087825 */ /* 0x001fc600078e0204 */
[----:B------:R-:W4:Y:S04]  /*2ec30*/  LDL.LU R88, [R1+0xf4] ;  /* 0x0000f40001587983 */ /* 0x000f280000300800 */
[----:B------:R0:W-:Y:S04]  /*2ec40*/  STL.64 [R1+0x1d50], R8 ;  /* 0x001d500801007387 */ /* 0x0001e80000100a00 */
[----:B------:R-:W-:Y:S01]  /*2ec50*/  STL.64 [R1+0x1d60], R54 ;  /* 0x001d603601007387 */ /* 0x000fe20000100a00 */
[----:B------:R-:W-:-:S04]  /*2ec60*/  IMAD.WIDE R50, R89, 0x2, R90 ;  /* 0x0000000259327825 */ /* 0x000fc800078e025a */
[----:B0-----:R-:W-:Y:S02]  /*2ec70*/  IMAD.WIDE R8, R89, 0x2, R4 ;  /* 0x0000000259087825 */ /* 0x001fe400078e0204 */
[----:B------:R-:W4:Y:S04]  /*2ec80*/  LDL.LU R89, [R1+0xf0] ;  /* 0x0000f00001597983 */ /* 0x000f280000300800 */
[----:B------:R-:W-:Y:S04]  /*2ec90*/  STL.64 [R1+0x1d58], R52 ;  /* 0x001d583401007387 */ /* 0x000fe80000100a00 */
[----:B------:R0:W-:Y:S04]  /*2eca0*/  STL.64 [R1+0x1d40], R8 ;  /* 0x001d400801007387 */ /* 0x0001e80000100a00 */
[----:B------:R-:W-:Y:S01]  /*2ecb0*/  STL.64 [R1+0x1d48], R50 ;  /* 0x001d483201007387 */ /* 0x000fe20000100a00 */
[----:B0-----:R-:W-:-:S04]  /*2ecc0*/  IMAD.WIDE R8, R49, 0x2, R90 ;  /* 0x0000000231087825 */ /* 0x001fc800078e025a */
[----:B------:R-:W-:Y:S01]  /*2ecd0*/  IMAD.WIDE R12, R47, 0x2, R90 ;  /* 0x000000022f0c7825 */ /* 0x000fe200078e025a */
[----:B------:R0:W-:Y:S03]  /*2ece0*/  STL.64 [R1+0x1d38], R8 ;  /* 0x001d380801007387 */ /* 0x0001e60000100a00 */
[--C-:B------:R-:W-:Y:S01]  /*2ecf0*/  IMAD.WIDE R48, R49, 0x2, R4.reuse ;  /* 0x0000000231307825 */ /* 0x100fe200078e0204 */
[----:B------:R-:W-:Y:S03]  /*2ed00*/  STL.64 [R1+0x1d28], R12 ;  /* 0x001d280c01007387 */ /* 0x000fe60000100a00 */
[----:B------:R-:W-:Y:S01]  /*2ed10*/  IMAD.WIDE R46, R47, 0x2, R4 ;  /* 0x000000022f2e7825 */ /* 0x000fe200078e0204 */
[----:B------:R-:W-:Y:S03]  /*2ed20*/  STL.64 [R1+0x1d30], R48 ;  /* 0x001d303001007387 */ /* 0x000fe60000100a00 */
[----:B0-----:R-:W-:-:S04]  /*2ed30*/  IMAD.WIDE R8, R45, 0x2, R90 ;  /* 0x000000022d087825 */ /* 0x001fc800078e025a */
[----:B------:R-:W-:Y:S01]  /*2ed40*/  IMAD.WIDE R44, R45, 0x2, R4 ;  /* 0x000000022d2c7825 */ /* 0x000fe200078e0204 */
[----:B------:R0:W-:Y:S04]  /*2ed50*/  STL.64 [R1+0x1d18], R8 ;  /* 0x001d180801007387 */ /* 0x0001e80000100a00 */
[----:B------:R-:W-:Y:S01]  /*2ed60*/  STL.64 [R1+0x1d20], R46 ;  /* 0x001d202e01007387 */ /* 0x000fe20000100a00 */
[----:B------:R-:W-:-:S03]  /*2ed70*/  IMAD.WIDE R38, R43, 0x2, R90 ;  /* 0x000000022b267825 */ /* 0x000fc600078e025a */
[----:B------:R-:W-:Y:S01]  /*2ed80*/  STL.64 [R1+0x5490], R46 ;  /* 0x0054902e01007387 */ /* 0x000fe20000100a00 */
[----:B------:R-:W-:-:S03]  /*2ed90*/  IMAD.WIDE R42, R43, 0x2, R4 ;  /* 0x000000022b2a7825 */ /* 0x000fc600078e0204 */
[----:B------:R-:W-:Y:S04]  /*2eda0*/  STL.64 [R1+0x1d10], R44 ;  /* 0x001d102c01007387 */ /* 0x000fe80000100a00 */
[----:B------:R-:W-:Y:S01]  /*2edb0*/  STL.64 [R1+0x5480], R44 ;  /* 0x0054802c01007387 */ /* 0x000fe20000100a00 */
[----:B-1----:R-:W-:-:S04]  /*2edc0*/  IMAD.WIDE R6, R2, 0x2, R90 ;  /* 0x0000000202067825 */ /* 0x002fc800078e025a */
[----:B------:R-:W-:-:S04]  /*2edd0*/  IMAD.WIDE R28, R3, 0x2, R4 ;  /* 0x00000002031c7825 */ /* 0x000fc800078e0204 */
[----:B------:R-:W-:-:S04]  /*2ede0*/  IMAD.WIDE R26, R2, 0x2, R4 ;  /* 0x00000002021a7825 */ /* 0x000fc800078e0204 */
[----:B------:R-:W-:-:S04]  /*2edf0*/  IMAD.WIDE R24, R93, 0x2, R4 ;  /* 0x000000025d187825 */ /* 0x000fc800078e0204 */
[----:B0-----:R-:W-:-:S05]  /*2ee00*/  IMAD.WIDE R8, R41, 0x2, R90 ;  /* 0x0000000229087825 */ /* 0x001fca00078e025a */
[----:B------:R0:W-:Y:S01]  /*2ee10*/  STL.64 [R1+0x1cf8], R8 ;  /* 0x001cf80801007387 */ /* 0x0001e20000100a00 */
[----:B------:R-:W-:-:S03]  /*2ee20*/  IMAD.WIDE R40, R41, 0x2, R4 ;  /* 0x0000000229287825 */ /* 0x000fc600078e0204 */
[----:B------:R-:W-:Y:S04]  /*2ee30*/  STL.64 [R1+0x1d08], R38 ;  /* 0x001d082601007387 */ /* 0x000fe80000100a00 */
[----:B------:R-:W-:Y:S01]  /*2ee40*/  STL.64 [R1+0x1d00], R42 ;  /* 0x001d002a01007387 */ /* 0x000fe20000100a00 */
[----:B0-----:R-:W-:-:S04]  /*2ee50*/  IMAD.WIDE R8, R36, 0x2, R90 ;  /* 0x0000000224087825 */ /* 0x001fc800078e025a */
[----:B------:R-:W-:Y:S01]  /*2ee60*/  IMAD.WIDE R12, R36, 0x2, R4 ;  /* 0x00000002240c7825 */ /* 0x000fe200078e0204 */
[----:B------:R-:W-:Y:S04]  /*2ee70*/  STL.64 [R1+0x1ce8], R8 ;  /* 0x001ce80801007387 */ /* 0x000fe80000100a00 */
[----:B------:R-:W-:Y:S04]  /*2ee80*/  STL.64 [R1+0x1cf0], R40 ;  /* 0x001cf02801007387 */ /* 0x000fe80000100a00 */
[----:B------:R0:W-:Y:S01]  /*2ee90*/  STL.64 [R1+0x1ce0], R12 ;  /* 0x001ce00c01007387 */ /* 0x0001e20000100a00 */
[----:B------:R-:W-:-:S04]  /*2eea0*/  IMAD.WIDE R20, R92, 0x2, R90 ;  /* 0x000000025c147825 */ /* 0x000fc800078e025a */
[----:B------:R-:W-:-:S04]  /*2eeb0*/  IMAD.WIDE R22, R92, 0x2, R4 ;  /* 0x000000025c167825 */ /* 0x000fc800078e0204 */
[----:B------:R-:W-:-:S04]  /*2eec0*/  IMAD.WIDE R18, R86, 0x2, R4 ;  /* 0x0000000256127825 */ /* 0x000fc800078e0204 */
[----:B------:R-:W-:-:S04]  /*2eed0*/  IMAD.WIDE R16, R85, 0x2, R4 ;  /* 0x0000000255107825 */ /* 0x000fc800078e0204 */
[----:B------:R-:W-:Y:S01]  /*2eee0*/  IMAD.WIDE R14, R83, 0x2, R4 ;  /* 0x00000002530e7825 */ /* 0x000fe200078e0204 */
[----:B------:R-:W-:-:S03]  /*2eef0*/  PRMT R77, RZ, 0x7610, R77 ;  /* 0x00007610ff4d7816 */ /* 0x000fc6000000004d */
[----:B0-----:R-:W-:-:S03]  /*2ef00*/  IMAD.WIDE R12, R82, 0x2, R4 ;  /* 0x00000002520c7825 */ /* 0x001fc600078e0204 */
[----:B------:R-:W4:Y:S01]  /*2ef10*/  @P4 LDG.E.U16 R77, desc[UR6][R72.64] ;  /* 0x00000006484d4981 */ /* 0x000f22000c1e1500 */
[----:B------:R-:W-:-:S04]  /*2ef20*/  IMAD.WIDE R10, R81, 0x2, R4 ;  /* 0x00000002510a7825 */ /* 0x000fc800078e0204 */
[----:B--2---:R-:W-:-:S05]  /*2ef30*/  IMAD.WIDE R8, R37, 0x2, R90 ;  /* 0x0000000225087825 */ /* 0x004fca00078e025a */
[----:B------:R3:W-:Y:S01]  /*2ef40*/  STL.64 [R1+0x1cd8], R8 ;  /* 0x001cd80801007387 */ /* 0x0007e20000100a00 */
[----:B------:R-:W-:-:S04]  /*2ef50*/  IMAD.WIDE R36, R37, 0x2, R4 ;  /* 0x0000000225247825 */ /* 0x000fc800078e0204 */
[----:B---3--:R-:W-:-:S04]  /*2ef60*/  IMAD.WIDE R8, R35, 0x2, R90 ;  /* 0x0000000223087825 */ /* 0x008fc800078e025a */
[----:B------:R-:W-:Y:S01]  /*2ef70*/  IMAD.WIDE R34, R35, 0x2, R4 ;  /* 0x0000000223227825 */ /* 0x000fe200078e0204 */
[----:B------:R0:W-:Y:S04]  /*2ef80*/  STL.64 [R1+0x1cc8], R8 ;  /* 0x001cc80801007387 */ /* 0x0001e80000100a00 */
[----:B------:R-:W-:Y:S01]  /*2ef90*/  STL.64 [R1+0x1cd0], R36 ;  /* 0x001cd02401007387 */ /* 0x000fe20000100a00 */
[----:B----4-:R-:W-:-:S03]  /*2efa0*/  IMAD.WIDE R30, R88, 0x2, R90 ;  /* 0x00000002581e7825 */ /* 0x010fc600078e025a */
[----:B------:R-:W-:Y:S04]  /*2efb0*/  STL.64 [R1+0x5458], R36 ;  /* 0x0054582401007387 */ /* 0x000fe80000100a00 */
[----:B------:R-:W-:Y:S01]  /*2efc0*/  STL.64 [R1+0x1cc0], R34 ;  /* 0x001cc02201007387 */ /* 0x000fe20000100a00 */
[----:B0-----:R-:W-:-:S03]  /*2efd0*/  IMAD.WIDE R8, R89, 0x2, R90 ;  /* 0x0000000259087825 */ /* 0x001fc600078e025a */
[----:B------:R-:W-:Y:S04]  /*2efe0*/  STL.64 [R1+0x5448], R34 ;  /* 0x0054482201007387 */ /* 0x000fe80000100a00 */
[----:B------:R0:W-:Y:S01]  /*2eff0*/  STL.64 [R1+0x1ca8], R8 ;  /* 0x001ca80801007387 */ /* 0x0001e20000100a00 */
[----:B------:R-:W-:-:S03]  /*2f000*/  IMAD.WIDE R32, R88, 0x2, R4 ;  /* 0x0000000258207825 */ /* 0x000fc600078e0204 */
[----:B------:R-:W-:Y:S01]  /*2f010*/  STL.64 [R1+0x1cb8], R30 ;  /* 0x001cb81e01007387 */ /* 0x000fe20000100a00 */
[----:B0-----:R-:W-:-:S05]  /*2f020*/  IMAD.WIDE R8, R89, 0x2, R4 ;  /* 0x0000000259087825 */ /* 0x001fca00078e0204 */
[----:B------:R0:W-:Y:S04]  /*2f030*/  STL.64 [R1+0x1ca0], R8 ;  /* 0x001ca00801007387 */ /* 0x0001e80000100a00 */
[----:B------:R-:W-:Y:S04]  /*2f040*/  STL.64 [R1+0x1cb0], R32 ;  /* 0x001cb02001007387 */ /* 0x000fe80000100a00 */
[----:B------:R-:W-:Y:S01]  /*2f050*/  STL.64 [R1+0x53b0], R78 ;  /* 0x0053b04e01007387 */ /* 0x000fe20000100a00 */
[----:B0-----:R-:W-:-:S04]  /*2f060*/  IMAD.WIDE R8, R3, 0x2, R90 ;  /* 0x0000000203087825 */ /* 0x001fc800078e025a */
[--C-:B------:R-:W-:Y:S01]  /*2f070*/  IMAD.WIDE R2, R93, 0x2, R90.reuse ;  /* 0x000000025d027825 */ /* 0x100fe200078e025a */
[----:B------:R-:W-:Y:S04]  /*2f080*/  STL.64 [R1+0x1c98], R8 ;  /* 0x001c980801007387 */ /* 0x000fe80000100a00 */
[----:B------:R0:W-:Y:S04]  /*2f090*/  STL.64 [R1+0x1c88], R6 ;  /* 0x001c880601007387 */ /* 0x0001e80000100a00 */
[----:B------:R-:W-:Y:S04]  /*2f0a0*/  STL.64 [R1+0x1c90], R28 ;  /* 0x001c901c01007387 */ /* 0x000fe80000100a00 */
[----:B------:R-:W-:Y:S04]  /*2f0b0*/  STL.64 [R1+0x5428], R28 ;  /* 0x0054281c01007387 */ /* 0x000fe80000100a00 */
[----:B------:R1:W-:Y:S01]  /*2f0c0*/  STL.64 [R1+0x1c78], R2 ;  /* 0x001c780201007387 */ /* 0x0003e20000100a00 */
[----:B0-----:R-:W-:-:S03]  /*2f0d0*/  IMAD.WIDE R6, R86, 0x2, R90 ;  /* 0x0000000256067825 */ /* 0x001fc600078e025a */
[----:B------:R-:W-:Y:S01]  /*2f0e0*/  STL.64 [R1+0x1c80], R26 ;  /* 0x001c801a01007387 */ /* 0x000fe20000100a00 */
[----:B------:R-:W-:-:S03]  /*2f0f0*/  IMAD.WIDE R92, R87, 0x2, R90 ;  /* 0x00000002575c7825 */ /* 0x000fc600078e025a */
[----:B------:R-:W-:Y:S04]  /*2f100*/  STL.64 [R1+0x5418], R26 ;  /* 0x0054181a01007387 */ /* 0x000fe80000100a00 */
[----:B------:R-:W-:Y:S01]  /*2f110*/  STL.64 [R1+0x1c70], R24 ;  /* 0x001c701801007387 */ /* 0x000fe20000100a00 */
[----:B-1----:R-:W-:-:S03]  /*2f120*/  IMAD.WIDE R2, R87, 0x2, R4 ;  /* 0x0000000257027825 */ /* 0x002fc600078e0204 */
[----:B------:R-:W-:Y:S04]  /*2f130*/  STL.64 [R1+0x5408], R24 ;  /* 0x0054081801007387 */ /* 0x000fe80000100a00 */
[----:B------:R-:W-:Y:S04]  /*2f140*/  STL.64 [R1+0x1c68], R20 ;  /* 0x001c681401007387 */ /* 0x000fe80000100a00 */
[----:B------:R-:W-:Y:S04]  /*2f150*/  STL.64 [R1+0x1c60], R22 ;  /* 0x001c601601007387 */ /* 0x000fe80000100a00 */
[----:B------:R0:W-:Y:S04]  /*2f160*/  STL.64 [R1+0x1c48], R6 ;  /* 0x001c480601007387 */ /* 0x0001e80000100a00 */
[----:B------:R-:W-:Y:S04]  /*2f170*/  STL.64 [R1+0x1c58], R92 ;  /* 0x001c585c01007387 */ /* 0x000fe80000100a00 */
[----:B------:R-:W2:Y:S01]  /*2f180*/  LDL.64 R28, [R1+0x1be0] ;  /* 0x001be000011c7983 */ /* 0x000ea20000100a00 */
[----:B0-----:R-:W-:-:S03]  /*2f190*/  IMAD.WIDE R6, R85, 0x2, R90 ;  /* 0x0000000255067825 */ /* 0x001fc600078e025a */
[----:B------:R-:W-:Y:S04]  /*2f1a0*/  STL.64 [R1+0x1c50], R2 ;  /* 0x001c500201007387 */ /* 0x000fe80000100a00 */
[----:B------:R0:W-:Y:S04]  /*2f1b0*/  STL.64 [R1+0x1c38], R6 ;  /* 0x001c380601007387 */ /* 0x0001e80000100a00 */
[----:B------:R-:W3:Y:S04]  /*2f1c0*/  LDL.64 R26, [R1+0x1de0] ;  /* 0x001de000011a7983 */ /* 0x000ee80000100a00 */
[----:B------:R-:W4:Y:S01]  /*2f1d0*/  LDL.64 R24, [R1+0x1dd8] ;  /* 0x001dd80001187983 */ /* 0x000f220000100a00 */
[----:B0-----:R-:W-:-:S05]  /*2f1e0*/  IMAD.WIDE R6, R83, 0x2, R90 ;  /* 0x0000000253067825 */ /* 0x001fca00078e025a */
[----:B------:R-:W-:Y:S04]  /*2f1f0*/  STL.64 [R1+0x1c28], R6 ;  /* 0x001c280601007387 */ /* 0x000fe80000100a00 */
[----:B------:R-:W3:Y:S04]  /*2f200*/  LDL.64 R44, [R1+0x1dd0] ;  /* 0x001dd000012c7983 */ /* 0x000ee80000100a00 */
[----:B------:R-:W3:Y:S01]  /*2f210*/  LDL.64 R46, [R1+0x1dc8] ;  /* 0x001dc800012e7983 */ /* 0x000ee20000100a00 */
[----:B------:R-:W-:-:S03]  /*2f220*/  IMAD.WIDE R78, R82, 0x2, R90 ;  /* 0x00000002524e7825 */ /* 0x000fc600078e025a */
[----:B------:R-:W-:Y:S04]  /*2f230*/  STL.64 [R1+0x1c40], R18 ;  /* 0x001c401201007387 */ /* 0x000fe80000100a00 */
[----:B------:R0:W-:Y:S01]  /*2f240*/  STL.64 [R1+0x53e0], R18 ;  /* 0x0053e01201007387 */ /* 0x0001e20000100a00 */
[----:B------:R-:W-:-:S03]  /*2f250*/  IMAD.WIDE R8, R81, 0x2, R90 ;  /* 0x0000000251087825 */ /* 0x000fc600078e025a */
[----:B0-----:R-:W3:Y:S04]  /*2f260*/  LDL.64 R18, [R1+0x1db0] ;  /* 0x001db00001127983 */ /* 0x001ee80000100a00 */
[----:B------:R-:W-:Y:S04]  /*2f270*/  STL.64 [R1+0x1c30], R16 ;  /* 0x001c301001007387 */ /* 0x000fe80000100a00 */
[----:B------:R0:W-:Y:S04]  /*2f280*/  STL.64 [R1+0x53d0], R16 ;  /* 0x0053d01001007387 */ /* 0x0001e80000100a00 */
[----:B0-----:R-:W3:Y:S04]  /*2f290*/  LDL.64 R16, [R1+0x1d98] ;  /* 0x001d980001107983 */ /* 0x001ee80000100a00 */
[----:B------:R-:W-:Y:S04]  /*2f2a0*/  STL.64 [R1+0x1c20], R14 ;  /* 0x001c200e01007387 */ /* 0x000fe80000100a00 */
[----:B------:R0:W-:Y:S04]  /*2f2b0*/  STL.64 [R1+0x53c0], R14 ;  /* 0x0053c00e01007387 */ /* 0x0001e80000100a00 */
[----:B------:R1:W-:Y:S04]  /*2f2c0*/  STL.64 [R1+0x1c18], R78 ;  /* 0x001c184e01007387 */ /* 0x0003e80000100a00 */
[----:B------:R1:W-:Y:S04]  /*2f2d0*/  STL.64 [R1+0x1c10], R12 ;  /* 0x001c100c01007387 */ /* 0x0003e80000100a00 */
[----:B------:R1:W-:Y:S04]  /*2f2e0*/  STL.64 [R1+0x1c08], R8 ;  /* 0x001c080801007387 */ /* 0x0003e80000100a00 */
[----:B0-----:R-:W3:Y:S04]  /*2f2f0*/  LDL.64 R14, [R1+0x1d90] ;  /* 0x001d9000010e7983 */ /* 0x001ee80000100a00 */
[----:B------:R-:W3:Y:S04]  /*2f300*/  LDL.64 R36, [R1+0x1d88] ;  /* 0x001d880001247983 */ /* 0x000ee80000100a00 */
[----:B------:R0:W-:Y:S04]  /*2f310*/  STL.64 [R1+0x1c00], R10 ;  /* 0x001c000a01007387 */ /* 0x0001e80000100a00 */
[----:B------:R-:W3:Y:S01]  /*2f320*/  LDL.LU.64 R72, [R1+0x54f8] ;  /* 0x0054f80001487983 */ /* 0x000ee20000300a00 */
[----:B------:R-:W-:Y:S01]  /*2f330*/  IMAD.WIDE R88, R80, 0x2, R90 ;  /* 0x0000000250587825 */ /* 0x000fe200078e025a */
[----:B------:R-:W-:-:S02]  /*2f340*/  PRMT R75, RZ, 0x7610, R75 ;  /* 0x00007610ff4b7816 */ /* 0x000fc4000000004b */
[----:B------:R-:W-:Y:S01]  /*2f350*/  PRMT R74, RZ, 0x7610, R74 ;  /* 0x00007610ff4a7816 */ /* 0x000fe2000000004a */
[----:B------:R-:W-:Y:S01]  /*2f360*/  IMAD.WIDE R6, R80, 0x2, R4 ;  /* 0x0000000250067825 */ /* 0x000fe200078e0204 */
[----:B------:R-:W-:Y:S01]  /*2f370*/  PRMT R76, RZ, 0x7610, R76 ;  /* 0x00007610ff4c7816 */ /* 0x000fe2000000004c */
[----:B------:R-:W4:Y:S02]  /*2f380*/  LDL.64 R34, [R1+0x1d80] ;  /* 0x001d800001227983 */ /* 0x000f240000100a00 */
[----:B------:R-:W-:Y:S02]  /*2f390*/  IMAD.WIDE R80, R0, 0x2, R4 ;  /* 0x0000000200507825 */ /* 0x000fe400078e0204 */
[----:B------:R0:W-:Y:S04]  /*2f3a0*/  STL.64 [R1+0x1bf8], R88 ;  /* 0x001bf85801007387 */ /* 0x0001e80000100a00 */
[----:B------:R-:W4:Y:S04]  /*2f3b0*/  LDL.64 R82, [R1+0x1d70] ;  /* 0x001d700001527983 */ /* 0x000f280000100a00 */
[----:B------:R-:W4:Y:S04]  /*2f3c0*/  LDL.64 R86, [R1+0x1d68] ;  /* 0x001d680001567983 */ /* 0x000f280000100a00 */
[----:B------:R0:W-:Y:S04]  /*2f3d0*/  STL.64 [R1+0x1bf0], R6 ;  /* 0x001bf00601007387 */ /* 0x0001e80000100a00 */
[----:B------:R-:W4:Y:S04]  /*2f3e0*/  @P4 LDG.E.U16 R75, desc[UR6][R68.64] ;  /* 0x00000006444b4981 */ /* 0x000f28000c1e1500 */
[----:B------:R-:W4:Y:S04]  /*2f3f0*/  @P0 LDG.E.U16 R74, desc[UR6][R66.64] ;  /* 0x00000006424a0981 */ /* 0x000f28000c1e1500 */
[----:B------:R-:W4:Y:S04]  /*2f400*/  LDL.LU.64 R68, [R1+0x54f0] ;  /* 0x0054f00001447983 */ /* 0x000f280000300a00 */
[----:B------:R0:W-:Y:S04]  /*2f410*/  STL.64 [R1+0xb78], R80 ;  /* 0x000b785001007387 */ /* 0x0001e80000100a00 */
[----:B------:R-:W4:Y:S04]  /*2f420*/  LDL.LU.64 R66, [R1+0x54e8] ;  /* 0x0054e80001427983 */ /* 0x000f280000300a00 */
[----:B--2---:R-:W2:Y:S04]  /*2f430*/  @P0 LDG.E.U16 R76, desc[UR6][R28.64] ;  /* 0x000000061c4c0981 */ /* 0x004ea8000c1e1500 */
[----:B------:R-:W2:Y:S04]  /*2f440*/  LDL.64 R28, [R1+0x1d50] ;  /* 0x001d5000011c7983 */ /* 0x000ea80000100a00 */
[----:B---3--:R-:W3:Y:S04]  /*2f450*/  @P4 LDG.E.U16 R73, desc[UR6][R70.64] ;  /* 0x0000000646494981 */ /* 0x008ee8000c1e1500 */
[----:B------:R-:W2:Y:S04]  /*2f460*/  @P0 LDG.E.U16 R72, desc[UR6][R26.64] ;  /* 0x000000061a480981 */ /* 0x000ea8000c1e1500 */
[----:B------:R-:W2:Y:S04]  /*2f470*/  LDL.LU.64 R70, [R1+0x54e0] ;  /* 0x0054e00001467983 */ /* 0x000ea80000300a00 */
[----:B------:R-:W3:Y:S04]  /*2f480*/  LDL.64 R26, [R1+0x1d40] ;  /* 0x001d4000011a7983 */ /* 0x000ee80000100a00 */
[----:B----4-:R-:W4:Y:S04]  /*2f490*/  @P4 LDG.E.U16 R69, desc[UR6][R46.64] ;  /* 0x000000062e454981 */ /* 0x010f28000c1e1500 */
[----:B------:R-:W3:Y:S04]  /*2f4a0*/  @P0 LDG.E.U16 R68, desc[UR6][R60.64] ;  /* 0x000000063c440981 */ /* 0x000ee8000c1e1500 */
[----:B------:R-:W3:Y:S04]  /*2f4b0*/  @P4 LDG.E.U16 R67, desc[UR6][R64.64] ;  /* 0x0000000640434981 */ /* 0x000ee8000c1e1500 */
[----:B------:R-:W3:Y:S04]  /*2f4c0*/  LDL.64 R46, [R1+0x1d28] ;  /* 0x001d2800012e7983 */ /* 0x000ee80000100a00 */
[----:B------:R-:W3:Y:S04]  /*2f4d0*/  @P0 LDG.E.U16 R66, desc[UR6][R18.64] ;  /* 0x0000000612420981 */ /* 0x000ee8000c1e1500 */
[----:B--2---:R-:W2:Y:S04]  /*2f4e0*/  @P4 LDG.E.U16 R71, desc[UR6][R24.64] ;  /* 0x0000000618474981 */ /* 0x004ea8000c1e1500 */
[----:B------:R-:W2:Y:S04]  /*2f4f0*/  @P0 LDG.E.U16 R70, desc[UR6][R44.64] ;  /* 0x000000062c460981 */ /* 0x000ea8000c1e1500 */
[----:B------:R-:W2:Y:S04]  /*2f500*/  LDL.64 R24, [R1+0x1d38] ;  /* 0x001d380001187983 */ /* 0x000ea80000100a00 */
[----:B------:R-:W2:Y:S04]  /*2f510*/  LDL.LU.64 R60, [R1+0x54d8] ;  /* 0x0054d800013c7983 */ /* 0x000ea80000300a00 */
[----:B------:R-:W3:Y:S04]  /*2f520*/  LDL.64 R44, [R1+0x1d18] ;  /* 0x001d1800012c7983 */ /* 0x000ee80000100a00 */
[----:B------:R-:W3:Y:S04]  /*2f530*/  LDL.LU.64 R64, [R1+0x54d0] ;  /* 0x0054d00001407983 */ /* 0x000ee80000300a00 */
[----:B--2---:R-:W2:Y:S04]  /*2f540*/  @P4 LDG.E.U16 R61, desc[UR6][R36.64] ;  /* 0x00000006243d4981 */ /* 0x004ea8000c1e1500 */
[----:B------:R-:W2:Y:S04]  /*2f550*/  @P0 LDG.E.U16 R60, desc[UR6][R34.64] ;  /* 0x00000006223c0981 */ /* 0x000ea8000c1e1500 */
[----:B---3--:R-:W3:Y:S04]  /*2f560*/  @P4 LDG.E.U16 R65, desc[UR6][R58.64] ;  /* 0x000000063a414981 */ /* 0x008ee8000c1e1500 */
[----:B------:R-:W2:Y:S04]  /*2f570*/  @P0 LDG.E.U16 R64, desc[UR6][R62.64] ;  /* 0x000000063e400981 */ /* 0x000ea8000c1e1500 */
[----:B------:R-:W2:Y:S04]  /*2f580*/  LDL.LU.64 R58, [R1+0x54c8] ;  /* 0x0054c800013a7983 */ /* 0x000ea80000300a00 */
[----:B------:R-:W3:Y:S04]  /*2f590*/  LDL.64 R18, [R1+0x1cf8] ;  /* 0x001cf80001127983 */ /* 0x000ee80000100a00 */
[----:B------:R-:W3:Y:S04]  /*2f5a0*/  LDL.LU.64 R62, [R1+0x54c0] ;  /* 0x0054c000013e7983 */ /* 0x000ee80000300a00 */
[----:B------:R-:W4:Y:S04]  /*2f5b0*/  LDL.64 R36, [R1+0x1cd8] ;  /* 0x001cd80001247983 */ /* 0x000f280000100a00 */
[----:B------:R-:W4:Y:S04]  /*2f5c0*/  LDL.64 R34, [R1+0x1cc8] ;  /* 0x001cc80001227983 */ /* 0x000f280000100a00 */
[----:B--2---:R-:W2:Y:S04]  /*2f5d0*/  @P4 LDG.E.U16 R59, desc[UR6][R56.64] ;  /* 0x00000006383b4981 */ /* 0x004ea8000c1e1500 */
[----:B------:R-:W2:Y:S04]  /*2f5e0*/  @P0 LDG.E.U16 R58, desc[UR6][R82.64] ;  /* 0x00000006523a0981 */ /* 0x000ea8000c1e1500 */
[----:B---3--:R-:W3:Y:S04]  /*2f5f0*/  @P4 LDG.E.U16 R63, desc[UR6][R16.64] ;  /* 0x00000006103f4981 */ /* 0x008ee8000c1e1500 */
[----:B------:R-:W2:Y:S04]  /*2f600*/  @P0 LDG.E.U16 R62, desc[UR6][R14.64] ;  /* 0x000000060e3e0981 */ /* 0x000ea8000c1e1500 */
[----:B------:R-:W2:Y:S04]  /*2f610*/  LDL.64 R16, [R1+0x1ce8] ;  /* 0x001ce80001107983 */ /* 0x000ea80000100a00 */
[----:B------:R-:W2:Y:S04]  /*2f620*/  LDL.64 R14, [R1+0x1ce0] ;  /* 0x001ce000010e7983 */ /* 0x000ea80000100a00 */
[----:B------:R-:W2:Y:S04]  /*2f630*/  LDL.LU.64 R56, [R1+0x54b8] ;  /* 0x0054b80001387983 */ /* 0x000ea80000300a00 */
[----:B------:R-:W3:Y:S04]  /*2f640*/  LDL.64 R82, [R1+0x1ca8] ;  /* 0x001ca80001527983 */ /* 0x000ee80000100a00 */
[----:B--2---:R-:W2:Y:S04]  /*2f650*/  @P4 LDG.E.U16 R57, desc[UR6][R86.64] ;  /* 0x0000000656394981 */ /* 0x004ea8000c1e1500 */
[----:B------:R-:W2:Y:S04]  /*2f660*/  @P0 LDG.E.U16 R56, desc[UR6][R54.64] ;  /* 0x0000000636380981 */ /* 0x000ea8000c1e1500 */
[----:B------:R-:W2:Y:S04]  /*2f670*/  LDL.64 R86, [R1+0x1ca0] ;  /* 0x001ca00001567983 */ /* 0x000ea80000100a00 */
[----:B------:R-:W2:Y:S04]  /*2f680*/  LDL.LU.64 R54, [R1+0x54b0] ;  /* 0x0054b00001367983 */ /* 0x000ea80000300a00 */
[----:B--2---:R-:W2:Y:S04]  /*2f690*/  @P4 LDG.E.U16 R55, desc[UR6][R52.64] ;  /* 0x0000000634374981 */ /* 0x004ea8000c1e1500 */
[----:B------:R-:W2:Y:S04]  /*2f6a0*/  @P0 LDG.E.U16 R54, desc[UR6][R28.64] ;  /* 0x000000061c360981 */ /* 0x000ea8000c1e1500 */
[----:B------:R-:W2:Y:S04]  /*2f6b0*/  LDL.LU.64 R52, [R1+0x54a8] ;  /* 0x0054a80001347983 */ /* 0x000ea80000300a00 */
[----:B------:R-:W3:Y:S04]  /*2f6c0*/  LDL.64 R28, [R1+0x1c98] ;  /* 0x001c9800011c7983 */ /* 0x000ee80000100a00 */
[----:B--2---:R-:W2:Y:S04]  /*2f6d0*/  @P4 LDG.E.U16 R53, desc[UR6][R50.64] ;  /* 0x0000000632354981 */ /* 0x004ea8000c1e1500 */
[----:B------:R-:W2:Y:S04]  /*2f6e0*/  @P0 LDG.E.U16 R52, desc[UR6][R26.64] ;  /* 0x000000061a340981 */ /* 0x000ea8000c1e1500 */
[----:B------:R-:W2:Y:S04]  /*2f6f0*/  LDL.LU.64 R50, [R1+0x54a0] ;  /* 0x0054a00001327983 */ /* 0x000ea80000300a00 */
[----:B------:R-:W3:Y:S04]  /*2f700*/  LDL.64 R26, [R1+0x1c88] ;  /* 0x001c8800011a7983 */ /* 0x000ee80000100a00 */
[----:B--2---:R-:W2:Y:S04]  /*2f710*/  @P4 LDG.E.U16 R51, desc[UR6][R24.64] ;  /* 0x0000000618334981 */ /* 0x004ea8000c1e1500 */
[----:B------:R-:W2:Y:S04]  /*2f720*/  @P0 LDG.E.U16 R50, desc[UR6][R48.64] ;  /* 0x0000000630320981 */ /* 0x000ea8000c1e1500 */
[----:B------:R-:W2:Y:S04]  /*2f730*/  LDL.64 R24, [R1+0x1c78] ;  /* 0x001c780001187983 */ /* 0x000ea80000100a00 */
[----:B------:R-:W2:Y:S04]  /*2f740*/  LDL.LU.64 R48, [R1+0x5498] ;  /* 0x0054980001307983 */ /* 0x000ea80000300a00 */
[----:B--2---:R-:W2:Y:S04]  /*2f750*/  @P4 LDG.E.U16 R49, desc[UR6][R46.64] ;  /* 0x000000062e314981 */ /* 0x004ea8000c1e1500 */
        /* <DEDUP_REMOVED lines=8> */
[----:B------:R-:W2:Y:S04]  /*2f7e0*/  @P0 LDG.E.U16 R44, desc[UR6][R42.64] ;  /* 0x000000062a2c0981 */ /* 0x000ea8000c1e1500 */
[----:B------:R-:W4:Y:S04]  /*2f7f0*/  LDL.LU.64 R38, [R1+0x5470] ;  /* 0x0054700001267983 */ /* 0x000f280000300a00 */
[----:B------:R-:W2:Y:S04]  /*2f800*/  LDL.LU.64 R42, [R1+0x5468] ;  /* 0x00546800012a7983 */ /* 0x000ea80000300a00 */
[----:B----4-:R-:W4:Y:S04]  /*2f810*/  @P4 LDG.E.U16 R39, desc[UR6][R36.64] ;  /* 0x0000000624274981 */ /* 0x010f28000c1e1500 */
[----:B--2---:R-:W2:Y:S04]  /*2f820*/  @P4 LDG.E.U16 R43, desc[UR6][R18.64] ;  /* 0x00000006122b4981 */ /* 0x004ea8000c1e1500 */
[----:B------:R-:W2:Y:S04]  /*2f830*/  @P0 LDG.E.U16 R42, desc[UR6][R40.64] ;  /* 0x00000006282a0981 */ /* 0x000ea8000c1e1500 */
[----:B------:R-:W2:Y:S04]  /*2f840*/  LDL.64 R18, [R1+0x1c48] ;  /* 0x001c480001127983 */ /* 0x000ea80000100a00 */
[----:B------:R-:W2:Y:S04]  /*2f850*/  LDL.LU.64 R40, [R1+0x5460] ;  /* 0x0054600001287983 */ /* 0x000ea80000300a00 */
[----:B--2---:R-:W2:Y:S04]  /*2f860*/  @P4 LDG.E.U16 R41, desc[UR6][R16.64] ;  /* 0x0000000610294981 */ /* 0x004ea8000c1e1500 */
[----:B------:R-:W2:Y:S04]  /*2f870*/  @P0 LDG.E.U16 R40, desc[UR6][R14.64] ;  /* 0x000000060e280981 */ /* 0x000ea8000c1e1500 */
[----:B------:R-:W2:Y:S04]  /*2f880*/  LDL.64 R16, [R1+0x1c38] ;  /* 0x001c380001107983 */ /* 0x000ea80000100a00 */
[----:B------:R-:W2:Y:S04]  /*2f890*/  LDL.64 R14, [R1+0x1c28] ;  /* 0x001c2800010e7983 */ /* 0x000ea80000100a00 */
[----:B------:R-:W2:Y:S04]  /*2f8a0*/  LDL.LU.64 R36, [R1+0x5458] ;  /* 0x0054580001247983 */ /* 0x000ea80000300a00 */
[----:B--2---:R-:W4:Y:S04]  /*2f8b0*/  @P0 LDG.E.U16 R38, desc[UR6][R36.64] ;  /* 0x0000000624260981 */ /* 0x004f28000c1e1500 */
[----:B------:R-:W2:Y:S04]  /*2f8c0*/  LDL.LU.64 R36, [R1+0x5450] ;  /* 0x0054500001247983 */ /* 0x000ea80000300a00 */
[----:B--2---:R-:W2:Y:S04]  /*2f8d0*/  @P4 LDG.E.U16 R37, desc[UR6][R34.64] ;  /* 0x0000000622254981 */ /* 0x004ea8000c1e1500 */
[----:B------:R-:W2:Y:S04]  /*2f8e0*/  LDL.LU.64 R34, [R1+0x5448] ;  /* 0x0054480001227983 */ /* 0x000ea80000300a00 */
[----:B--2---:R-:W2:Y:S04]  /*2f8f0*/  @P0 LDG.E.U16 R36, desc[UR6][R34.64] ;  /* 0x0000000622240981 */ /* 0x004ea8000c1e1500 */
[----:B------:R-:W2:Y:S04]  /*2f900*/  LDL.LU.64 R34, [R1+0x5440] ;  /* 0x0054400001227983 */ /* 0x000ea80000300a00 */
[----:B--2---:R-:W2:Y:S04]  /*2f910*/  @P4 LDG.E.U16 R35, desc[UR6][R30.64] ;  /* 0x000000061e234981 */ /* 0x004ea8000c1e1500 */
[----:B------:R-:W2:Y:S04]  /*2f920*/  @P0 LDG.E.U16 R34, desc[UR6][R32.64] ;  /* 0x0000000620220981 */ /* 0x000ea8000c1e1500 */
[----:B------:R-:W3:Y:S04]  /*2f930*/  LDL.LU.64 R30, [R1+0x5438] ;  /* 0x00543800011e7983 */ /* 0x000ee80000300a00 */
[----:B------:R-:W2:Y:S04]  /*2f940*/  LDL.LU.64 R32, [R1+0x5430] ;  /* 0x0054300001207983 */ /* 0x000ea80000300a00 */
[----:B---3--:R-:W3:Y:S04]  /*2f950*/  @P4 LDG.E.U16 R31, desc[UR6][R28.64] ;  /* 0x000000061c1f4981 */ /* 0x008ee8000c1e1500 */
[----:B--2---:R2:W2:Y:S04]  /*2f960*/  @P4 LDG.E.U16 R33, desc[UR6][R82.64] ;  /* 0x0000000652214981 */ /* 0x0044a8000c1e1500 */
[----:B------:R-:W2:Y:S04]  /*2f970*/  @P0 LDG.E.U16 R32, desc[UR6][R86.64] ;  /* 0x0000000656200981 */ /* 0x000ea8000c1e1500 */
[----:B------:R-:W2:Y:S04]  /*2f980*/  LDL.LU R83, [R1+0x4dc] ;  /* 0x0004dc0001537983 */ /* 0x000ea80000300800 */
[----:B------:R-:W2:Y:S04]  /*2f990*/  LDL.LU R85, [R1+0x4d8] ;  /* 0x0004d80001557983 */ /* 0x000ea80000300800 */
[----:B------:R-:W2:Y:S04]  /*2f9a0*/  LDL.LU R86, [R1+0x4c0] ;  /* 0x0004c00001567983 */ /* 0x000ea80000300800 */
[----:B------:R-:W2:Y:S04]  /*2f9b0*/  LDL.LU.64 R28, [R1+0x5428] ;  /* 0x00542800011c7983 */ /* 0x000ea80000300a00 */
[----:B------:R-:W3:Y:S04]  /*2f9c0*/  LDL.LU R87, [R1+0x4bc] ;  /* 0x0004bc0001577983 */ /* 0x000ee80000300800 */
        /* <DEDUP_REMOVED lines=12> */
[----:B------:R-:W2:Y:S04]  /*2fa90*/  LDL.LU.64 R20, [R1+0x53f8] ;  /* 0x0053f80001147983 */ /* 0x000ea80000300a00 */
[----:B------:R-:W3:Y:S04]  /*2faa0*/  LDL.LU.64 R22, [R1+0x53f0] ;  /* 0x0053f00001167983 */ /* 0x000ee80000300a00 */
[----:B--2---:R-:W2:Y:S04]  /*2fab0*/  @P4 LDG.E.U16 R21, desc[UR6][R18.64] ;  /* 0x0000000612154981 */ /* 0x004ea8000c1e1500 */
[----:B---3--:R-:W3:Y:S04]  /*2fac0*/  @P4 LDG.E.U16 R23, desc[UR6][R92.64] ;  /* 0x000000065c174981 */ /* 0x008ee8000c1e1500 */
[----:B------:R-:W2:Y:S04]  /*2fad0*/  @P0 LDG.E.U16 R22, desc[UR6][R2.64] ;  /* 0x0000000602160981 */ /* 0x000ea8000c1e1500 */
[----:B------:R-:W2:Y:S04]  /*2fae0*/  LDL.LU R92, [R1+0x4ac] ;  /* 0x0004ac00015c7983 */ /* 0x000ea80000300800 */
[----:B------:R-:W2:Y:S04]  /*2faf0*/  LDL.LU R0, [R1+0x4a4] ;  /* 0x0004a40001007983 */ /* 0x000ea80000300800 */
[----:B------:R-:W2:Y:S04]  /*2fb00*/  LDL.LU R3, [R1+0x53e8] ;  /* 0x0053e80001037983 */ /* 0x000ea80000300800 */
[----:B------:R-:W2:Y:S04]  /*2fb10*/  LDL.LU R2, [R1+0x49c] ;  /* 0x00049c0001027983 */ /* 0x000ea80000300800 */
[----:B------:R-:W2:Y:S04]  /*2fb20*/  LDL.LU.64 R18, [R1+0x53e0] ;  /* 0x0053e00001127983 */ /* 0x000ea80000300a00 */
[----:B--2---:R-:W2:Y:S04]  /*2fb30*/  @P0 LDG.E.U16 R20, desc[UR6][R18.64] ;  /* 0x0000000612140981 */ /* 0x004ea8000c1e1500 */
        /* <DEDUP_REMOVED lines=12> */
[----:B-1----:R-:W2:Y:S04]  /*2fc00*/  LDL.LU.64 R78, [R1+0x53b0] ;  /* 0x0053b000014e7983 */ /* 0x002ea80000300a00 */
[----:B------:R-:W2:Y:S04]  /*2fc10*/  LDL.LU.64 R12, [R1+0x53a8] ;  /* 0x0053a800010c7983 */ /* 0x000ea80000300a00 */
[----:B--2---:R-:W2:Y:S04]  /*2fc20*/  @P4 LDG.E.U16 R13, desc[UR6][R8.64] ;  /* 0x00000006080d4981 */ /* 0x004ea8000c1e1500 */
[----:B------:R-:W2:Y:S04]  /*2fc30*/  @P0 LDG.E.U16 R12, desc[UR6][R10.64] ;  /* 0x000000060a0c0981 */ /* 0x000ea8000c1e1500 */
[----:B------:R-:W2:Y:S04]  /*2fc40*/  LDL.LU.64 R8, [R1+0x53a0] ;  /* 0x0053a00001087983 */ /* 0x000ea80000300a00 */
[----:B0-----:R-:W3:Y:S01]  /*2fc50*/  LDL.LU.64 R10, [R1+0x5398] ;  /* 0x00539800010a7983 */ /* 0x001ee20000300a00 */
[----:B--2---:R-:W-:-:S03]  /*2fc60*/  SEL R82, R8, R85, !P3 ;  /* 0x0000005508527207 */ /* 0x004fc60005800000 */
[----:B------:R0:W2:Y:S01]  /*2fc70*/  @P0 LDG.E.U16 R9, desc[UR6][R80.64] ;  /* 0x0000000650090981 */ /* 0x0000a2000c1e1500 */
[----:B------:R-:W1:Y:S03]  /*2fc80*/  LDC R85, c[0x0][0x3b0] ;  /* 0x0000ec00ff557b82 */ /* 0x000e660000000800 */
[----:B---3--:R3:W2:Y:S04]  /*2fc90*/  @P4 LDG.E.U16 R11, desc[UR6][R88.64] ;  /* 0x00000006580b4981 */ /* 0x0086a8000c1e1500 */
[----:B------:R-:W2:Y:S04]  /*2fca0*/  @P0 LDG.E.U16 R10, desc[UR6][R6.64] ;  /* 0x00000006060a0981 */ /* 0x000ea8000c1e1500 */
[----:B------:R-:W2:Y:S04]  /*2fcb0*/  LDL.LU.64 R88, [R1+0x5390] ;  /* 0x0053900001587983 */ /* 0x000ea80000300a00 */
[----:B------:R-:W3:Y:S01]  /*2fcc0*/  LDL.LU.64 R6, [R1+0x5388] ;  /* 0x0053880001067983 */ /* 0x000ee20000300a00 */
[----:B-1----:R-:W-:-:S03]  /*2fcd0*/  IMAD R85, R84, R85, RZ ;  /* 0x0000005554557224 */ /* 0x002fc600078e02ff */
[----:B------:R-:W4:Y:S01]  /*2fce0*/  LDL.LU R84, [R1+0x4b4] ;  /* 0x0004b40001547983 */ /* 0x000f220000300800 */
[C---:B0-----:R-:W-:Y:S02]  /*2fcf0*/  SEL R81, R8.reuse, R86, !P3 ;  /* 0x0000005608517207 */ /* 0x041fe40005800000 */
[----:B------:R-:W0:Y:S01]  /*2fd00*/  LDC R86, c[0x0][0x3b0] ;  /* 0x0000ec00ff567b82 */ /* 0x000e220000000800 */
[C---:B------:R-:W-:Y:S02]  /*2fd10*/  SEL R83, R8.reuse, R83, !P3 ;  /* 0x0000005308537207 */ /* 0x040fe40005800000 */
[----:B------:R-:W-:-:S05]  /*2fd20*/  SEL R80, R8, R87, !P3 ;  /* 0x0000005708507207 */ /* 0x000fca0005800000 */
[----:B------:R-:W1:Y:S01]  /*2fd30*/  LDC R87, c[0x0][0x3b0] ;  /* 0x0000ec00ff577b82 */ /* 0x000e620000000800 */
[----:B0-----:R-:W-:Y:S01]  /*2fd40*/  IMAD R86, R83, R86, RZ ;  /* 0x0000005653567224 */ /* 0x001fe200078e02ff */
[----:B------:R-:W-:-:S06]  /*2fd50*/  SEL R83, R8, R92, !P3 ;  /* 0x0000005c08537207 */ /* 0x000fcc0005800000 */
[----:B------:R-:W0:Y:S01]  /*2fd60*/  LDC R92, c[0x0][0x3b0] ;  /* 0x0000ec00ff5c7b82 */ /* 0x000e220000000800 */
[----:B-1----:R-:W-:Y:S01]  /*2fd70*/  IMAD R87, R82, R87, RZ ;  /* 0x0000005752577224 */ /* 0x002fe200078e02ff */
[----:B------:R-:W-:Y:S01]  /*2fd80*/  SEL R82, R8, R0, !P3 ;  /* 0x0000000008527207 */ /* 0x000fe20005800000 */
[----:B--2---:R-:W-:Y:S02]  /*2fd90*/  IMAD R81, R81, R89, RZ ;  /* 0x0000005951517224 */ /* 0x004fe400078e02ff */
[----:B------:R-:W-:-:S03]  /*2fda0*/  IMAD R80, R80, R88, RZ ;  /* 0x0000005850507224 */ /* 0x000fc600078e02ff */
[----:B---3--:R-:W1:Y:S01]  /*2fdb0*/  LDC R89, c[0x0][0x3b0] ;  /* 0x0000ec00ff597b82 */ /* 0x008e620000000800 */
[----:B------:R2:W-:Y:S04]  /*2fdc0*/  STL [R1+0xf8], R81 ;  /* 0x0000f85101007387 */ /* 0x0005e80000100800 */
[----:B------:R3:W-:Y:S03]  /*2fdd0*/  STL [R1+0x104], R80 ;  /* 0x0001045001007387 */ /* 0x0007e60000100800 */
[----:B------:R-:W1:Y:S01]  /*2fde0*/  LDC R88, c[0x0][0x3b0] ;  /* 0x0000ec00ff587b82 */ /* 0x000e620000000800 */
[C---:B----4-:R-:W-:Y:S01]  /*2fdf0*/  SEL R84, R8.reuse, R84, !P3 ;  /* 0x0000005408547207 */ /* 0x050fe20005800000 */
[----:B------:R-:W4:Y:S01]  /*2fe00*/  LDL.LU R0, [R1+0x460] ;  /* 0x0004600001007983 */ /* 0x000f220000300800 */
[----:B--2---:R-:W-:-:S02]  /*2fe10*/  SEL R81, R8, R2, !P3 ;  /* 0x0000000208517207 */ /* 0x004fc40005800000 */
[----:B---3--:R-:W-:Y:S01]  /*2fe20*/  SEL R80, R8, R93, !P3 ;  /* 0x0000005d08507207 */ /* 0x008fe20005800000 */
[----:B0-----:R-:W-:Y:S02]  /*2fe30*/  IMAD R92, R84, R92, RZ ;  /* 0x0000005c545c7224 */ /* 0x001fe400078e02ff */
[----:B------:R-:W0:Y:S01]  /*2fe40*/  LDC R93, c[0x0][0x3b0] ;  /* 0x0000ec00ff5d7b82 */ /* 0x000e220000000800 */
[----:B------:R-:W2:Y:S04]  /*2fe50*/  LDL.LU R2, [R1+0x45c] ;  /* 0x00045c0001027983 */ /* 0x000ea80000300800 */
[----:B------:R-:W3:Y:S04]  /*2fe60*/  LDL.LU R84, [R1+0x494] ;  /* 0x0004940001547983 */ /* 0x000ee80000300800 */
[----:B------:R1:W-:Y:S02]  /*2fe70*/  STL [R1+0xfc], R92 ;  /* 0x0000fc5c01007387 */ /* 0x0003e40000100800 */
[----:B-1----:R-:W1:Y:S01]  /*2fe80*/  LDC R92, c[0x0][0x3b0] ;  /* 0x0000ec00ff5c7b82 */ /* 0x002e620000000800 */
[----:B0-----:R-:W-:-:S02]  /*2fe90*/  IMAD R93, R83, R93, RZ ;  /* 0x0000005d535d7224 */ /* 0x001fc400078e02ff */
[----:B------:R-:W2:Y:S04]  /*2fea0*/  LDL.LU R83, [R1+0x48c] ;  /* 0x00048c0001537983 */ /* 0x000ea80000300800 */
[----:B------:R0:W-:Y:S02]  /*2feb0*/  STL [R1+0x13c], R93 ;  /* 0x00013c5d01007387 */ /* 0x0001e40000100800 */
[----:B0-----:R-:W0:Y:S01]  /*2fec0*/  LDC R93, c[0x0][0x3b0] ;  /* 0x0000ec00ff5d7b82 */ /* 0x001e220000000800 */
[----:B-1----:R-:W-:-:S07]  /*2fed0*/  IMAD R82, R82, R92, RZ ;  /* 0x0000005c52527224 */ /* 0x002fce00078e02ff */
[----:B------:R-:W1:Y:S01]  /*2fee0*/  LDC R92, c[0x0][0x3b0] ;  /* 0x0000ec00ff5c7b82 */ /* 0x000e620000000800 */
[----:B------:R0:W-:Y:S04]  /*2fef0*/  STL [R1+0x140], R82 ;  /* 0x0001405201007387 */ /* 0x0001e80000100800 */
[----:B0-----:R-:W4:Y:S01]  /*2ff00*/  LDL.LU R82, [R1+0x488] ;  /* 0x0004880001527983 */ /* 0x001f220000300800 */
[----:B------:R-:W-:Y:S02]  /*2ff10*/  IMAD R81, R81, R93, RZ ;  /* 0x0000005d51517224 */ /* 0x000fe400078e02ff */
[----:B------:R-:W0:Y:S03]  /*2ff20*/  LDC R93, c[0x0][0x3b0] ;  /* 0x0000ec00ff5d7b82 */ /* 0x000e260000000800 */
[----:B------:R1:W-:Y:S02]  /*2ff30*/  STL [R1+0x144], R81 ;  /* 0x0001445101007387 */ /* 0x0003e40000100800 */
[----:B-1----:R-:W-:-:S03]  /*2ff40*/  IMAD R80, R80, R92, RZ ;  /* 0x0000005c50507224 */ /* 0x002fc600078e02ff */
[----:B------:R-:W1:Y:S01]  /*2ff50*/  LDC R92, c[0x0][0x3b0] ;  /* 0x0000ec00ff5c7b82 */ /* 0x000e620000000800 */
[----:B------:R-:W4:Y:S04]  /*2ff60*/  LDL.LU R81, [R1+0x484] ;  /* 0x0004840001517983 */ /* 0x000f280000300800 */
[----:B------:R0:W-:Y:S04]  /*2ff70*/  STL [R1+0x150], R80 ;  /* 0x0001505001007387 */ /* 0x0001e80000100800 */
[----:B0-----:R-:W4:Y:S01]  /*2ff80*/  LDL.LU R80, [R1+0x47c] ;  /* 0x00047c0001507983 */ /* 0x001f220000300800 */
[----:B---3--:R-:W-:-:S05]  /*2ff90*/  SEL R84, R8, R84, !P3 ;  /* 0x0000005408547207 */ /* 0x008fca0005800000 */
[----:B-1----:R-:W-:Y:S02]  /*2ffa0*/  IMAD R84, R84, R92, RZ ;  /* 0x0000005c54547224 */ /* 0x002fe400078e02ff */
[----:B------:R-:W0:Y:S03]  /*2ffb0*/  LDC R92, c[0x0][0x3b0] ;  /* 0x0000ec00ff5c7b82 */ /* 0x000e260000000800 */
[----:B------:R1:W-:Y:S04]  /*2ffc0*/  STL [R1+0x148], R84 ;  /* 0x0001485401007387 */ /* 0x0003e80000100800 */
[----:B-1----:R-:W3:Y:S01]  /*2ffd0*/  LDL.LU R84, [R1+0x46c] ;  /* 0x00046c0001547983 */ /* 0x002ee20000300800 */
[----:B--2---:R-:W-:-:S05]  /*2ffe0*/  SEL R83, R8, R83, !P3 ;  /* 0x0000005308537207 */ /* 0x004fca0005800000 */
[----:B------:R-:W-:Y:S02]  /*2fff0*/  IMAD R83, R83, R93, RZ ;  /* 0x0000005d53537224 */ /* 0x000fe400078e02ff */
[----:B------:R-:W2:Y:S04]  /*30000*/  LDL.LU R93, [R1+0x468] ;  /* 0x00046800015d7983 */ /* 0x000ea80000300800 */
[----:B------:R0:W-:Y:S01]  /*30010*/  STL [R1+0x154], R83 ;  /* 0x0001545301007387 */ /* 0x0001e20000100800 */
[----:B----4-:R-:W-:-:S05]  /*30020*/  SEL R82, R8, R82, !P3 ;  /* 0x0000005208527207 */ /* 0x010fca0005800000 */
[----:B0-----:R-:W-:Y:S02]  /*30030*/  IMAD R83, R82, R92, RZ ;  /* 0x0000005c52537224 */ /* 0x001fe400078e02ff */
[----:B------:R-:W0:Y:S03]  /*30040*/  LDC R92, c[0x0][0x3b0] ;  /* 0x0000ec00ff5c7b82 */ /* 0x000e260000000800 */
[----:B------:R-:W-:Y:S01]  /*30050*/  STL [R1+0x160], R83 ;  /* 0x0001605301007387 */ /* 0x000fe20000100800 */
[----:B------:R-:W-:-:S05]  /*30060*/  SEL R81, R8, R81, !P3 ;  /* 0x0000005108517207 */ /* 0x000fca0005800000 */
[----:B------:R-:W-:Y:S02]  /*30070*/  IMAD R82, R81, R89, RZ ;  /* 0x0000005951527224 */ /* 0x000fe400078e02ff */
[----:B------:R-:W1:Y:S01]  /*30080*/  LDC R89, c[0x0][0x3b0] ;  /* 0x0000ec00ff597b82 */ /* 0x000e620000000800 */
[----:B------:R-:W-:-:S05]  /*30090*/  SEL R80, R8, R80, !P3 ;  /* 0x0000005008507207 */ /* 0x000fca0005800000 */
[----:B------:R-:W-:Y:S02]  /*300a0*/  IMAD R81, R80, R88, RZ ;  /* 0x0000005850517224 */ /* 0x000fe400078e02ff */
[----:B------:R-:W4:Y:S01]  /*300b0*/  LDL.LU R80, [R1+0x444] ;  /* 0x0004440001507983 */ /* 0x000f220000300800 */
[----:B------:R-:W0:Y:S03]  /*300c0*/  LDC R88, c[0x0][0x3b0] ;  /* 0x0000ec00ff587b82 */ /* 0x000e260000000800 */
[----:B------:R1:W-:Y:S04]  /*300d0*/  STL [R1+0x164], R82 ;  /* 0x0001645201007387 */ /* 0x0003e80000100800 */
[----:B------:R1:W-:Y:S02]  /*300e0*/  STL [R1+0x3ec], R81 ;  /* 0x0003ec5101007387 */ /* 0x0003e40000100800 */
[----:B-1----:R-:W-:-:S02]  /*300f0*/  SEL R82, R8, R0, !P3 ;  /* 0x0000000008527207 */ /* 0x002fc40005800000 */
[----:B------:R-:W4:Y:S01]  /*30100*/  LDL.LU R0, [R1+0x418] ;  /* 0x0004180001007983 */ /* 0x000f220000300800 */
[----:B------:R-:W-:-:S03]  /*30110*/  SEL R81, R8, R2, !P3 ;  /* 0x0000000208517207 */ /* 0x000fc60005800000 */
[----:B------:R-:W4:Y:S01]  /*30120*/  LDL.LU R2, [R1+0x414] ;  /* 0x0004140001027983 */ /* 0x000f220000300800 */
[C---:B---3--:R-:W-:Y:S02]  /*30130*/  SEL R84, R8.reuse, R84, !P3 ;  /* 0x0000005408547207 */ /* 0x048fe40005800000 */
[----:B--2---:R-:W-:Y:S02]  /*30140*/  SEL R83, R8, R93, !P3 ;  /* 0x0000005d08537207 */ /* 0x004fe40005800000 */
[----:B------:R-:W1:Y:S02]  /*30150*/  LDC R93, c[0x0][0x3b0] ;  /* 0x0000ec00ff5d7b82 */ /* 0x000e640000000800 */
[----:B-1----:R-:W-:Y:S02]  /*30160*/  IMAD R93, R84, R93, RZ ;  /* 0x0000005d545d7224 */ /* 0x002fe400078e02ff */
[----:B------:R-:W2:Y:S04]  /*30170*/  LDL.LU R84, [R1+0x440] ;  /* 0x0004400001547983 */ /* 0x000ea80000300800 */
[----:B------:R1:W-:Y:S02]  /*30180*/  STL [R1+0x168], R93 ;  /* 0x0001685d01007387 */ /* 0x0003e40000100800 */
[----:B-1----:R-:W1:Y:S01]  /*30190*/  LDC R93, c[0x0][0x3b0] ;  /* 0x0000ec00ff5d7b82 */ /* 0x002e620000000800 */
[----:B----4-:R-:W-:-:S07]  /*301a0*/  SEL R80, R8, R80, !P3 ;  /* 0x0000005008507207 */ /* 0x010fce0005800000 */
[----:B------:R-:W3:Y:S02]  /*301b0*/  LDC R8, c[0x0][0x3b0] ;  /* 0x0000ec00ff087b82 */ /* 0x000ee40000000800 */
[----:B---3--:R-:W-:Y:S02]  /*301c0*/  IMAD R8, R83, R8, RZ ;  /* 0x0000000853087224 */ /* 0x008fe400078e02ff */
[----:B------:R-:W3:Y:S04]  /*301d0*/  LDL.LU R83, [R1+0x43c] ;  /* 0x00043c0001537983 */ /* 0x000ee80000300800 */
[----:B------:R4:W-:Y:S02]  /*301e0*/  STL [R1+0x444], R8 ;  /* 0x0004440801007387 */ /* 0x0009e40000100800 */
[----:B----4-:R-:W4:Y:S01]  /*301f0*/  LDC R8, c[0x0][0x3b0] ;  /* 0x0000ec00ff087b82 */ /* 0x010f220000000800 */
[----:B-1----:R-:W-:-:S05]  /*30200*/  IMAD R82, R82, R93, RZ ;  /* 0x0000005d52527224 */ /* 0x002fca00078e02ff */
[----:B------:R1:W-:Y:S02]  /*30210*/  STL [R1+0x45c], R82 ;  /* 0x00045c5201007387 */ /* 0x0003e40000100800 */
[----:B------:R-:W0:Y:S02]  /*30220*/  LDC R93, c[0x0][0x3b0] ;  /* 0x0000ec00ff5d7b82 */ /* 0x000e240000000800 */
[----:B-1----:R-:W3:Y:S01]  /*30230*/  LDL.LU R82, [R1+0x424] ;  /* 0x0004240001527983 */ /* 0x002ee20000300800 */
[----:B----4-:R-:W-:-:S05]  /*30240*/  IMAD R81, R81, R8, RZ ;  /* 0x0000000851517224 */ /* 0x010fca00078e02ff */
[----:B------:R-:W1:Y:S01]  /*30250*/  LDC R8, c[0x0][0x39c] ;  /* 0x0000e700ff087b82 */ /* 0x000e620000000800 */
[----:B------:R4:W-:Y:S04]  /*30260*/  STL [R1+0x460], R81 ;  /* 0x0004605101007387 */ /* 0x0009e80000100800 */
[----:B----4-:R-:W4:Y:S01]  /*30270*/  LDL.LU R81, [R1+0x420] ;  /* 0x0004200001517983 */ /* 0x010f220000300800 */
[----:B0-----:R-:W-:Y:S02]  /*30280*/  IMAD R80, R80, R93, RZ ;  /* 0x0000005d50507224 */ /* 0x001fe400078e02ff */
[----:B------:R-:W0:Y:S01]  /*30290*/  LDC R93, c[0x0][0x3b0] ;  /* 0x0000ec00ff5d7b82 */ /* 0x000e220000000800 */
[----:B-1----:R-:W-:Y:S02]  /*302a0*/  LOP3.LUT R8, RZ, R8, RZ, 0x33, !PT ;  /* 0x00000008ff087212 */ /* 0x002fe400078e33ff */
[----:B------:R1:W-:Y:S04]  /*302b0*/  STL [R1+0x468], R80 ;  /* 0x0004685001007387 */ /* 0x0003e80000100800 */
[----:B-1----:R-:W4:Y:S01]  /*302c0*/  LDL.LU R80, [R1+0x41c] ;  /* 0x00041c0001507983 */ /* 0x002f220000300800 */
[----:B--2---:R-:W-:-:S05]  /*302d0*/  SEL R84, R8, R84, !P3 ;  /* 0x0000005408547207 */ /* 0x004fca0005800000 */
[----:B0-----:R-:W-:Y:S02]  /*302e0*/  IMAD R84, R84, R93, RZ ;  /* 0x0000005d54547224 */ /* 0x001fe400078e02ff */
[----:B------:R-:W2:Y:S04]  /*302f0*/  LDL.LU R93, [R1+0x3fc] ;  /* 0x0003fc00015d7983 */ /* 0x000ea80000300800 */
[----:B------:R0:W-:Y:S04]  /*30300*/  STL [R1+0x41c], R84 ;  /* 0x00041c5401007387 */ /* 0x0001e80000100800 */
[----:B0-----:R-:W2:Y:S01]  /*30310*/  LDL.LU R84, [R1+0x3f4] ;  /* 0x0003f40001547983 */ /* 0x001ea20000300800 */
[----:B---3--:R-:W-:-:S05]  /*30320*/  SEL R83, R8, R83, !P3 ;  /* 0x0000005308537207 */ /* 0x008fca0005800000 */
[----:B------:R-:W-:Y:S02]  /*30330*/  IMAD R83, R83, R92, RZ ;  /* 0x0000005c53537224 */ /* 0x000fe400078e02ff */
[----:B------:R-:W0:Y:S03]  /*30340*/  LDC R92, c[0x0][0x3b0] ;  /* 0x0000ec00ff5c7b82 */ /* 0x000e260000000800 */
[----:B------:R1:W-:Y:S05]  /*30350*/  STL [R1+0x420], R83 ;  /* 0x0004205301007387 */ /* 0x0003ea0000100800 */
[----:B-1----:R-:W1:Y:S01]  /*30360*/  LDC R83, c[0x0][0x3b0] ;  /* 0x0000ec00ff537b82 */ /* 0x002e620000000800 */
[----:B------:R-:W-:-:S05]  /*30370*/  SEL R82, R8, R82, !P3 ;  /* 0x0000005208527207 */ /* 0x000fca0005800000 */
[----:B-1----:R-:W-:Y:S02]  /*30380*/  IMAD R83, R82, R83, RZ ;  /* 0x0000005352537224 */ /* 0x002fe400078e02ff */
[----:B------:R-:W3:Y:S01]  /*30390*/  LDL.LU R82, [R1+0x410] ;  /* 0x0004100001527983 */ /* 0x000ee20000300800 */
[----:B----4-:R-:W-:-:S03]  /*303a0*/  SEL R81, R8, R81, !P3 ;  /* 0x0000005108517207 */ /* 0x010fc60005800000 */
[----:B------:R1:W-:Y:S02]  /*303b0*/  STL [R1+0x424], R83 ;  /* 0x0004245301007387 */ /* 0x0003e40000100800 */
[----:B-1----:R-:W-:Y:S02]  /*303c0*/  IMAD R83, R81, R89, RZ ;  /* 0x0000005951537224 */ /* 0x002fe400078e02ff */
[----:B------:R-:W4:Y:S01]  /*303d0*/  LDL.LU R81, [R1+0x400] ;  /* 0x0004000001517983 */ /* 0x000f220000300800 */
[----:B------:R-:W1:Y:S01]  /*303e0*/  LDC R89, c[0x0][0x3b0] ;  /* 0x0000ec00ff597b82 */ /* 0x000e620000000800 */
[----:B------:R-:W-:Y:S02]  /*303f0*/  SEL R80, R8, R80, !P3 ;  /* 0x0000005008507207 */ /* 0x000fe40005800000 */
[----:B------:R0:W-:Y:S03]  /*30400*/  STL [R1+0x43c], R83 ;  /* 0x00043c5301007387 */ /* 0x0001e60000100800 */
[----:B------:R-:W-:-:S02]  /*30410*/  IMAD R80, R80, R88, RZ ;  /* 0x0000005850507224 */ /* 0x000fc400078e02ff */
[----:B------:R-:W1:Y:S03]  /*30420*/  LDC R88, c[0x0][0x3b0] ;  /* 0x0000ec00ff587b82 */ /* 0x000e660000000800 */
[----:B------:R0:W-:Y:S02]  /*30430*/  STL [R1+0x440], R80 ;  /* 0x0004405001007387 */ /* 0x0001e40000100800 */
[C---:B0-----:R-:W-:Y:S02]  /*30440*/  SEL R83, R8.reuse, R2, !P3 ;  /* 0x0000000208537207 */ /* 0x041fe40005800000 */
[----:B------:R-:W4:Y:S01]  /*30450*/  LDL.LU R2, [R1+0x3c0] ;  /* 0x0003c00001027983 */ /* 0x000f220000300800 */
[----:B------:R-:W-:Y:S02]  /*30460*/  SEL R80, R8, R0, !P3 ;  /* 0x0000000008507207 */ /* 0x000fe40005800000 */
[----:B------:R-:W0:Y:S03]  /*30470*/  LDC R0, c[0x0][0x3b0] ;  /* 0x0000ec00ff007b82 */ /* 0x000e260000000800 */
[----:B------:R-:W-:-:S02]  /*30480*/  IMAD R80, R80, R92, RZ ;  /* 0x0000005c50507224 */ /* 0x000fc400078e02ff */
[----:B------:R-:W4:Y:S04]  /*30490*/  LDL.LU R92, [R1+0x3c4] ;  /* 0x0003c400015c7983 */ /* 0x000f280000300800 */
[----:B------:R2:W-:Y:S02]  /*304a0*/  STL [R1+0x400], R80 ;  /* 0x0004005001007387 */ /* 0x0005e40000100800 */
[C---:B--2---:R-:W-:Y:S02]  /*304b0*/  SEL R80, R8.reuse, R93, !P3 ;  /* 0x0000005d08507207 */ /* 0x044fe40005800000 */
[----:B------:R-:W2:Y:S01]  /*304c0*/  LDC R93, c[0x0][0x3b0] ;  /* 0x0000ec00ff5d7b82 */ /* 0x000ea20000000800 */
[C---:B---3--:R-:W-:Y:S02]  /*304d0*/  SEL R82, R8.reuse, R82, !P3 ;  /* 0x0000005208527207 */ /* 0x048fe40005800000 */
[----:B----4-:R-:W-:-:S05]  /*304e0*/  SEL R81, R8, R81, !P3 ;  /* 0x0000005108517207 */ /* 0x010fca0005800000 */
[----:B------:R-:W3:Y:S02]  /*304f0*/  LDC R8, c[0x0][0x3b0] ;  /* 0x0000ec00ff087b82 */ /* 0x000ee40000000800 */
[----:B---3--:R-:W-:Y:S02]  /*30500*/  IMAD R8, R83, R8, RZ ;  /* 0x0000000853087224 */ /* 0x008fe400078e02ff */
[----:B------:R-:W3:Y:S04]  /*30510*/  LDL.LU R83, [R1+0x3e4] ;  /* 0x0003e40001537983 */ /* 0x000ee80000300800 */
[----:B------:R4:W-:Y:S02]  /*30520*/  STL [R1+0x3fc], R8 ;  /* 0x0003fc0801007387 */ /* 0x0009e40000100800 */
[----:B----4-:R-:W4:Y:S01]  /*30530*/  LDC R8, c[0x0][0x3b0] ;  /* 0x0000ec00ff087b82 */ /* 0x010f220000000800 */
[----:B--2---:R-:W-:-:S05]  /*30540*/  IMAD R82, R82, R93, RZ ;  /* 0x0000005d52527224 */ /* 0x004fca00078e02ff */
[----:B------:R2:W-:Y:S02]  /*30550*/  STL [R1+0x410], R82 ;  /* 0x0004105201007387 */ /* 0x0005e40000100800 */
[----:B------:R-:W0:Y:S02]  /*30560*/  LDC R93, c[0x0][0x3b0] ;  /* 0x0000ec00ff5d7b82 */ /* 0x000e240000000800 */
[----:B--2---:R-:W2:Y:S01]  /*30570*/  LDL.LU R82, [R1+0x3e0] ;  /* 0x0003e00001527983 */ /* 0x004ea20000300800 */
[----:B----4-:R-:W-:-:S05]  /*30580*/  IMAD R81, R81, R8, RZ ;  /* 0x0000000851517224 */ /* 0x010fca00078e02ff */
[----:B------:R-:W4:Y:S01]  /*30590*/  LDC R8, c[0x0][0x39c] ;  /* 0x0000e700ff087b82 */ /* 0x000f220000000800 */
[----:B------:R0:W-:Y:S04]  /*305a0*/  STL [R1+0x414], R81 ;  /* 0x0004145101007387 */ /* 0x0001e80000100800 */
[----:B0-----:R-:W2:Y:S01]  /*305b0*/  LDL.LU R81, [R1+0x3d4] ;  /* 0x0003d40001517983 */ /* 0x001ea20000300800 */
[----:B------:R-:W-:Y:S02]  /*305c0*/  IMAD R80, R80, R93, RZ ;  /* 0x0000005d50507224 */ /* 0x000fe400078e02ff */
[----:B------:R-:W0:Y:S03]  /*305d0*/  LDC R93, c[0x0][0x3b0] ;  /* 0x0000ec00ff5d7b82 */ /* 0x000e260000000800 */
[----:B------:R1:W-:Y:S01]  /*305e0*/  STL [R1+0x418], R80 ;  /* 0x0004185001007387 */ /* 0x0003e20000100800 */
[----:B----4-:R-:W-:-:S04]  /*305f0*/  LOP3.LUT R8, RZ, R8, RZ, 0x33, !PT ;  /* 0x00000008ff087212 */ /* 0x010fc800078e33ff */
[C---:B-1----:R-:W-:Y:S02]  /*30600*/  SEL R80, R8.reuse, R92, !P3 ;  /* 0x0000005c08507207 */ /* 0x042fe40005800000 */
[----:B------:R-:W1:Y:S01]  /*30610*/  LDC R92, c[0x0][0x3b0] ;  /* 0x0000ec00ff5c7b82 */ /* 0x000e620000000800 */
[----:B------:R-:W-:-:S05]  /*30620*/  SEL R84, R8, R84, !P3 ;  /* 0x0000005408547207 */ /* 0x000fca0005800000 */
[----:B0-----:R-:W-:Y:S02]  /*30630*/  IMAD R84, R84, R93, RZ ;  /* 0x0000005d54547224 */ /* 0x001fe400078e02ff */
        /* <DEDUP_REMOVED lines=12> */
[----:B------:R-:W-:Y:S01]  /*30700*/  SEL R81, R8, R81, !P3 ;  /* 0x0000005108517207 */ /* 0x000fe20005800000 */
[----:B------:R-:W-:Y:S01]  /*30710*/  IMAD R0, R80, R0, RZ ;  /* 0x0000000050007224 */ /* 0x000fe200078e02ff */
[----:B-1----:R-:W1:Y:S03]  /*30720*/  LDC R89, c[0x0][0x3b0] ;  /* 0x0000ec00ff597b82 */ /* 0x002e660000000800 */
[----:B------:R-:W-:-:S02]  /*30730*/  IMAD R88, R81, R88, RZ ;  /* 0x0000005851587224 */ /* 0x000fc400078e02ff */
[----:B------:R-:W2:Y:S01]  /*30740*/  LDL.LU R81, [R1+0x3b0] ;  /* 0x0003b00001517983 */ /* 0x000ea20000300800 */
[----:B------:R-:W-:-:S03]  /*30750*/  SEL R80, R8, R2, !P3 ;  /* 0x0000000208507207 */ /* 0x000fc60005800000 */
[----:B------:R0:W-:Y:S02]  /*30760*/  STL [R1+0x3e4], R88 ;  /* 0x0003e45801007387 */ /* 0x0001e40000100800 */
[----:B0-----:R-:W-:Y:S02]  /*30770*/  IMAD R80, R80, R92, RZ ;  /* 0x0000005c50507224 */ /* 0x001fe400078e02ff */
[----:B------:R0:W-:Y:S04]  /*30780*/  STL [R1+0x3f4], R0 ;  /* 0x0003f40001007387 */ /* 0x0001e80000100800 */
[----:B------:R-:W2:Y:S01]  /*30790*/  LDL.LU R2, [R1+0x388] ;  /* 0x0003880001027983 */ /* 0x000ea20000300800 */
[----:B------:R-:W1:Y:S03]  /*307a0*/  LDC R88, c[0x0][0x3b0] ;  /* 0x0000ec00ff587b82 */ /* 0x000e660000000800 */
[----:B------:R-:W2:Y:S04]  /*307b0*/  LDL.LU R92, [R1+0x38c] ;  /* 0x00038c00015c7983 */ /* 0x000ea80000300800 */
[----:B------:R4:W-:Y:S01]  /*307c0*/  STL [R1+0x3b4], R80 ;  /* 0x0003b45001007387 */ /* 0x0009e20000100800 */
[----:B0-----:R-:W0:Y:S01]  /*307d0*/  LDC R0, c[0x0][0x3b0] ;  /* 0x0000ec00ff007b82 */ /* 0x001e220000000800 */
[----:B----4-:R-:W-:-:S07]  /*307e0*/  SEL R80, R8, R93, !P3 ;  /* 0x0000005d08507207 */ /* 0x010fce0005800000 */
[----:B------:R-:W4:Y:S01]  /*307f0*/  LDC R93, c[0x0][0x3b0] ;  /* 0x0000ec00ff5d7b82 */ /* 0x000f220000000800 */
[C---:B---3--:R-:W-:Y:S02]  /*30800*/  SEL R83, R8.reuse, R83, !P3 ;  /* 0x0000005308537207 */ /* 0x048fe40005800000 */
[C---:B--2---:R-:W-:Y:S02]  /*30810*/  SEL R82, R8.reuse, R82, !P3 ;  /* 0x0000005208527207 */ /* 0x044fe40005800000 */
[----:B------:R-:W-:-:S03]  /*30820*/  SEL R81, R8, R81, !P3 ;  /* 0x0000005108517207 */ /* 0x000fc60005800000 */
[----:B------:R-:W2:Y:S02]  /*30830*/  LDC R8, c[0x0][0x3b0] ;  /* 0x0000ec00ff087b82 */ /* 0x000ea40000000800 */
[----:B--2---:R-:W-:Y:S02]  /*30840*/  IMAD R8, R83, R8, RZ ;  /* 0x0000000853087224 */ /* 0x004fe400078e02ff */
[----:B------:R-:W2:Y:S04]  /*30850*/  LDL.LU R83, [R1+0x39c] ;  /* 0x00039c0001537983 */ /* 0x000ea80000300800 */
[----:B------:R3:W-:Y:S02]  /*30860*/  STL [R1+0x3ac], R8 ;  /* 0x0003ac0801007387 */ /* 0x0007e40000100800 */
[----:B---3--:R-:W3:Y:S01]  /*30870*/  LDC R8, c[0x0][0x3b0] ;  /* 0x0000ec00ff087b82 */ /* 0x008ee20000000800 */
[----:B----4-:R-:W-:-:S05]  /*30880*/  IMAD R82, R82, R93, RZ ;  /* 0x0000005d52527224 */ /* 0x010fca00078e02ff */
[----:B------:R4:W-:Y:S02]  /*30890*/  STL [R1+0x3b0], R82 ;  /* 0x0003b05201007387 */ /* 0x0009e40000100800 */
[----:B------:R-:W0:Y:S02]  /*308a0*/  LDC R93, c[0x0][0x3b0] ;  /* 0x0000ec00ff5d7b82 */ /* 0x000e240000000800 */
[----:B----4-:R-:W4:Y:S01]  /*308b0*/  LDL.LU R82, [R1+0x398] ;  /* 0x0003980001527983 */ /* 0x010f220000300800 */
[----:B---3--:R-:W-:-:S05]  /*308c0*/  IMAD R81, R81, R8, RZ ;  /* 0x0000000851517224 */ /* 0x008fca00078e02ff */
[----:B------:R-:W3:Y:S01]  /*308d0*/  LDC R8, c[0x0][0x39c] ;  /* 0x0000e700ff087b82 */ /* 0x000ee20000000800 */
[----:B------:R0:W-:Y:S04]  /*308e0*/  STL [R1+0x3bc], R81 ;  /* 0x0003bc5101007387 */ /* 0x0001e80000100800 */
[----:B0-----:R-:W4:Y:S01]  /*308f0*/  LDL.LU R81, [R1+0x390] ;  /* 0x0003900001517983 */ /* 0x001f220000300800 */
[----:B------:R-:W-:Y:S02]  /*30900*/  IMAD R80, R80, R93, RZ ;  /* 0x0000005d50507224 */ /* 0x000fe400078e02ff */
[----:B------:R-:W0:Y:S03]  /*30910*/  LDC R93, c[0x0][0x3b0] ;  /* 0x0000ec00ff5d7b82 */ /* 0x000e260000000800 */
[----:B------:R1:W-:Y:S01]  /*30920*/  STL [R1+0x3c0], R80 ;  /* 0x0003c05001007387 */ /* 0x0003e20000100800 */
[----:B---3--:R-:W-:-:S04]  /*30930*/  LOP3.LUT R8, RZ, R8, RZ, 0x33, !PT ;  /* 0x00000008ff087212 */ /* 0x008fc800078e33ff */
[C---:B-1----:R-:W-:Y:S02]  /*30940*/  SEL R80, R8.reuse, R92, !P3 ;  /* 0x0000005c08507207 */ /* 0x042fe40005800000 */
[----:B------:R-:W1:Y:S01]  /*30950*/  LDC R92, c[0x0][0x3b0] ;  /* 0x0000ec00ff5c7b82 */ /* 0x000e620000000800 */
[----:B------:R-:W-:-:S05]  /*30960*/  SEL R84, R8, R84, !P3 ;  /* 0x0000005408547207 */ /* 0x000fca0005800000 */
[----:B0-----:R-:W-:Y:S02]  /*30970*/  IMAD R84, R84, R93, RZ ;  /* 0x0000005d54547224 */ /* 0x001fe400078e02ff */
[----:B------:R-:W3:Y:S04]  /*30980*/  LDL.LU R93, [R1+0x374] ;  /* 0x00037400015d7983 */ /* 0x000ee80000300800 */
[----:B------:R0:W-:Y:S04]  /*30990*/  STL [R1+0x38c], R84 ;  /* 0x00038c5401007387 */ /* 0x0001e80000100800 */
[----:B0-----:R-:W3:Y:S01]  /*309a0*/  LDL.LU R84, [R1+0x370] ;  /* 0x0003700001547983 */ /* 0x001ee20000300800 */
[----:B--2---:R-:W-:-:S05]  /*309b0*/  SEL R83, R8, R83, !P3 ;  /* 0x0000005308537207 */ /* 0x004fca0005800000 */
[----:B-1----:R-:W-:Y:S02]  /*309c0*/  IMAD R83, R83, R92, RZ ;  /* 0x0000005c53537224 */ /* 0x002fe400078e02ff */
[----:B------:R-:W0:Y:S03]  /*309d0*/  LDC R92, c[0x0][0x3b0] ;  /* 0x0000ec00ff5c7b82 */ /* 0x000e260000000800 */
[----:B------:R1:W-:Y:S04]  /*309e0*/  STL [R1+0x390], R83 ;  /* 0x0003905301007387 */ /* 0x0003e80000100800 */
[----:B-1----:R-:W2:Y:S01]  /*309f0*/  LDL.LU R83, [R1+0x384] ;  /* 0x0003840001537983 */ /* 0x002ea20000300800 */
[----:B----4-:R-:W-:-:S05]  /*30a00*/  SEL R82, R8, R82, !P3 ;  /* 0x0000005208527207 */ /* 0x010fca0005800000 */
[----:B------:R-:W-:Y:S02]  /*30a10*/  IMAD R89, R82, R89, RZ ;  /* 0x0000005952597224 */ /* 0x000fe400078e02ff */
[----:B------:R-:W4:Y:S04]  /*30a20*/  LDL.LU R82, [R1+0x380] ;  /* 0x0003800001527983 */ /* 0x000f280000300800 */
[----:B------:R1:W-:Y:S01]  /*30a30*/  STL [R1+0x398], R89 ;  /* 0x0003985901007387 */ /* 0x0003e20000100800 */
[----:B------:R-:W-:Y:S01]  /*30a40*/  SEL R81, R8, R81, !P3 ;  /* 0x0000005108517207 */ /* 0x000fe20005800000 */
[----:B------:R-:W-:Y:S01]  /*30a50*/  IMAD R0, R80, R0, RZ ;  /* 0x0000000050007224 */ /* 0x000fe200078e02ff */
[----:B-1----:R-:W1:Y:S03]  /*30a60*/  LDC R89, c[0x0][0x3b0] ;  /* 0x0000ec00ff597b82 */ /* 0x002e660000000800 */
[----:B------:R-:W-:-:S02]  /*30a70*/  IMAD R88, R81, R88, RZ ;  /* 0x0000005851587224 */ /* 0x000fc400078e02ff */
[----:B------:R-:W4:Y:S01]  /*30a80*/  LDL.LU R81, [R1+0x378] ;  /* 0x0003780001517983 */ /* 0x000f220000300800 */
[----:B------:R-:W-:-:S03]  /*30a90*/  SEL R80, R8, R2, !P3 ;  /* 0x0000000208507207 */ /* 0x000fc60005800000 */
[----:B------:R0:W-:Y:S02]  /*30aa0*/  STL [R1+0x39c], R88 ;  /* 0x00039c5801007387 */ /* 0x0001e40000100800 */
[----:B0-----:R-:W-:Y:S02]  /*30ab0*/  IMAD R80, R80, R92, RZ ;  /* 0x0000005c50507224 */ /* 0x001fe400078e02ff */
[----:B------:R-:W4:Y:S04]  /*30ac0*/  LDL.LU R2, [R1+0x35c] ;  /* 0x00035c0001027983 */ /* 0x000f280000300800 */
[----:B------:R0:W-:Y:S01]  /*30ad0*/  STL [R1+0x3a0], R0 ;  /* 0x0003a00001007387 */ /* 0x0001e20000100800 */
[----:B------:R-:W1:Y:S03]  /*30ae0*/  LDC R88, c[0x0][0x3b0] ;  /* 0x0000ec00ff587b82 */ /* 0x000e660000000800 */
[----:B------:R-:W4:Y:S04]  /*30af0*/  LDL.LU R92, [R1+0x360] ;  /* 0x00036000015c7983 */ /* 0x000f280000300800 */
[----:B------:R3:W-:Y:S01]  /*30b00*/  STL [R1+0x384], R80 ;  /* 0x0003845001007387 */ /* 0x0007e20000100800 */
[----:B0-----:R-:W0:Y:S01]  /*30b10*/  LDC R0, c[0x0][0x3b0] ;  /* 0x0000ec00ff007b82 */ /* 0x001e220000000800 */
[----:B---3--:R-:W-:-:S07]  /*30b20*/  SEL R80, R8, R93, !P3 ;  /* 0x0000005d08507207 */ /* 0x008fce0005800000 */
[----:B------:R-:W3:Y:S01]  /*30b30*/  LDC R93, c[0x0][0x3b0] ;  /* 0x0000ec00ff5d7b82 */ /* 0x000ee20000000800 */
[C---:B--2---:R-:W-:Y:S02]  /*30b40*/  SEL R83, R8.reuse, R83, !P3 ;  /* 0x0000005308537207 */ /* 0x044fe40005800000 */
[C---:B----4-:R-:W-:Y:S02]  /*30b50*/  SEL R82, R8.reuse, R82, !P3 ;  /* 0x0000005208527207 */ /* 0x050fe40005800000 */
[----:B------:R-:W-:-:S03]  /*30b60*/  SEL R81, R8, R81, !P3 ;  /* 0x0000005108517207 */ /* 0x000fc60005800000 */
[----:B------:R-:W2:Y:S02]  /*30b70*/  LDC R8, c[0x0][0x3b0] ;  /* 0x0000ec00ff087b82 */ /* 0x000ea40000000800 */
[----:B--2---:R-:W-:Y:S02]  /*30b80*/  IMAD R8, R83, R8, RZ ;  /* 0x0000000853087224 */ /* 0x004fe400078e02ff */
[----:B------:R-:W2:Y:S04]  /*30b90*/  LDL.LU R83, [R1+0x36c] ;  /* 0x00036c0001537983 */ /* 0x000ea80000300800 */
[----:B------:R4:W-:Y:S02]  /*30ba0*/  STL [R1+0x374], R8 ;  /* 0x0003740801007387 */ /* 0x0009e40000100800 */
[----:B----4-:R-:W4:Y:S01]  /*30bb0*/  LDC R8, c[0x0][0x3b0] ;  /* 0x0000ec00ff087b82 */ /* 0x010f220000000800 */
[----:B---3--:R-:W-:-:S05]  /*30bc0*/  IMAD R82, R82, R93, RZ ;  /* 0x0000005d52527224 */ /* 0x008fca00078e02ff */
[----:B------:R3:W-:Y:S02]  /*30bd0*/  STL [R1+0x378], R82 ;  /* 0x0003785201007387 */ /* 0x0007e40000100800 */
[----:B------:R-:W0:Y:S02]  /*30be0*/  LDC R93, c[0x0][0x3b0] ;  /* 0x0000ec00ff5d7b82 */ /* 0x000e240000000800 */
[----:B---3--:R-:W3:Y:S01]  /*30bf0*/  LDL.LU R82, [R1+0x368] ;  /* 0x0003680001527983 */ /* 0x008ee20000300800 */
[----:B----4-:R-:W-:-:S05]  /*30c00*/  IMAD R81, R81, R8, RZ ;  /* 0x0000000851517224 */ /* 0x010fca00078e02ff */
[----:B------:R-:W4:Y:S01]  /*30c10*/  LDC R8, c[0x0][0x39c] ;  /* 0x0000e700ff087b82 */ /* 0x000f220000000800 */
[----:B------:R0:W-:Y:S04]  /*30c20*/  STL [R1+0x380], R81 ;  /* 0x0003805101007387 */ /* 0x0001e80000100800 */
[----:B0-----:R-:W3:Y:S01]  /*30c30*/  LDL.LU R81, [R1+0x364] ;  /* 0x0003640001517983 */ /* 0x001ee20000300800 */
        /* <DEDUP_REMOVED lines=8> */
[----:B------:R-:W4:Y:S01]  /*30cc0*/  LDL.LU R84, [R1+0x358] ;  /* 0x0003580001547983 */ /* 0x000f220000300800 */
[----:B------:R-:W-:-:S03]  /*30cd0*/  IMAD R0, R80, R0, RZ ;  /* 0x0000000050007224 */ /* 0x000fc600078e02ff */
[----:B------:R0:W-:Y:S01]  /*30ce0*/  STL [R1+0x364], R93 ;  /* 0x0003645d01007387 */ /* 0x0001e20000100800 */
[----:B------:R-:W-:-:S03]  /*30cf0*/  SEL R80, R8, R2, !P3 ;  /* 0x0000000208507207 */ /* 0x000fc60005800000 */
[----:B0-----:R-:W4:Y:S01]  /*30d00*/  LDL.LU R93, [R1+0x348] ;  /* 0x00034800015d7983 */ /* 0x001f220000300800 */
[----:B--2---:R-:W-:-:S05]  /*30d10*/  SEL R83, R8, R83, !P3 ;  /* 0x0000005308537207 */ /* 0x004fca0005800000 */
[----:B-1----:R-:W-:Y:S02]  /*30d20*/  IMAD R83, R83, R92, RZ ;  /* 0x0000005c53537224 */ /* 0x002fe400078e02ff */
[----:B------:R-:W0:Y:S03]  /*30d30*/  LDC R92, c[0x0][0x3b0] ;  /* 0x0000ec00ff5c7b82 */ /* 0x000e260000000800 */
[----:B------:R1:W-:Y:S04]  /*30d40*/  STL [R1+0x368], R83 ;  /* 0x0003685301007387 */ /* 0x0003e80000100800 */
[----:B-1----:R-:W2:Y:S01]  /*30d50*/  LDL.LU R83, [R1+0x350] ;  /* 0x0003500001537983 */ /* 0x002ea20000300800 */
[----:B---3--:R-:W-:-:S05]  /*30d60*/  SEL R82, R8, R82, !P3 ;  /* 0x0000005208527207 */ /* 0x008fca0005800000 */
[----:B------:R-:W-:Y:S02]  /*30d70*/  IMAD R89, R82, R89, RZ ;  /* 0x0000005952597224 */ /* 0x000fe400078e02ff */
[----:B------:R-:W3:Y:S01]  /*30d80*/  LDL.LU R82, [R1+0x34c] ;  /* 0x00034c0001527983 */ /* 0x000ee20000300800 */
[----:B0-----:R-:W-:-:S03]  /*30d90*/  IMAD R2, R80, R92, RZ ;  /* 0x0000005c50027224 */ /* 0x001fc600078e02ff */
[----:B------:R0:W-:Y:S01]  /*30da0*/  STL [R1+0x36c], R89 ;  /* 0x00036c5901007387 */ /* 0x0001e20000100800 */
[----:B------:R-:W-:-:S05]  /*30db0*/  SEL R81, R8, R81, !P3 ;  /* 0x0000005108517207 */ /* 0x000fca0005800000 */
[----:B------:R-:W-:Y:S02]  /*30dc0*/  IMAD R81, R81, R88, RZ ;  /* 0x0000005851517224 */ /* 0x000fe400078e02ff */
[----:B------:R-:W1:Y:S03]  /*30dd0*/  LDC R88, c[0x0][0x3b0] ;  /* 0x0000ec00ff587b82 */ /* 0x000e660000000800 */
[----:B------:R-:W-:Y:S04]  /*30de0*/  STL [R1+0x370], R81 ;  /* 0x0003705101007387 */ /* 0x000fe80000100800 */
[----:B0-----:R-:W3:Y:S04]  /*30df0*/  LDL.LU R89, [R1+0x320] ;  /* 0x0003200001597983 */ /* 0x001ee80000300800 */
[----:B------:R0:W-:Y:S04]  /*30e00*/  STL [R1+0xd80], R0 ;  /* 0x000d800001007387 */ /* 0x0001e80000100800 */
[----:B------:R-:W3:Y:S04]  /*30e10*/  LDL.LU R80, [R1+0x344] ;  /* 0x0003440001507983 */ /* 0x000ee80000300800 */
[----:B------:R-:W3:Y:S01]  /*30e20*/  LDL.LU R92, [R1+0x324] ;  /* 0x00032400015c7983 */ /* 0x000ee20000300800 */
[----:B0-----:R-:W0:Y:S01]  /*30e30*/  LDC R0, c[0x0][0x3b0] ;  /* 0x0000ec00ff007b82 */ /* 0x001e220000000800 */
[----:B----4-:R-:W-:-:S02]  /*30e40*/  SEL R84, R8, R84, !P3 ;  /* 0x0000005408547207 */ /* 0x010fc40005800000 */
[----:B------:R-:W-:-:S05]  /*30e50*/  SEL R81, R8, R93, !P3 ;  /* 0x0000005d08517207 */ /* 0x000fca0005800000 */
[----:B------:R-:W4:Y:S01]  /*30e60*/  LDC R93, c[0x0][0x3b0] ;  /* 0x0000ec00ff5d7b82 */ /* 0x000f220000000800 */
[----:B------:R0:W-:Y:S07]  /*30e70*/  STL [R1+0xd98], R2 ;  /* 0x000d980201007387 */ /* 0x0001ee0000100800 */
[----:B0-----:R-:W0:Y:S01]  /*30e80*/  LDC R2, c[0x0][0x3b0] ;  /* 0x0000ec00ff027b82 */ /* 0x001e220000000800 */
[C---:B--2---:R-:W-:Y:S02]  /*30e90*/  SEL R83, R8.reuse, R83, !P3 ;  /* 0x0000005308537207 */ /* 0x044fe40005800000 */
[----:B---3--:R-:W-:-:S03]  /*30ea0*/  SEL R82, R8, R82, !P3 ;  /* 0x0000005208527207 */ /* 0x008fc60005800000 */
[----:B----4-:R-:W-:Y:S01]  /*30eb0*/  IMAD R93, R83, R93, RZ ;  /* 0x0000005d535d7224 */ /* 0x010fe200078e02ff */
[----:B------:R-:W-:Y:S02]  /*30ec0*/  SEL R80, R8, R80, !P3 ;  /* 0x0000005008507207 */ /* 0x000fe40005800000 */
[----:B------:R-:W2:Y:S02]  /*30ed0*/  LDC R8, c[0x0][0x3b0] ;  /* 0x0000ec00ff087b82 */ /* 0x000ea40000000800 */
[----:B--2---:R-:W-:-:S06]  /*30ee0*/  IMAD R84, R84, R8, RZ ;  /* 0x0000000854547224 */ /* 0x004fcc00078e02ff */
[----:B------:R-:W2:Y:S01]  /*30ef0*/  LDC R8, c[0x0][0x39c] ;  /* 0x0000e700ff087b82 */ /* 0x000ea20000000800 */
[----:B------:R3:W-:Y:S04]  /*30f00*/  STL [R1+0x344], R84 ;  /* 0x0003445401007387 */ /* 0x0007e80000100800 */
[----:B------:R-:W4:Y:S03]  /*30f10*/  LDL.LU R83, [R1+0x33c] ;  /* 0x00033c0001537983 */ /* 0x000f260000300800 */
[----:B---3--:R-:W3:Y:S01]  /*30f20*/  LDC R84, c[0x0][0x3b0] ;  /* 0x0000ec00ff547b82 */ /* 0x008ee20000000800 */
[----:B------:R0:W-:Y:S07]  /*30f30*/  STL [R1+0x348], R93 ;  /* 0x0003485d01007387 */ /* 0x0001ee0000100800 */
[----:B0-----:R-:W0:Y:S01]  /*30f40*/  LDC R93, c[0x0][0x3b0] ;  /* 0x0000ec00ff5d7b82 */ /* 0x001e220000000800 */
[----:B---3--:R-:W-:-:S07]  /*30f50*/  IMAD R82, R82, R84, RZ ;  /* 0x0000005452527224 */ /* 0x008fce00078e02ff */
[----:B------:R-:W3:Y:S01]  /*30f60*/  LDC R84, c[0x0][0x3b0] ;  /* 0x0000ec00ff547b82 */ /* 0x000ee20000000800 */
[----:B------:R1:W-:Y:S01]  /*30f70*/  STL [R1+0x34c], R82 ;  /* 0x00034c5201007387 */ /* 0x0003e20000100800 */
[----:B0-----:R-:W-:Y:S01]  /*30f80*/  IMAD R81, R81, R93, RZ ;  /* 0x0000005d51517224 */ /* 0x001fe200078e02ff */
[----:B--2---:R-:W-:-:S05]  /*30f90*/  LOP3.LUT R8, RZ, R8, RZ, 0x33, !PT ;  /* 0x00000008ff087212 */ /* 0x004fca00078e33ff */
[----:B------:R-:W0:Y:S01]  /*30fa0*/  LDC R93, c[0x0][0x3b0] ;  /* 0x0000ec00ff5d7b82 */ /* 0x000e220000000800 */
[----:B-1----:R-:W2:Y:S04]  /*30fb0*/  LDL.LU R82, [R1+0x32c] ;  /* 0x00032c0001527983 */ /* 0x002ea80000300800 */
[----:B------:R1:W-:Y:S04]  /*30fc0*/  STL [R1+0xdd8], R81 ;  /* 0x000dd85101007387 */ /* 0x0003e80000100800 */
[----:B-1----:R-:W2:Y:S01]  /*30fd0*/  LDL.LU R81, [R1+0x328] ;  /* 0x0003280001517983 */ /* 0x002ea20000300800 */
[----:B---3--:R-:W-:-:S02]  /*30fe0*/  IMAD R80, R80, R84, RZ ;  /* 0x0000005450507224 */ /* 0x008fc400078e02ff */
[----:B------:R-:W1:Y:S03]  /*30ff0*/  LDC R84, c[0x0][0x3b0] ;  /* 0x0000ec00ff547b82 */ /* 0x000e660000000800 */
[----:B------:R3:W-:Y:S02]  /*31000*/  STL [R1+0xde0], R80 ;  /* 0x000de05001007387 */ /* 0x0007e40000100800 */
[----:B---3--:R-:W-:-:S03]  /*31010*/  SEL R80, R8, R92, !P3 ;  /* 0x0000005c08507207 */ /* 0x008fc60005800000 */
[----:B------:R-:W3:Y:S01]  /*31020*/  LDC R92, c[0x0][0x3b0] ;  /* 0x0000ec00ff5c7b82 */ /* 0x000ee20000000800 */
[----:B----4-:R-:W-:-:S05]  /*31030*/  SEL R83, R8, R83, !P3 ;  /* 0x0000005308537207 */ /* 0x010fca0005800000 */
[----:B0-----:R-:W-:Y:S02]  /*31040*/  IMAD R93, R83, R93, RZ ;  /* 0x0000005d535d7224 */ /* 0x001fe400078e02ff */
[----:B------:R-:W4:Y:S04]  /*31050*/  LDL.LU R83, [R1+0x31c] ;  /* 0x00031c0001537983 */ /* 0x000f280000300800 */
[----:B------:R0:W-:Y:S04]  /*31060*/  STL [R1+0xdf8], R93 ;  /* 0x000df85d01007387 */ /* 0x0001e80000100800 */
[----:B0-----:R-:W4:Y:S01]  /*31070*/  LDL.LU R93, [R1+0x310] ;  /* 0x00031000015d7983 */ /* 0x001f220000300800 */
[----:B--2---:R-:W-:-:S05]  /*31080*/  SEL R82, R8, R82, !P3 ;  /* 0x0000005208527207 */ /* 0x004fca0005800000 */
[----:B---3--:R-:W-:Y:S02]  /*31090*/  IMAD R82, R82, R92, RZ ;  /* 0x0000005c52527224 */ /* 0x008fe400078e02ff */
[----:B------:R-:W0:Y:S03]  /*310a0*/  LDC R92, c[0x0][0x3b0] ;  /* 0x0000ec00ff5c7b82 */ /* 0x000e260000000800 */
[----:B------:R2:W-:Y:S01]  /*310b0*/  STL [R1+0xe00], R82 ;  /* 0x000e005201007387 */ /* 0x0005e20000100800 */
[----:B------:R-:W-:-:S05]  /*310c0*/  SEL R81, R8, R81, !P3 ;  /* 0x0000005108517207 */ /* 0x000fca0005800000 */
[----:B------:R-:W-:Y:S01]  /*310d0*/  IMAD R88, R81, R88, RZ ;  /* 0x0000005851587224 */ /* 0x000fe200078e02ff */
[----:B--2---:R-:W2:Y:S04]  /*310e0*/  LDL.LU R82, [R1+0x318] ;  /* 0x0003180001527983 */ /* 0x004ea80000300800 */
[----:B------:R-:W3:Y:S04]  /*310f0*/  LDL.LU R81, [R1+0x314] ;  /* 0x0003140001517983 */ /* 0x000ee80000300800 */
[----:B------:R1:W-:Y:S02]  /*31100*/  STL [R1+0xe18], R88 ;  /* 0x000e185801007387 */ /* 0x0003e40000100800 */
[----:B-1----:R-:W-:Y:S01]  /*31110*/  IMAD R88, R80, R0, RZ ;  /* 0x0000000050587224 */ /* 0x002fe200078e02ff */
[----:B------:R-:W-:Y:S01]  /*31120*/  SEL R80, R8, R89, !P3 ;  /* 0x0000005908507207 */ /* 0x000fe20005800000 */
[----:B------:R-:W1:Y:S04]  /*31130*/  LDC R0, c[0x0][0x3b0] ;  /* 0x0000ec00ff007b82 */ /* 0x000e680000000800 */
[----:B------:R-:W-:Y:S01]  /*31140*/  IMAD R2, R80, R2, RZ ;  /* 0x0000000250027224 */ /* 0x000fe200078e02ff */
[----:B------:R0:W-:Y:S03]  /*31150*/  STL [R1+0xe20], R88 ;  /* 0x000e205801007387 */ /* 0x0001e60000100800 */
[----:B------:R-:W1:Y:S01]  /*31160*/  LDC R89, c[0x0][0x3b0] ;  /* 0x0000ec00ff597b82 */ /* 0x000e620000000800 */
[----:B------:R0:W-:Y:S07]  /*31170*/  STL [R1+0xe38], R2 ;  /* 0x000e380201007387 */ /* 0x0001ee0000100800 */
[----:B0-----:R-:W0:Y:S08]  /*31180*/  LDC R88, c[0x0][0x3b0] ;  /* 0x0000ec00ff587b82 */ /* 0x001e300000000800 */
[----:B------:R-:W0:Y:S01]  /*31190*/  LDC R2, c[0x0][0x3b0] ;  /* 0x0000ec00ff027b82 */ /* 0x000e220000000800 */
[----:B----4-:R-:W-:-:S07]  /*311a0*/  SEL R80, R8, R93, !P3 ;  /* 0x0000005d08507207 */ /* 0x010fce0005800000 */
[----:B------:R-:W4:Y:S01]  /*311b0*/  LDC R93, c[0x0][0x3b0] ;  /* 0x0000ec00ff5d7b82 */ /* 0x000f220000000800 */
[----:B------:R-:W-:-:S05]  /*311c0*/  SEL R83, R8, R83, !P3 ;  /* 0x0000005308537207 */ /* 0x000fca0005800000 */
[----:B------:R-:W-:-:S05]  /*311d0*/  IMAD R83, R83, R92, RZ ;  /* 0x0000005c53537224 */ /* 0x000fca00078e02ff */
[----:B------:R0:W-:Y:S04]  /*311e0*/  STL [R1+0xe40], R83 ;  /* 0x000e405301007387 */ /* 0x0001e80000100800 */
[----:B0-----:R-:W4:Y:S01]  /*311f0*/  LDL.LU R83, [R1+0x308] ;  /* 0x0003080001537983 */ /* 0x001f220000300800 */
[----:B---3--:R-:W-:-:S05]  /*31200*/  SEL R81, R8, R81, !P3 ;  /* 0x0000005108517207 */ /* 0x008fca0005800000 */
[----:B------:R-:W-:Y:S02]  /*31210*/  IMAD R81, R81, R84, RZ ;  /* 0x0000005451517224 */ /* 0x000fe400078e02ff */
[----:B------:R-:W0:Y:S01]  /*31220*/  LDC R84, c[0x0][0x3b0] ;  /* 0x0000ec00ff547b82 */ /* 0x000e220000000800 */
[----:B--2---:R-:W-:-:S05]  /*31230*/  SEL R82, R8, R82, !P3 ;  /* 0x0000005208527207 */ /* 0x004fca0005800000 */
[----:B----4-:R-:W-:Y:S02]  /*31240*/  IMAD R82, R82, R93, RZ ;  /* 0x0000005d52527224 */ /* 0x010fe400078e02ff */
[----:B------:R-:W2:Y:S03]  /*31250*/  LDC R93, c[0x0][0x3b0] ;  /* 0x0000ec00ff5d7b82 */ /* 0x000ea60000000800 */
[----:B------:R3:W-:Y:S04]  /*31260*/  STL [R1+0xe50], R82 ;  /* 0x000e505201007387 */ /* 0x0007e80000100800 */
[----:B---3--:R-:W3:Y:S01]  /*31270*/  LDL.LU R82, [R1+0x2fc] ;  /* 0x0002fc0001527983 */ /* 0x008ee20000300800 */
[----:B0-----:R-:W-:-:S03]  /*31280*/  IMAD R80, R80, R84, RZ ;  /* 0x0000005450507224 */ /* 0x001fc600078e02ff */
[----:B------:R0:W-:Y:S04]  /*31290*/  STL [R1+0xe58], R81 ;  /* 0x000e585101007387 */ /* 0x0001e80000100800 */
[----:B0-----:R-:W4:Y:S04]  /*312a0*/  LDL.LU R81, [R1+0x14c] ;  /* 0x00014c0001517983 */ /* 0x001f280000300800 */
[----:B------:R-:W2:Y:S04]  /*312b0*/  LDL.LU R84, [R1+0x30c] ;  /* 0x00030c0001547983 */ /* 0x000ea80000300800 */
[----:B------:R0:W-:Y:S04]  /*312c0*/  STL [R1+0xe68], R80 ;  /* 0x000e685001007387 */ /* 0x0001e80000100800 */
[----:B0-----:R-:W2:Y:S01]  /*312d0*/  LDL.LU R80, [R1+0x138] ;  /* 0x0001380001507983 */ /* 0x001ea20000300800 */
[----:B------:R-:W-:-:S02]  /*312e0*/  SEL R83, R8, R83, !P3 ;  /* 0x0000005308537207 */ /* 0x000fc40005800000 */
[C---:B---3--:R-:W-:Y:S02]  /*312f0*/  SEL R82, R8.reuse, R82, !P3 ;  /* 0x0000005208527207 */ /* 0x048fe40005800000 */
[C---:B----4-:R-:W-:Y:S02]  /*31300*/  SEL R81, R8.reuse, R81, !P3 ;  /* 0x0000005108517207 */ /* 0x050fe40005800000 */
[C---:B--2---:R-:W-:Y:S02]  /*31310*/  SEL R84, R8.reuse, R84, !P3 ;  /* 0x0000005408547207 */ /* 0x044fe40005800000 */
[----:B------:R-:W-:Y:S02]  /*31320*/  SEL R80, R8, R80, !P3 ;  /* 0x0000005008507207 */ /* 0x000fe40005800000 */
[----:B------:R-:W0:Y:S02]  /*31330*/  LDC R8, c[0x0][0x3b0] ;  /* 0x0000ec00ff087b82 */ /* 0x000e240000000800 */
[----:B0-----:R-:W-:-:S06]  /*31340*/  IMAD R84, R84, R8, RZ ;  /* 0x0000000854547224 */ /* 0x001fcc00078e02ff */
[----:B------:R-:W0:Y:S01]  /*31350*/  LDC R8, c[0x0][0x3b0] ;  /* 0x0000ec00ff087b82 */ /* 0x000e220000000800 */
[----:B------:R-:W-:Y:S01]  /*31360*/  IMAD R83, R83, R93, RZ ;  /* 0x0000005d53537224 */ /* 0x000fe200078e02ff */
[----:B------:R2:W-:Y:S01]  /*31370*/  STL [R1+0x138], R84 ;  /* 0x0001385401007387 */ /* 0x0005e20000100800 */
[----:B-1----:R-:W-:-:S03]  /*31380*/  IMAD R81, R81, R0, RZ ;  /* 0x0000000051517224 */ /* 0x002fc600078e02ff */
[----:B--2---:R-:W2:Y:S01]  /*31390*/  LDL.LU R84, [R1+0xec] ;  /* 0x0000ec0001547983 */ /* 0x004ea20000300800 */
[----:B0-----:R-:W-:Y:S02]  /*313a0*/  IMAD R82, R82, R8, RZ ;  /* 0x0000000852527224 */ /* 0x001fe400078e02ff */
[----:B------:R-:W0:Y:S01]  /*313b0*/  LDC R8, c[0x0][0x3b0] ;  /* 0x0000ec00ff087b82 */ /* 0x000e220000000800 */
[----:B------:R1:W-:Y:S04]  /*313c0*/  STL [R1+0x308], R83 ;  /* 0x0003085301007387 */ /* 0x0003e80000100800 */
[----:B-1----:R-:W3:Y:S04]  /*313d0*/  LDL.LU R83, [R1+0xe4] ;  /* 0x0000e40001537983 */ /* 0x002ee80000300800 */
[----:B------:R1:W-:Y:S01]  /*313e0*/  STL [R1+0x30c], R82 ;  /* 0x00030c5201007387 */ /* 0x0003e20000100800 */
[----:B0-----:R-:W-:-:S03]  /*313f0*/  IMAD R80, R80, R8, RZ ;  /* 0x0000000850507224 */ /* 0x001fc600078e02ff */
[----:B-1----:R-:W4:Y:S01]  /*31400*/  LDL.LU R82, [R1+0xc0] ;  /* 0x0000c00001527983 */ /* 0x002f220000300800 */
[----:B------:R-:W0:Y:S03]  /*31410*/  LDC R8, c[0x0][0x39c] ;  /* 0x0000e700ff087b82 */ /* 0x000e260000000800 */
[----:B------:R-:W4:Y:S04]  /*31420*/  LDL.LU R0, [R1+0x5384] ;  /* 0x0053840001007983 */ /* 0x000f280000300800 */
[----:B------:R1:W-:Y:S04]  /*31430*/  STL [R1+0x1f8c], R81 ;  /* 0x001f8c5101007387 */ /* 0x0003e80000100800 */
[----:B-1----:R-:W4:Y:S04]  /*31440*/  LDL.LU R81, [R1+0x8c] ;  /* 0x00008c0001517983 */ /* 0x002f280000300800 */
[----:B------:R1:W-:Y:S04]  /*31450*/  STL [R1+0x1f90], R80 ;  /* 0x001f905001007387 */ /* 0x0003e80000100800 */
[----:B-1----:R-:W4:Y:S01]  /*31460*/  LDL.LU R80, [R1+0x5c] ;  /* 0x00005c0001507983 */ /* 0x002f220000300800 */
[----:B0-----:R-:W-:-:S04]  /*31470*/  LOP3.LUT R8, RZ, R8, RZ, 0x33, !PT ;  /* 0x00000008ff087212 */ /* 0x001fc800078e33ff */
[C---:B--2---:R-:W-:Y:S02]  /*31480*/  SEL R84, R8.reuse, R84, !P3 ;  /* 0x0000005408547207 */ /* 0x044fe40005800000 */
[C---:B---3--:R-:W-:Y:S02]  /*31490*/  SEL R83, R8.reuse, R83, !P3 ;  /* 0x0000005308537207 */ /* 0x048fe40005800000 */
[C---:B----4-:R-:W-:Y:S02]  /*314a0*/  SEL R82, R8.reuse, R82, !P3 ;  /* 0x0000005208527207 */ /* 0x050fe40005800000 */
[C---:B------:R-:W-:Y:S02]  /*314b0*/  SEL R81, R8.reuse, R81, !P3 ;  /* 0x0000005108517207 */ /* 0x040fe40005800000 */
[----:B------:R-:W-:Y:S02]  /*314c0*/  SEL R80, R8, R80, !P3 ;  /* 0x0000005008507207 */ /* 0x000fe40005800000 */
[----:B------:R-:W0:Y:S01]  /*314d0*/  LDC R8, c[0x0][0x3b0] ;  /* 0x0000ec00ff087b82 */ /* 0x000e220000000800 */
[----:B------:R-:W-:-:S02]  /*314e0*/  IMAD R88, R83, R88, RZ ;  /* 0x0000005853587224 */ /* 0x000fc400078e02ff */
[----:B------:R-:W-:Y:S02]  /*314f0*/  IMAD R89, R82, R89, RZ ;  /* 0x0000005952597224 */ /* 0x000fe400078e02ff */
[----:B------:R-:W-:Y:S02]  /*31500*/  IMAD R81, R81, R2, RZ ;  /* 0x0000000251517224 */ /* 0x000fe400078e02ff */
[----:B0-----:R-:W-:Y:S02]  /*31510*/  IMAD R84, R84, R8, RZ ;  /* 0x0000000854547224 */ /* 0x001fe400078e02ff */
[----:B------:R-:W0:Y:S03]  /*31520*/  LDC R8, c[0x0][0x3b0] ;  /* 0x0000ec00ff087b82 */ /* 0x000e260000000800 */
[----:B------:R-:W-:Y:S04]  /*31530*/  STL [R1+0x4508], R84 ;  /* 0x0045085401007387 */ /* 0x000fe80000100800 */
[----:B------:R1:W-:Y:S04]  /*31540*/  STL [R1+0x1f94], R88 ;  /* 0x001f945801007387 */ /* 0x0003e80000100800 */
[----:B-1----:R-:W2:Y:S04]  /*31550*/  LDL.LU R88, [R1+0x5380] ;  /* 0x0053800001587983 */ /* 0x002ea80000300800 */
[----:B------:R1:W-:Y:S04]  /*31560*/  STL [R1+0x1f98], R89 ;  /* 0x001f985901007387 */ /* 0x0003e80000100800 */
[----:B-1----:R-:W3:Y:S04]  /*31570*/  LDL.LU R89, [R1+0x537c] ;  /* 0x00537c0001597983 */ /* 0x002ee80000300800 */
[----:B------:R-:W4:Y:S01]  /*31580*/  LDL.LU R2, [R1+0x5378] ;  /* 0x0053780001027983 */ /* 0x000f220000300800 */
[----:B0-----:R-:W-:-:S05]  /*31590*/  IMAD R8, R80, R8, RZ ;  /* 0x0000000850087224 */ /* 0x001fca00078e02ff */
[----:B------:R-:W-:Y:S04]  /*315a0*/  STL [R1+0x4518], R8 ;  /* 0x0045180801007387 */ /* 0x000fe80000100800 */
[----:B------:R0:W-:Y:S04]  /*315b0*/  STL [R1+0x1f9c], R81 ;  /* 0x001f9c5101007387 */ /* 0x0001e80000100800 */
[----:B0-----:R-:W2:Y:S04]  /*315c0*/  LDL.LU R81, [R1+0x100] ;  /* 0x0001000001517983 */ /* 0x001ea80000300800 */
[----:B------:R-:W-:Y:S04]  /*315d0*/  STL [R1+0x4528], R40 ;  /* 0x0045282801007387 */ /* 0x000fe80000100800 */
[----:B------:R-:W-:Y:S04]  /*315e0*/  STL.64 [R1+0x44f0], R38 ;  /* 0x0044f02601007387 */ /* 0x000fe80000100a00 */
[----:B------:R-:W-:Y:S04]  /*315f0*/  STL.64 [R1+0x4500], R36 ;  /* 0x0045002401007387 */ /* 0x000fe80000100a00 */
[----:B------:R-:W-:Y:S04]  /*31600*/  STL.64 [R1+0x4510], R34 ;  /* 0x0045102201007387 */ /* 0x000fe80000100a00 */
[----:B------:R-:W-:Y:S04]  /*31610*/  STL.64 [R1+0x4520], R32 ;  /* 0x0045202001007387 */ /* 0x000fe80000100a00 */
[----:B------:R-:W-:Y:S04]  /*31620*/  STL.64 [R1+0x4530], R30 ;  /* 0x0045301e01007387 */ /* 0x000fe80000100a00 */
[----:B------:R-:W-:Y:S04]  /*31630*/  STL [R1+0x4538], R29 ;  /* 0x0045381d01007387 */ /* 0x000fe80000100800 */
[----:B------:R-:W-:Y:S04]  /*31640*/  STL [R1+0x4568], R28 ;  /* 0x0045681c01007387 */ /* 0x000fe80000100800 */
[----:B------:R-:W-:Y:S04]  /*31650*/  STL.64 [R1+0x4540], R26 ;  /* 0x0045401a01007387 */ /* 0x000fe80000100a00 */
[----:B------:R-:W-:Y:S01]  /*31660*/  STL.64 [R1+0x4548], R24 ;  /* 0x0045481801007387 */ /* 0x000fe20000100a00 */
[----:B---3--:R-:W-:-:S03]  /*31670*/  PRMT R89, RZ, 0x7610, R89 ;  /* 0x00007610ff597816 */ /* 0x008fc60000000059 */
[----:B----4-:R-:W-:Y:S04]  /*31680*/  STL [R1+0x4578], R2 ;  /* 0x0045780201007387 */ /* 0x010fe80000100800 */
[----:B------:R0:W-:Y:S04]  /*31690*/  STL.S16 [R1+0x310], R89 ;  /* 0x0003105901007387 */ /* 0x0001e80000100600 */
[----:B0-----:R-:W3:Y:S02]  /*316a0*/  LDL.LU R89, [R1+0x5374] ;  /* 0x0053740001597983 */ /* 0x001ee40000300800 */
[----:B---3--:R-:W-:-:S05]  /*316b0*/  PRMT R89, RZ, 0x7610, R89 ;  /* 0x00007610ff597816 */ /* 0x008fca0000000059 */
        /* <DEDUP_REMOVED lines=1507> */
[----:B0-----:R-:W3:Y:S04]  /*374f0*/  LDL.LU R89, [R1+0x4b98] ;  /* 0x004b980001597983 */ /* 0x001ee80000300800 */
[----:B------:R0:W-:Y:S04]  /*37500*/  STS.U16 [R2+UR76+0x7000], R23 ;  /* 0x0070001702007988 */ /* 0x0001e8000800044c */
[----:B------:R1:W-:Y:S01]  /*37510*/  STS.U16 [R2+UR76+0x17000], R22 ;  /* 0x0170001602007988 */ /* 0x0003e2000800044c */
[----:B0-----:R-:W-:-:S02]  /*37520*/  PRMT R23, RZ, 0x7610, R23 ;  /* 0x00007610ff177816 */ /* 0x001fc40000000017 */
[----:B-1----:R-:W-:-:S05]  /*37530*/  PRMT R22, RZ, 0x7610, R22 ;  /* 0x00007610ff167816 */ /* 0x002fca0000000016 */
[----:B------:R-:W-:Y:S01]  /*37540*/  STL.64 [R1+0x47f0], R22 ;  /* 0x0047f01601007387 */ /* 0x000fe20000100a00 */
        /* <DEDUP_REMOVED lines=235> */
[----:B------:R0:W-:Y:S04]  /*38400*/  STL.S16 [R1], R89 ;  /* 0x0000005901007387 */ /* 0x0001e80000100600 */
        /* <DEDUP_REMOVED lines=42> */
[----:B0-----:R-:W3:Y:S01]  /*386b0*/  LDL.LU R89, [R1+0x4a38] ;  /* 0x004a380001597983 */ /* 0x001ee20000300800 */
[----:B------:R-:W-:Y:S02]  /*386c0*/  PRMT R93, RZ, 0x7610, R93 ;  /* 0x00007610ff5d7816 */ /* 0x000fe4000000005d */
[----:B------:R-:W-:-:S05]  /*386d0*/  PRMT R92, RZ, 0x7610, R92 ;  /* 0x00007610ff5c7816 */ /* 0x000fca000000005c */
        /* <DEDUP_REMOVED lines=46> */
[----:B-1----:R-:W-:-:S03]  /*389c0*/  PRMT R66, RZ, 0x7610, R66 ;  /* 0x00007610ff427816 */ /* 0x002fc60000000042 */
[----:B------:R-:W-:Y:S04]  /*389d0*/  STL [R1+0x4780], R67 ;  /* 0x0047804301007387 */ /* 0x000fe80000100800 */
[----:B------:R-:W-:Y:S01]  /*389e0*/  STL [R1+0x4790], R66 ;  /* 0x0047904201007387 */ /* 0x000fe20000100800 */
        /* <DEDUP_REMOVED lines=304> */
[----:B------:R-:W-:Y:S02]  /*39cf0*/  PRMT R92, RZ, 0x7610, R92 ;  /* 0x00007610ff5c7816 */ /* 0x000fe4000000005c */
[----:B------:R-:W-:Y:S01]  /*39d00*/  PRMT R83, RZ, 0x7610, R83 ;  /* 0x00007610ff537816 */ /* 0x000fe20000000053 */
[----:B------:R0:W-:Y:S01]  /*39d10*/  STS.U16 [R2+UR76], R79 ;  /* 0x0000004f02007988 */ /* 0x0001e2000800044c */
[----:B------:R-:W-:-:S03]  /*39d20*/  PRMT R82, RZ, 0x7610, R82 ;  /* 0x00007610ff527816 */ /* 0x000fc60000000052 */
[----:B------:R1:W-:Y:S04]  /*39d30*/  STS.U16 [R2+UR76+0x400], R77 ;  /* 0x0004004d02007988 */ /* 0x0003e8000800044c */
[----:B------:R4:W-:Y:S04]  /*39d40*/  STS.U16 [R2+UR76+0x3400], R53 ;  /* 0x0034003502007988 */ /* 0x0009e8000800044c */
[----:B------:R1:W-:Y:S04]  /*39d50*/  STS.U16 [R2+UR76+0x13400], R52 ;  /* 0x0134003402007988 */ /* 0x0003e8000800044c */
[----:B------:R2:W-:Y:S04]  /*39d60*/  STS.U16 [R2+UR76+0x10400], R76 ;  /* 0x0104004c02007988 */ /* 0x0005e8000800044c */
[----:B------:R2:W-:Y:S01]  /*39d70*/  STS.U16 [R2+UR76+0x800], R75 ;  /* 0x0008004b02007988 */ /* 0x0005e2000800044c */
[----:B0-----:R-:W-:-:S02]  /*39d80*/  PRMT R79, RZ, 0x7610, R79 ;  /* 0x00007610ff4f7816 */ /* 0x001fc4000000004f */
[----:B-1----:R-:W-:Y:S02]  /*39d90*/  PRMT R77, RZ, 0x7610, R77 ;  /* 0x00007610ff4d7816 */ /* 0x002fe4000000004d */
[----:B----4-:R-:W-:Y:S02]  /*39da0*/  PRMT R53, RZ, 0x7610, R53 ;  /* 0x00007610ff357816 */ /* 0x010fe40000000035 */
[----:B------:R-:W-:Y:S02]  /*39db0*/  PRMT R52, RZ, 0x7610, R52 ;  /* 0x00007610ff347816 */ /* 0x000fe40000000034 */
[----:B--2---:R-:W-:Y:S01]  /*39dc0*/  PRMT R76, RZ, 0x7610, R76 ;  /* 0x00007610ff4c7816 */ /* 0x004fe2000000004c */
[----:B------:R0:W-:Y:S01]  /*39dd0*/  STS.U16 [R2+UR76+0x10800], R74 ;  /* 0x0108004a02007988 */ /* 0x0001e2000800044c */
        /* <DEDUP_REMOVED lines=8> */
[----:B--2---:R-:W-:Y:S02]  /*39e60*/  PRMT R72, RZ, 0x7610, R72 ;  /* 0x00007610ff487816 */ /* 0x004fe40000000048 */
[----:B----4-:R-:W-:Y:S02]  /*39e70*/  PRMT R71, RZ, 0x7610, R71 ;  /* 0x00007610ff477816 */ /* 0x010fe40000000047 */
[----:B------:R-:W-:Y:S01]  /*39e80*/  PRMT R70, RZ, 0x7610, R70 ;  /* 0x00007610ff467816 */ /* 0x000fe20000000046 */
[----:B------:R0:W-:Y:S01]  /*39e90*/  STS.U16 [R2+UR76+0x11400], R68 ;  /* 0x0114004402007988 */ /* 0x0001e2000800044c */
[----:B------:R-:W-:Y:S02]  /*39ea0*/  PRMT R69, RZ, 0x7610, R69 ;  /* 0x00007610ff457816 */ /* 0x000fe40000000045 */
[----:B------:R-:W-:-:S02]  /*39eb0*/  PRMT R67, RZ, 0x7610, R67 ;  /* 0x00007610ff437816 */ /* 0x000fc40000000043 */
[----:B------:R-:W-:Y:S02]  /*39ec0*/  PRMT R66, RZ, 0x7610, R66 ;  /* 0x00007610ff427816 */ /* 0x000fe40000000042 */
[----:B------:R-:W-:Y:S02]  /*39ed0*/  PRMT R65, RZ, 0x7610, R65 ;  /* 0x00007610ff417816 */ /* 0x000fe40000000041 */
[----:B------:R-:W-:Y:S02]  /*39ee0*/  PRMT R64, RZ, 0x7610, R64 ;  /* 0x00007610ff407816 */ /* 0x000fe40000000040 */
[----:B0-----:R-:W-:Y:S01]  /*39ef0*/  PRMT R68, RZ, 0x7610, R68 ;  /* 0x00007610ff447816 */ /* 0x001fe20000000044 */
[----:B------:R0:W-:Y:S04]  /*39f00*/  STS.U16 [R2+UR76+0x3800], R51 ;  /* 0x0038003302007988 */ /* 0x0001e8000800044c */
[----:B------:R1:W-:Y:S01]  /*39f10*/  STS.U16 [R2+UR76+0x13800], R50 ;  /* 0x0138003202007988 */ /* 0x0003e2000800044c */
[----:B------:R-:W-:-:S02]  /*39f20*/  PRMT R63, RZ, 0x7610, R63 ;  /* 0x00007610ff3f7816 */ /* 0x000fc4000000003f */
[----:B------:R-:W-:Y:S02]  /*39f30*/  PRMT R62, RZ, 0x7610, R62 ;  /* 0x00007610ff3e7816 */ /* 0x000fe4000000003e */
[----:B------:R-:W-:Y:S02]  /*39f40*/  PRMT R61, RZ, 0x7610, R61 ;  /* 0x00007610ff3d7816 */ /* 0x000fe4000000003d */
[----:B------:R-:W-:Y:S02]  /*39f50*/  PRMT R60, RZ, 0x7610, R60 ;  /* 0x00007610ff3c7816 */ /* 0x000fe4000000003c */
[----:B------:R-:W-:Y:S02]  /*39f60*/  PRMT R59, RZ, 0x7610, R59 ;  /* 0x00007610ff3b7816 */ /* 0x000fe4000000003b */
[----:B0-----:R-:W-:Y:S02]  /*39f70*/  PRMT R51, RZ, 0x7610, R51 ;  /* 0x00007610ff337816 */ /* 0x001fe40000000033 */
[----:B-1----:R-:W-:-:S02]  /*39f80*/  PRMT R50, RZ, 0x7610, R50 ;  /* 0x00007610ff327816 */ /* 0x002fc40000000032 */
[----:B------:R-:W-:Y:S02]  /*39f90*/  PRMT R58, RZ, 0x7610, R58 ;  /* 0x00007610ff3a7816 */ /* 0x000fe4000000003a */
[----:B------:R-:W-:Y:S02]  /*39fa0*/  PRMT R57, RZ, 0x7610, R57 ;  /* 0x00007610ff397816 */ /* 0x000fe40000000039 */
[----:B------:R-:W-:Y:S02]  /*39fb0*/  PRMT R56, RZ, 0x7610, R56 ;  /* 0x00007610ff387816 */ /* 0x000fe40000000038 */
[----:B------:R-:W-:Y:S02]  /*39fc0*/  PRMT R55, RZ, 0x7610, R55 ;  /* 0x00007610ff377816 */ /* 0x000fe40000000037 */
[----:B------:R-:W-:Y:S01]  /*39fd0*/  PRMT R54, RZ, 0x7610, R54 ;  /* 0x00007610ff367816 */ /* 0x000fe20000000036 */
[----:B------:R0:W-:Y:S04]  /*39fe0*/  STS.U16 [R2+UR76+0x5000], R39 ;  /* 0x0050002702007988 */ /* 0x0001e8000800044c */
[----:B------:R1:W-:Y:S04]  /*39ff0*/  STS.U16 [R2+UR76+0x3c00], R49 ;  /* 0x003c003102007988 */ /* 0x0003e8000800044c */
        /* <DEDUP_REMOVED lines=9> */
[----:B------:R-:W-:Y:S02]  /*3a090*/  PRMT R37, RZ, 0x7610, R37 ;  /* 0x00007610ff257816 */ /* 0x000fe40000000025 */
[----:B------:R-:W-:Y:S01]  /*3a0a0*/  PRMT R36, RZ, 0x7610, R36 ;  /* 0x00007610ff247816 */ /* 0x000fe20000000024 */
        /* <DEDUP_REMOVED lines=13> */
[----:B------:R-:W-:-:S03]  /*3a180*/  PRMT R27, RZ, 0x7610, R27 ;  /* 0x00007610ff1b7816 */ /* 0x000fc6000000001b */
[----:B------:R1:W-:Y:S04]  /*3a190*/  STS.U16 [R2+UR76+0x6c00], R25 ;  /* 0x006c001902007988 */ /* 0x0003e8000800044c */
[----:B------:R2:W-:Y:S04]  /*3a1a0*/  STS.U16 [R2+UR76+0x16c00], R24 ;  /* 0x016c001802007988 */ /* 0x0005e8000800044c */
[----:B------:R4:W-:Y:S04]  /*3a1b0*/  STS.U16 [R2+UR76+0x4000], R47 ;  /* 0x0040002f02007988 */ /* 0x0009e8000800044c */
[----:B------:R4:W-:Y:S01]  /*3a1c0*/  STS.U16 [R2+UR76+0x14000], R46 ;  /* 0x0140002e02007988 */ /* 0x0009e2000800044c */
[----:B------:R-:W-:-:S02]  /*3a1d0*/  PRMT R23, RZ, 0x7610, R23 ;  /* 0x00007610ff177816 */ /* 0x000fc40000000017 */
[----:B0-----:R-:W-:Y:S02]  /*3a1e0*/  PRMT R26, RZ, 0x7610, R26 ;  /* 0x00007610ff1a7816 */ /* 0x001fe4000000001a */
[----:B-1----:R-:W-:Y:S02]  /*3a1f0*/  PRMT R25, RZ, 0x7610, R25 ;  /* 0x00007610ff197816 */ /* 0x002fe40000000019 */
[----:B--2---:R-:W-:Y:S02]  /*3a200*/  PRMT R24, RZ, 0x7610, R24 ;  /* 0x00007610ff187816 */ /* 0x004fe40000000018 */
[----:B----4-:R-:W-:Y:S02]  /*3a210*/  PRMT R47, RZ, 0x7610, R47 ;  /* 0x00007610ff2f7816 */ /* 0x010fe4000000002f */
[----:B------:R-:W-:Y:S02]  /*3a220*/  PRMT R46, RZ, 0x7610, R46 ;  /* 0x00007610ff2e7816 */ /* 0x000fe4000000002e */
[----:B------:R-:W-:-:S02]  /*3a230*/  PRMT R3, RZ, 0x7610, R3 ;  /* 0x00007610ff037816 */ /* 0x000fc40000000003 */
[----:B------:R-:W-:Y:S02]  /*3a240*/  PRMT R22, RZ, 0x7610, R22 ;  /* 0x00007610ff167816 */ /* 0x000fe40000000016 */
[----:B------:R-:W-:Y:S02]  /*3a250*/  PRMT R21, RZ, 0x7610, R21 ;  /* 0x00007610ff157816 */ /* 0x000fe40000000015 */
[----:B------:R-:W-:Y:S02]  /*3a260*/  PRMT R20, RZ, 0x7610, R20 ;  /* 0x00007610ff147816 */ /* 0x000fe40000000014 */
[----:B------:R-:W-:Y:S02]  /*3a270*/  PRMT R19, RZ, 0x7610, R19 ;  /* 0x00007610ff137816 */ /* 0x000fe40000000013 */
[----:B------:R-:W-:Y:S02]  /*3a280*/  PRMT R18, RZ, 0x7610, R18 ;  /* 0x00007610ff127816 */ /* 0x000fe40000000012 */
[----:B------:R-:W-:Y:S01]  /*3a290*/  PRMT R17, RZ, 0x7610, R17 ;  /* 0x00007610ff117816 */ /* 0x000fe20000000011 */
[----:B------:R0:W-:Y:S01]  /*3a2a0*/  STS.U16 [R2+UR76+0x20000], R15 ;  /* 0x0200000f02007988 */ /* 0x0001e2000800044c */
[----:B------:R-:W-:-:S03]  /*3a2b0*/  PRMT R16, RZ, 0x7610, R16 ;  /* 0x00007610ff107816 */ /* 0x000fc60000000010 */
[----:B------:R1:W-:Y:S04]  /*3a2c0*/  STS.U16 [R2+UR76+0x20400], R13 ;  /* 0x0204000d02007988 */ /* 0x0003e8000800044c */
[----:B------:R-:W-:Y:S04]  /*3a2d0*/  STS.U16 [R2+UR76+0x10000], R78 ;  /* 0x0100004e02007988 */ /* 0x000fe8000800044c */
[----:B------:R-:W-:Y:S04]  /*3a2e0*/  STS.U16 [R2+UR76+0x4400], R45 ;  /* 0x0044002d02007988 */ /* 0x000fe8000800044c */
[----:B------:R-:W-:Y:S04]  /*3a2f0*/  STS.U16 [R2+UR76+0x14400], R44 ;  /* 0x0144002c02007988 */ /* 0x000fe8000800044c */
[----:B------:R-:W-:Y:S04]  /*3a300*/  STS.U16 [R2+UR76+0x4800], R43 ;  /* 0x0048002b02007988 */ /* 0x000fe8000800044c */
[----:B------:R-:W-:Y:S04]  /*3a310*/  STS.U16 [R2+UR76+0x14800], R42 ;  /* 0x0148002a02007988 */ /* 0x000fe8000800044c */
[----:B------:R-:W-:Y:S04]  /*3a320*/  STS.U16 [R2+UR76+0x4c00], R41 ;  /* 0x004c002902007988 */ /* 0x000fe8000800044c */
[----:B------:R-:W-:Y:S01]  /*3a330*/  STS.U16 [R2+UR76+0x14c00], R40 ;  /* 0x014c002802007988 */ /* 0x000fe2000800044c */
[----:B0-----:R-:W-:-:S03]  /*3a340*/  PRMT R15, RZ, 0x7610, R15 ;  /* 0x00007610ff0f7816 */ /* 0x001fc6000000000f */
[----:B------:R-:W-:Y:S04]  /*3a350*/  STS.U16 [R2+UR76+0x6400], R29 ;  /* 0x0064001d02007988 */ /* 0x000fe8000800044c */
[----:B------:R-:W-:Y:S04]  /*3a360*/  STS.U16 [R2+UR76+0x16400], R28 ;  /* 0x0164001c02007988 */ /* 0x000fe8000800044c */
[----:B------:R-:W-:Y:S04]  /*3a370*/  STS.U16 [R2+UR76+0x30000], R14 ;  /* 0x0300000e02007988 */ /* 0x000fe8000800044c */
[----:B------:R-:W-:Y:S04]  /*3a380*/  STS.U16 [R2+UR76+0x30400], R12 ;  /* 0x0304000c02007988 */ /* 0x000fe8000800044c */
[----:B------:R-:W-:Y:S04]  /*3a390*/  STS.U16 [R2+UR76+0x20800], R11 ;  /* 0x0208000b02007988 */ /* 0x000fe8000800044c */
[----:B------:R-:W-:Y:S04]  /*3a3a0*/  STS.U16 [R2+UR76+0x30800], R10 ;  /* 0x0308000a02007988 */ /* 0x000fe8000800044c */
[----:B------:R0:W-:Y:S01]  /*3a3b0*/  STS.U16 [R2+UR76+0x30c00], R9 ;  /* 0x030c000902007988 */ /* 0x0001e2000800044c */
[----:B-1----:R-:W-:-:S02]  /*3a3c0*/  PRMT R13, RZ, 0x7610, R13 ;  /* 0x00007610ff0d7816 */ /* 0x002fc4000000000d */
[----:B0-----:R-:W-:Y:S02]  /*3a3d0*/  PRMT R2, RZ, 0x7610, R2 ;  /* 0x00007610ff027816 */ /* 0x001fe40000000002 */
[----:B---3--:R-:W-:-:S05]  /*3a3e0*/  PRMT R89, RZ, 0x7610, R89 ;  /* 0x00007610ff597816 */ /* 0x008fca0000000059 */
[----:B------:R0:W-:Y:S04]  /*3a3f0*/  STL.S16 [R1+0x23c8], R89 ;  /* 0x0023c85901007387 */ /* 0x0001e80000100600 */
[----:B0-----:R-:W2:Y:S04]  /*3a400*/  LDL.LU R89, [R1+0x4890] ;  /* 0x0048900001597983 */ /* 0x001ea80000300800 */
[----:B------:R-:W-:Y:S04]  /*3a410*/  STL.S16 [R1+0x2584], R93 ;  /* 0x0025845d01007387 */ /* 0x000fe80000100600 */
[----:B------:R-:W-:Y:S04]  /*3a420*/  STL.S16 [R1+0x2580], R92 ;  /* 0x0025805c01007387 */ /* 0x000fe80000100600 */
[----:B------:R-:W-:Y:S04]  /*3a430*/  STL.S16 [R1+0x273c], R83 ;  /* 0x00273c5301007387 */ /* 0x000fe80000100600 */
[----:B------:R-:W-:Y:S04]  /*3a440*/  STL.S16 [R1+0x2738], R82 ;  /* 0x0027385201007387 */ /* 0x000fe80000100600 */
[----:B------:R-:W-:Y:S04]  /*3a450*/  STL.S16 [R1+0x28ec], R79 ;  /* 0x0028ec4f01007387 */ /* 0x000fe80000100600 */
[----:B------:R-:W-:Y:S04]  /*3a460*/  STL.S16 [R1+0x28e8], R77 ;  /* 0x0028e84d01007387 */ /* 0x000fe80000100600 */
[----:B------:R0:W-:Y:S04]  /*3a470*/  STL.64 [R1+0x4730], R52 ;  /* 0x0047303401007387 */ /* 0x0001e80000100a00 */
[----:B------:R-:W-:Y:S04]  /*3a480*/  STL.S16 [R1+0x3c], R76 ;  /* 0x00003c4c01007387 */ /* 0x000fe80000100600 */
        /* <DEDUP_REMOVED lines=18> */
[----:B------:R-:W-:Y:S01]  /*3a5b0*/  STL.S16 [R1+0x2200], R58 ;  /* 0x0022003a01007387 */ /* 0x000fe20000100600 */
[----:B0-----:R-:W-:-:S03]  /*3a5c0*/  PRMT R53, RZ, 0x7610, R53 ;  /* 0x00007610ff357816 */ /* 0x001fc60000000035 */
[----:B------:R-:W-:Y:S01]  /*3a5d0*/  STL.S16 [R1+0x21fc], R57 ;  /* 0x0021fc3901007387 */ /* 0x000fe20000100600 */
[----:B------:R-:W-:-:S03]  /*3a5e0*/  PRMT R52, RZ, 0x7610, R52 ;  /* 0x00007610ff347816 */ /* 0x000fc60000000034 */
[----:B------:R-:W-:Y:S04]  /*3a5f0*/  STL.S16 [R1+0x23bc], R56 ;  /* 0x0023bc3801007387 */ /* 0x000fe80000100600 */
[----:B------:R-:W-:Y:S01]  /*3a600*/  STL.S16 [R1+0x23b8], R55 ;  /* 0x0023b83701007387 */ /* 0x000fe20000100600 */
[----:B-1----:R-:W-:Y:S02]  /*3a610*/  PRMT R51, RZ, 0x7610, R51 ;  /* 0x00007610ff337816 */ /* 0x002fe40000000033 */
[----:B------:R-:W-:Y:S01]  /*3a620*/  PRMT R50, RZ, 0x7610, R50 ;  /* 0x00007610ff327816 */ /* 0x000fe20000000032 */
[----:B------:R-:W-:Y:S04]  /*3a630*/  STL.S16 [R1+0x2574], R54 ;  /* 0x0025743601007387 */ /* 0x000fe80000100600 */
[----:B------:R-:W-:Y:S04]  /*3a640*/  STL.S16 [R1+0x2570], R53 ;  /* 0x0025703501007387 */ /* 0x000fe80000100600 */
[----:B------:R-:W-:Y:S04]  /*3a650*/  STL.S16 [R1+0x272c], R52 ;  /* 0x00272c3401007387 */ /* 0x000fe80000100600 */
[----:B------:R-:W-:Y:S04]  /*3a660*/  STL.S16 [R1+0x2728], R51 ;  /* 0x0027283301007387 */ /* 0x000fe80000100600 */
[----:B------:R-:W-:Y:S04]  /*3a670*/  STL.S16 [R1+0x28dc], R50 ;  /* 0x0028dc3201007387 */ /* 0x000fe80000100600 */
[----:B------:R-:W-:Y:S04]  /*3a680*/  STL.S16 [R1+0x28d8], R39 ;  /* 0x0028d82701007387 */ /* 0x000fe80000100600 */
[----:B------:R-:W-:Y:S04]  /*3a690*/  STL.64 [R1+0x46d0], R48 ;  /* 0x0046d03001007387 */ /* 0x000fe80000100a00 */
        /* <DEDUP_REMOVED lines=13> */
[----:B------:R-:W-:Y:S04]  /*3a770*/  STL [R1+0x45e8], R47 ;  /* 0x0045e82f01007387 */ /* 0x000fe80000100800 */
[----:B------:R-:W-:Y:S04]  /*3a780*/  STL.S16 [R1+0x28d0], R23 ;  /* 0x0028d01701007387 */ /* 0x000fe80000100600 */
[----:B------:R-:W-:Y:S04]  /*3a790*/  STL [R1+0x45f8], R46 ;  /* 0x0045f82e01007387 */ /* 0x000fe80000100800 */
[----:B------:R0:W-:Y:S04]  /*3a7a0*/  STL [R1+0x4608], R3 ;  /* 0x0046080301007387 */ /* 0x0001e80000100800 */
[----:B------:R-:W-:Y:S04]  /*3a7b0*/  STL.S16 [R1+0x10], R22 ;  /* 0x0000101601007387 */ /* 0x000fe80000100600 */
[----:B------:R-:W-:Y:S04]  /*3a7c0*/  STL.S16 [R1+0x2078], R21 ;  /* 0x0020781501007387 */ /* 0x000fe80000100600 */
[----:B------:R-:W-:Y:S04]  /*3a7d0*/  STL.S16 [R1+0x2074], R20 ;  /* 0x0020741401007387 */ /* 0x000fe80000100600 */
[----:B------:R-:W-:Y:S04]  /*3a7e0*/  STL.S16 [R1+0x21f0], R19 ;  /* 0x0021f01301007387 */ /* 0x000fe80000100600 */
[----:B------:R-:W-:Y:S04]  /*3a7f0*/  STL.S16 [R1+0x21ec], R18 ;  /* 0x0021ec1201007387 */ /* 0x000fe80000100600 */
[----:B------:R-:W-:Y:S04]  /*3a800*/  STL.S16 [R1+0x23ac], R17 ;  /* 0x0023ac1101007387 */ /* 0x000fe80000100600 */
[----:B------:R-:W-:Y:S04]  /*3a810*/  STL.S16 [R1+0x23a8], R16 ;  /* 0x0023a81001007387 */ /* 0x000fe80000100600 */
[----:B------:R-:W-:Y:S01]  /*3a820*/  STL.S16 [R1+0x2560], R15 ;  /* 0x0025600f01007387 */ /* 0x000fe20000100600 */
[----:B0-----:R-:W-:-:S03]  /*3a830*/  PRMT R3, RZ, 0x7610, R3 ;  /* 0x00007610ff037816 */ /* 0x001fc60000000003 */
[----:B------:R0:W-:Y:S04]  /*3a840*/  STL.S16 [R1+0x271c], R13 ;  /* 0x00271c0d01007387 */ /* 0x0001e80000100600 */
[----:B------:R-:W-:Y:S04]  /*3a850*/  STL [R1+0x45b0], R2 ;  /* 0x0045b00201007387 */ /* 0x000fe80000100800 */
[----:B------:R1:W-:Y:S04]  /*3a860*/  STL.S16 [R1+0x2718], R3 ;  /* 0x0027180301007387 */ /* 0x0003e80000100600 */
[----:B0-----:R-:W3:Y:S04]  /*3a870*/  LDL.LU R13, [R1+0xd0] ;  /* 0x0000d000010d7983 */ /* 0x001ee80000300800 */
[----:B------:R-:W1:Y:S04]  /*3a880*/  LDL.LU R76, [R1+0x16c] ;  /* 0x00016c00014c7983 */ /* 0x000e680000300800 */
[----:B------:R-:W4:Y:S04]  /*3a890*/  LDL.LU R70, [R1+0x170] ;  /* 0x0001700001467983 */ /* 0x000f280000300800 */
[----:B------:R-:W4:Y:S04]  /*3a8a0*/  LDL.LU R83, [R1+0x178] ;  /* 0x0001780001537983 */ /* 0x000f280000300800 */
[----:B------:R-:W4:Y:S04]  /*3a8b0*/  LDL.LU R74, [R1+0x17c] ;  /* 0x00017c00014a7983 */ /* 0x000f280000300800 */
[----:B------:R-:W4:Y:S04]  /*3a8c0*/  LDL.LU R77, [R1+0x180] ;  /* 0x00018000014d7983 */ /* 0x000f280000300800 */
[----:B------:R-:W4:Y:S04]  /*3a8d0*/  LDL.LU R71, [R1+0x184] ;  /* 0x0001840001477983 */ /* 0x000f280000300800 */
[----:B------:R-:W4:Y:S04]  /*3a8e0*/  LDL.LU R79, [R1+0x18c] ;  /* 0x00018c00014f7983 */ /* 0x000f280000300800 */
[----:B------:R-:W4:Y:S04]  /*3a8f0*/  LDL.LU R72, [R1+0x190] ;  /* 0x0001900001487983 */ /* 0x000f280000300800 */
[----:B------:R-:W4:Y:S04]  /*3a900*/  LDL.LU R73, [R1+0x194] ;  /* 0x0001940001497983 */ /* 0x000f280000300800 */
[----:B------:R-:W4:Y:S01]  /*3a910*/  LDL.LU R75, [R1+0x198] ;  /* 0x00019800014b7983 */ /* 0x000f220000300800 */
[----:B------:R-:W-:-:S02]  /*3a920*/  PRMT R43, RZ, 0x7610, R43 ;  /* 0x00007610ff2b7816 */ /* 0x000fc4000000002b */
[----:B------:R-:W-:Y:S02]  /*3a930*/  PRMT R42, RZ, 0x7610, R42 ;  /* 0x00007610ff2a7816 */ /* 0x000fe4000000002a */
[----:B------:R-:W-:Y:S02]  /*3a940*/  PRMT R45, RZ, 0x7610, R45 ;  /* 0x00007610ff2d7816 */ /* 0x000fe4000000002d */
[----:B------:R-:W-:Y:S02]  /*3a950*/  PRMT R44, RZ, 0x7610, R44 ;  /* 0x00007610ff2c7816 */ /* 0x000fe4000000002c */
[----:B------:R-:W-:Y:S02]  /*3a960*/  PRMT R28, RZ, 0x7610, R28 ;  /* 0x00007610ff1c7816 */ /* 0x000fe4000000001c */
[----:B------:R-:W-:Y:S02]  /*3a970*/  PRMT R29, RZ, 0x7610, R29 ;  /* 0x00007610ff1d7816 */ /* 0x000fe4000000001d */
[----:B------:R-:W-:-:S02]  /*3a980*/  PRMT R8, RZ, 0x7610, R8 ;  /* 0x00007610ff087816 */ /* 0x000fc40000000008 */
[----:B------:R-:W-:Y:S01]  /*3a990*/  PRMT R9, RZ, 0x7610, R9 ;  /* 0x00007610ff097816 */ /* 0x000fe20000000009 */
[----:B------:R-:W4:Y:S04]  /*3a9a0*/  LDL.LU R82, [R1+0x1a0] ;  /* 0x0001a00001527983 */ /* 0x000f280000300800 */
[----:B------:R-:W-:Y:S01]  /*3a9b0*/  STL.64 [R1+0x4590], R42 ;  /* 0x0045902a01007387 */ /* 0x000fe20000100a00 */
[----:B------:R-:W-:-:S03]  /*3a9c0*/  PRMT R84, RZ, 0x7610, R84 ;  /* 0x00007610ff547816 */ /* 0x000fc60000000054 */
[----:B------:R-:W-:Y:S01]  /*3a9d0*/  STL.64 [R1+0x4580], R44 ;  /* 0x0045802c01007387 */ /* 0x000fe20000100a00 */
[----:B------:R-:W-:-:S03]  /*3a9e0*/  PRMT R78, RZ, 0x7610, R78 ;  /* 0x00007610ff4e7816 */ /* 0x000fc6000000004e */
[----:B------:R-:W-:Y:S01]  /*3a9f0*/  STL.64 [R1+0x45a0], R28 ;  /* 0x0045a01c01007387 */ /* 0x000fe20000100a00 */
[----:B------:R-:W-:-:S03]  /*3aa00*/  PRMT R88, RZ, 0x7610, R88 ;  /* 0x00007610ff587816 */ /* 0x000fc60000000058 */
[----:B------:R-:W-:Y:S01]  /*3aa10*/  STL [R1+0x45c0], R8 ;  /* 0x0045c00801007387 */ /* 0x000fe20000100800 */
[----:B------:R-:W-:Y:S02]  /*3aa20*/  PRMT R12, RZ, 0x7610, R12 ;  /* 0x00007610ff0c7816 */ /* 0x000fe4000000000c */
[----:B------:R-:W-:Y:S01]  /*3aa30*/  PRMT R11, RZ, 0x7610, R11 ;  /* 0x00007610ff0b7816 */ /* 0x000fe2000000000b */
[----:B------:R-:W-:Y:S01]  /*3aa40*/  STL [R1+0x47f8], R9 ;  /* 0x0047f80901007387 */ /* 0x000fe20000100800 */
[----:B------:R-:W-:Y:S02]  /*3aa50*/  PRMT R10, RZ, 0x7610, R10 ;  /* 0x00007610ff0a7816 */ /* 0x000fe4000000000a */
[----:B------:R-:W-:Y:S01]  /*3aa60*/  PRMT R40, RZ, 0x7610, R40 ;  /* 0x00007610ff287816 */ /* 0x000fe20000000028 */
[----:B------:R-:W-:Y:S01]  /*3aa70*/  STL [R1+0x4618], R84 ;  /* 0x0046185401007387 */ /* 0x000fe20000100800 */
[----:B------:R-:W-:-:S03]  /*3aa80*/  PRMT R41, RZ, 0x7610, R41 ;  /* 0x00007610ff297816 */ /* 0x000fc60000000029 */
[----:B------:R-:W-:Y:S01]  /*3aa90*/  STL [R1+0x4628], R78 ;  /* 0x0046284e01007387 */ /* 0x000fe20000100800 */
[----:B------:R-:W-:Y:S01]  /*3aaa0*/  PRMT R14, RZ, 0x7610, R14 ;  /* 0x00007610ff0e7816 */ /* 0x000fe2000000000e */
[----:B------:R-:W-:Y:S01]  /*3aab0*/  VIADD R15, R0, 0x1fd ;  /* 0x000001fd000f7836 */ /* 0x000fe20000000000 */
[----:B------:R-:W-:Y:S02]  /*3aac0*/  PRMT R6, RZ, 0x7610, R6 ;  /* 0x00007610ff067816 */ /* 0x000fe40000000006 */
[----:B------:R-:W-:Y:S02]  /*3aad0*/  PRMT R80, RZ, 0x7610, R80 ;  /* 0x00007610ff507816 */ /* 0x000fe40000000050 */
[----:B--2---:R-:W-:-:S05]  /*3aae0*/  PRMT R89, RZ, 0x7610, R89 ;  /* 0x00007610ff597816 */ /* 0x004fca0000000059 */
[----:B------:R-:W-:Y:S01]  /*3aaf0*/  STL.64 [R1+0x4550], R88 ;  /* 0x0045505801007387 */ /* 0x000fe20000100a00 */
[----:B---3--:R-:W-:Y:S01]  /*3ab00*/  @!P6 IMAD.MOV R13, RZ, RZ, -R13 ;  /* 0x000000ffff0de224 */ /* 0x008fe200078e0a0d */
[----:B------:R-:W-:-:S04]  /*3ab10*/  ISETP.GT.U32.AND P6, PT, R7, R81, PT ;  /* 0x000000510700720c */ /* 0x000fc80003fc4070 */
[----:B------:R-:W-:Y:S04]  /*3ab20*/  STL.64 [R1+0x4558], R12 ;  /* 0x0045580c01007387 */ /* 0x000fe80000100a00 */
[----:B------:R-:W-:Y:S04]  /*3ab30*/  STL.64 [R1+0x45a8], R10 ;  /* 0x0045a80a01007387 */ /* 0x000fe80000100a00 */
[----:B------:R-:W-:Y:S04]  /*3ab40*/  STL.64 [R1+0x4560], R40 ;  /* 0x0045602801007387 */ /* 0x000fe80000100a00 */
[----:B------:R-:W-:Y:S04]  /*3ab50*/  STL [R1+0x4638], R0 ;  /* 0x0046380001007387 */ /* 0x000fe80000100800 */
[----:B------:R-:W-:Y:S01]  /*3ab60*/  STL.64 [R1+0x4570], R14 ;  /* 0x0045700e01007387 */ /* 0x000fe20000100a00 */
[----:B------:R-:W-:-:S03]  /*3ab70*/  @!P6 IMAD.IADD R81, R81, 0x1, -R7 ;  /* 0x000000015151e824 */ /* 0x000fc600078e0a07 */
[----:B------:R0:W-:Y:S01]  /*3ab80*/  STL.64 [R1+0x4598], R6 ;  /* 0x0045980601007387 */ /* 0x0001e20000100a00 */
[C---:B-1----:R-:W-:Y:S01]  /*3ab90*/  IMAD.WIDE R2, R76.reuse, 0x2, R90 ;  /* 0x000000024c027825 */ /* 0x042fe200078e025a */
[----:B------:R-:W-:Y:S02]  /*3aba0*/  ISETP.GT.U32.AND P6, PT, R7, R81, PT ;  /* 0x000000510700720c */ /* 0x000fe40003fc4070 */
[----:B------:R-:W-:Y:S01]  /*3abb0*/  STL.64 [R1+0x4588], R80 ;  /* 0x0045885001007387 */ /* 0x000fe20000100a00 */
[----:B0-----:R-:W-:-:S03]  /*3abc0*/  IMAD.WIDE R6, R76, 0x2, R4 ;  /* 0x000000024c067825 */ /* 0x001fc600078e0204 */
[----:B------:R-:W2:Y:S04]  /*3abd0*/  LDL.LU R76, [R1+0x1a8] ;  /* 0x0001a800014c7983 */ /* 0x000ea80000300800 */
[----:B------:R4:W-:Y:S04]  /*3abe0*/  STL.64 [R1+0x1ea8], R2 ;  /* 0x001ea80201007387 */ /* 0x0009e80000100a00 */
[----:B------:R0:W-:Y:S01]  /*3abf0*/  STL.64 [R1+0x1ea0], R6 ;  /* 0x001ea00601007387 */ /* 0x0001e20000100a00 */
[----:B----4-:R-:W-:-:S04]  /*3ac00*/  IMAD.WIDE R2, R70, 0x2, R90 ;  /* 0x0000000246027825 */ /* 0x010fc800078e025a */
[----:B0-----:R-:W-:Y:S02]  /*3ac10*/  IMAD.WIDE R6, R70, 0x2, R4 ;  /* 0x0000000246067825 */ /* 0x001fe400078e0204 */
[----:B------:R-:W3:Y:S04]  /*3ac20*/  LDL.LU R70, [R1+0x1b0] ;  /* 0x0001b00001467983 */ /* 0x000ee80000300800 */
[----:B------:R0:W-:Y:S04]  /*3ac30*/  STL.64 [R1+0x1e98], R2 ;  /* 0x001e980201007387 */ /* 0x0001e80000100a00 */
[----:B------:R1:W-:Y:S01]  /*3ac40*/  STL.64 [R1+0x1e90], R6 ;  /* 0x001e900601007387 */ /* 0x0003e20000100a00 */
[----:B0-----:R-:W-:-:S04]  /*3ac50*/  IMAD.WIDE R2, R83, 0x2, R90 ;  /* 0x0000000253027825 */ /* 0x001fc800078e025a */
[----:B-1----:R-:W-:Y:S02]  /*3ac60*/  IMAD.WIDE R6, R83, 0x2, R4 ;  /* 0x0000000253067825 */ /* 0x002fe400078e0204 */
[----:B------:R-:W4:Y:S04]  /*3ac70*/  LDL.LU R83, [R1+0x1a4] ;  /* 0x0001a40001537983 */ /* 0x000f280000300800 */
        /* <DEDUP_REMOVED lines=42> */
[----:B--2---:R-:W-:-:S04]  /*3af20*/  IMAD.WIDE R2, R76, 0x2, R90 ;  /* 0x000000024c027825 */ /* 0x004fc800078e025a */
[----:B0-----:R-:W-:Y:S02]  /*3af30*/  IMAD.WIDE R6, R76, 0x2, R4 ;  /* 0x000000024c067825 */ /* 0x001fe400078e0204 */
[----:B------:R-:W2:Y:S04]  /*3af40*/  LDL.LU R76, [R1+0x1c4] ;  /* 0x0001c400014c7983 */ /* 0x000ea80000300800 */
[----:B------:R3:W-:Y:S04]  /*3af50*/  STL.64 [R1+0x1bb8], R2 ;  /* 0x001bb80201007387 */ /* 0x0007e80000100a00 */
[----:B------:R0:W-:Y:S01]  /*3af60*/  STL.64 [R1+0x1bb0], R6 ;  /* 0x001bb00601007387 */ /* 0x0001e20000100a00 */
[----:B---3--:R-:W-:-:S04]  /*3af70*/  IMAD.WIDE R2, R70, 0x2, R90 ;  /* 0x0000000246027825 */ /* 0x008fc800078e025a */
[----:B0-----:R-:W-:Y:S02]  /*3af80*/  IMAD.WIDE R6, R70, 0x2, R4 ;  /* 0x0000000246067825 */ /* 0x001fe400078e0204 */
[----:B------:R-:W3:Y:S04]  /*3af90*/  LDL.LU R70, [R1+0x188] ;  /* 0x0001880001467983 */ /* 0x000ee80000300800 */
[----:B------:R4:W-:Y:S04]  /*3afa0*/  STL.64 [R1+0x1ba8], R2 ;  /* 0x001ba80201007387 */ /* 0x0009e80000100a00 */
[----:B------:R0:W-:Y:S01]  /*3afb0*/  STL.64 [R1+0x1ba0], R6 ;  /* 0x001ba00601007387 */ /* 0x0001e20000100a00 */
[----:B----4-:R-:W-:-:S04]  /*3afc0*/  IMAD.WIDE R2, R83, 0x2, R90 ;  /* 0x0000000253027825 */ /* 0x010fc800078e025a */
[----:B0-----:R-:W-:Y:S02]  /*3afd0*/  IMAD.WIDE R6, R83, 0x2, R4 ;  /* 0x0000000253067825 */ /* 0x001fe400078e0204 */
        /* <DEDUP_REMOVED lines=947> */
[----:B------:R1:W-:Y:S04]  /*3eb10*/  STL.64 [R1+0xfc0], R6 ;  /* 0x000fc00601007387 */ /* 0x0003e80000100a00 */
[----:B------:R-:W4:Y:S01]  /*3eb20*/  LDL.LU R69, [R1+0x60c] ;  /* 0x00060c0001457983 */ /* 0x000f220000300800 */
[----:B0-----:R-:W-:-:S04]  /*3eb30*/  IMAD.WIDE R2, R71, 0x2, R90 ;  /* 0x0000000247027825 */ /* 0x001fc800078e025a */
[----:B-1----:R-:W-:Y:S01]  /*3eb40*/  IMAD.WIDE R6, R71, 0x2, R4 ;  /* 0x0000000247067825 */ /* 0x002fe200078e0204 */
        /* <DEDUP_REMOVED lines=28> */
[----:B--2---:R-:W-:-:S04]  /*3ed10*/  IMAD.WIDE R2, R76, 0x2, R90 ;  /* 0x000000024c027825 */ /* 0x004fc800078e025a */
[--C-:B0-----:R-:W-:Y:S01]  /*3ed20*/  IMAD.WIDE R6, R76, 0x2, R4.reuse ;  /* 0x000000024c067825 */ /* 0x101fe200078e0204 */
[----:B------:R0:W-:Y:S04]  /*3ed30*/  STL.64 [R1+0xf58], R2 ;  /* 0x000f580201007387 */ /* 0x0001e80000100a00 */
[----:B------:R-:W2:Y:S04]  /*3ed40*/  LDL.LU R76, [R1+0x618] ;  /* 0x00061800014c7983 */ /* 0x000ea80000300800 */
[----:B------:R4:W-:Y:S01]  /*3ed50*/  STL.64 [R1+0xf50], R6 ;  /* 0x000f500601007387 */ /* 0x0009e20000100a00 */
[----:B---3--:R-:W-:-:S04]  /*3ed60*/  IMAD.WIDE R8, R70, 0x2, R4 ;  /* 0x0000000246087825 */ /* 0x008fc800078e0204 */
[----:B0-----:R-:W-:-:S05]  /*3ed70*/  IMAD.WIDE R2, R70, 0x2, R90 ;  /* 0x0000000246027825 */ /* 0x001fca00078e025a */
[----:B------:R0:W-:Y:S04]  /*3ed80*/  STL.64 [R1+0xf48], R2 ;  /* 0x000f480201007387 */ /* 0x0001e80000100a00 */
[----:B------:R-:W-:Y:S01]  /*3ed90*/  STL.64 [R1+0xf40], R8 ;  /* 0x000f400801007387 */ /* 0x000fe20000100a00 */
[----:B----4-:R-:W-:-:S04]  /*3eda0*/  IMAD.WIDE R6, R83, 0x2, R4 ;  /* 0x0000000253067825 */ /* 0x010fc800078e0204 */
[--C-:B0-----:R-:W-:Y:S02]  /*3edb0*/  IMAD.WIDE R2, R83, 0x2, R90.reuse ;  /* 0x0000000253027825 */ /* 0x101fe400078e025a */
[----:B------:R-:W3:Y:S04]  /*3edc0*/  LDL.LU R83, [R1+0x5dc] ;  /* 0x0005dc0001537983 */ /* 0x000ee80000300800 */
        /* <DEDUP_REMOVED lines=9> */
[--C-:B-1----:R-:W-:Y:S01]  /*3ee60*/  IMAD.WIDE R6, R77, 0x2, R4.reuse ;  /* 0x000000024d067825 */ /* 0x102fe200078e0204 */
[----:B------:R0:W-:Y:S04]  /*3ee70*/  STL.64 [R1+0xf18], R2 ;  /* 0x000f180201007387 */ /* 0x0001e80000100a00 */
[----:B------:R1:W-:Y:S04]  /*3ee80*/  STL.64 [R1+0xf10], R6 ;  /* 0x000f100601007387 */ /* 0x0003e80000100a00 */
[----:B------:R-:W4:Y:S01]  /*3ee90*/  LDL.LU R77, [R1+0x5fc] ;  /* 0x0005fc00014d7983 */ /* 0x000f220000300800 */
[----:B------:R-:W-:-:S04]  /*3eea0*/  IMAD.WIDE R8, R69, 0x2, R4 ;  /* 0x0000000245087825 */ /* 0x000fc800078e0204 */
[----:B0-----:R-:W-:-:S05]  /*3eeb0*/  IMAD.WIDE R2, R69, 0x2, R90 ;  /* 0x0000000245027825 */ /* 0x001fca00078e025a */
[----:B------:R0:W-:Y:S04]  /*3eec0*/  STL.64 [R1+0xf08], R2 ;  /* 0x000f080201007387 */ /* 0x0001e80000100a00 */
[----:B------:R-:W-:Y:S01]  /*3eed0*/  STL.64 [R1+0xf00], R8 ;  /* 0x000f000801007387 */ /* 0x000fe20000100a00 */
[----:B-1----:R-:W-:-:S04]  /*3eee0*/  IMAD.WIDE R6, R79, 0x2, R90 ;  /* 0x000000024f067825 */ /* 0x002fc800078e025a */
        /* <DEDUP_REMOVED lines=17> */
[----:B------:R-:W-:Y:S04]  /*3f000*/  STL.64 [R1+0xec8], R6 ;  /* 0x000ec80601007387 */ /* 0x000fe80000100a00 */
[----:B------:R0:W-:Y:S01]  /*3f010*/  STL.64 [R1+0xec0], R2 ;  /* 0x000ec00201007387 */ /* 0x0001e20000100a00 */
[----:B------:R-:W-:-:S04]  /*3f020*/  IMAD.WIDE R8, R82, 0x2, R90 ;  /* 0x0000000252087825 */ /* 0x000fc800078e025a */
[----:B0-----:R-:W-:Y:S01]  /*3f030*/  IMAD.WIDE R2, R82, 0x2, R4 ;  /* 0x0000000252027825 */ /* 0x001fe200078e0204 */
[----:B------:R-:W-:Y:S04]  /*3f040*/  STL.64 [R1+0xeb8], R8 ;  /* 0x000eb80801007387 */ /* 0x000fe80000100a00 */
[----:B------:R-:W4:Y:S01]  /*3f050*/  LDL.LU R82, [R1+0x5e4] ;  /* 0x0005e40001527983 */ /* 0x000f220000300800 */
[----:B------:R-:W-:-:S03]  /*3f060*/  IMAD.WIDE R6, R75, 0x2, R90 ;  /* 0x000000024b067825 */ /* 0x000fc600078e025a */
[----:B------:R0:W-:Y:S04]  /*3f070*/  STL.64 [R1+0xeb0], R2 ;  /* 0x000eb00201007387 */ /* 0x0001e80000100a00 */
[----:B------:R2:W-:Y:S01]  /*3f080*/  STL.64 [R1+0xea8], R6 ;  /* 0x000ea80601007387 */ /* 0x0005e20000100a00 */
[----:B0-----:R-:W-:-:S03]  /*3f090*/  IMAD.WIDE R2, R75, 0x2, R4 ;  /* 0x000000024b027825 */ /* 0x001fc600078e0204 */
[----:B------:R-:W4:Y:S04]  /*3f0a0*/  LDL.LU R75, [R1+0x590] ;  /* 0x00059000014b7983 */ /* 0x000f280000300800 */
[----:B------:R0:W-:Y:S01]  /*3f0b0*/  STL.64 [R1+0xea0], R2 ;  /* 0x000ea00201007387 */ /* 0x0001e20000100a00 */
[----:B--2---:R-:W-:-:S04]  /*3f0c0*/  IMAD.WIDE R6, R76, 0x2, R90 ;  /* 0x000000024c067825 */ /* 0x004fc800078e025a */
[----:B0-----:R-:W-:Y:S01]  /*3f0d0*/  IMAD.WIDE R2, R76, 0x2, R4 ;  /* 0x000000024c027825 */ /* 0x001fe200078e0204 */
[----:B------:R3:W-:Y:S04]  /*3f0e0*/  STL.64 [R1+0xe98], R6 ;  /* 0x000e980601007387 */ /* 0x0007e80000100a00 */
[----:B------:R-:W2:Y:S04]  /*3f0f0*/  LDL.LU R76, [R1+0x594] ;  /* 0x00059400014c7983 */ /* 0x000ea80000300800 */
[----:B------:R0:W-:Y:S01]  /*3f100*/  STL.64 [R1+0xe90], R2 ;  /* 0x000e900201007387 */ /* 0x0001e20000100a00 */
[----:B---3--:R-:W-:-:S04]  /*3f110*/  IMAD.WIDE R6, R83, 0x2, R90 ;  /* 0x0000000253067825 */ /* 0x008fc800078e025a */
[----:B0-----:R-:W-:Y:S02]  /*3f120*/  IMAD.WIDE R2, R83, 0x2, R4 ;  /* 0x0000000253027825 */ /* 0x001fe400078e0204 */
[----:B------:R-:W3:Y:S04]  /*3f130*/  LDL.LU R83, [R1+0x5ac] ;  /* 0x0005ac0001537983 */ /* 0x000ee80000300800 */
[----:B------:R4:W-:Y:S04]  /*3f140*/  STL.64 [R1+0xe88], R6 ;  /* 0x000e880601007387 */ /* 0x0009e80000100a00 */
[----:B------:R0:W-:Y:S04]  /*3f150*/  STL.64 [R1+0xe80], R2 ;  /* 0x000e800201007387 */ /* 0x0001e80000100a00 */
[----:B------:R-:W3:Y:S01]  /*3f160*/  LDL.LU R68, [R1+0x5b8] ;  /* 0x0005b80001447983 */ /* 0x000ee20000300800 */
[----:B----4-:R-:W-:-:S04]  /*3f170*/  IMAD.WIDE R6, R70, 0x2, R90 ;  /* 0x0000000246067825 */ /* 0x010fc800078e025a */
[----:B0-----:R-:W-:-:S04]  /*3f180*/  IMAD.WIDE R2, R70, 0x2, R4 ;  /* 0x0000000246027825 */ /* 0x001fc800078e0204 */
[C---:B------:R-:W-:Y:S01]  /*3f190*/  IMAD.WIDE R8, R74.reuse, 0x2, R90 ;  /* 0x000000024a087825 */ /* 0x040fe200078e025a */
[----:B------:R-:W-:Y:S04]  /*3f1a0*/  STL.64 [R1+0xe78], R6 ;  /* 0x000e780601007387 */ /* 0x000fe80000100a00 */
[----:B------:R0:W-:Y:S04]  /*3f1b0*/  STL.64 [R1+0xe60], R2 ;  /* 0x000e600201007387 */ /* 0x0001e80000100a00 */
[----:B------:R-:W-:Y:S04]  /*3f1c0*/  STL.64 [R1+0xe48], R8 ;  /* 0x000e480801007387 */ /* 0x000fe80000100a00 */
[----:B------:R-:W4:Y:S01]  /*3f1d0*/  LDL.LU R69, [R1+0x5b4] ;  /* 0x0005b40001457983 */ /* 0x000f220000300800 */
[----:B0-----:R-:W-:-:S04]  /*3f1e0*/  IMAD.WIDE R2, R74, 0x2, R4 ;  /* 0x000000024a027825 */ /* 0x001fc800078e0204 */
[C---:B------:R-:W-:Y:S01]  /*3f1f0*/  IMAD.WIDE R6, R77.reuse, 0x2, R90 ;  /* 0x000000024d067825 */ /* 0x040fe200078e025a */
[----:B------:R0:W-:Y:S04]  /*3f200*/  STL.64 [R1+0xe30], R2 ;  /* 0x000e300201007387 */ /* 0x0001e80000100a00 */
[----:B------:R1:W-:Y:S04]  /*3f210*/  STL.64 [R1+0xe28], R6 ;  /* 0x000e280601007387 */ /* 0x0003e80000100a00 */
[----:B------:R-:W4:Y:S01]  /*3f220*/  LDL.LU R74, [R1+0x5bc] ;  /* 0x0005bc00014a7983 */ /* 0x000f220000300800 */
[----:B0-----:R-:W-:-:S05]  /*3f230*/  IMAD.WIDE R2, R77, 0x2, R4 ;  /* 0x000000024d027825 */ /* 0x001fca00078e0204 */
[----:B------:R0:W-:Y:S04]  /*3f240*/  STL.64 [R1+0xe10], R2 ;  /* 0x000e100201007387 */ /* 0x0001e80000100a00 */
[----:B------:R-:W4:Y:S01]  /*3f250*/  LDL.LU R77, [R1+0x5c0] ;  /* 0x0005c000014d7983 */ /* 0x000f220000300800 */
[----:B-1----:R-:W-:-:S04]  /*3f260*/  IMAD.WIDE R6, R79, 0x2, R90 ;  /* 0x000000024f067825 */ /* 0x002fc800078e025a */
[----:B0-----:R-:W-:Y:S01]  /*3f270*/  IMAD.WIDE R2, R79, 0x2, R4 ;  /* 0x000000024f027825 */ /* 0x001fe200078e0204 */
[----:B------:R0:W-:Y:S04]  /*3f280*/  STL.64 [R1+0xe08], R6 ;  /* 0x000e080601007387 */ /* 0x0001e80000100a00 */
[----:B------:R-:W4:Y:S04]  /*3f290*/  LDL.LU R79, [R1+0x5c4] ;  /* 0x0005c400014f7983 */ /* 0x000f280000300800 */
[----:B------:R1:W-:Y:S01]  /*3f2a0*/  STL.64 [R1+0xdf0], R2 ;  /* 0x000df00201007387 */ /* 0x0003e20000100a00 */
[----:B0-----:R-:W-:-:S04]  /*3f2b0*/  IMAD.WIDE R6, R71, 0x2, R90 ;  /* 0x0000000247067825 */ /* 0x001fc800078e025a */
[----:B-1----:R-:W-:Y:S01]  /*3f2c0*/  IMAD.WIDE R2, R71, 0x2, R4 ;  /* 0x0000000247027825 */ /* 0x002fe200078e0204 */
        /* <DEDUP_REMOVED lines=14> */
[----:B-1----:R-:W-:Y:S02]  /*3f3b0*/  IMAD.WIDE R2, R82, 0x2, R4 ;  /* 0x0000000252027825 */ /* 0x002fe400078e0204 */
[----:B------:R-:W4:Y:S04]  /*3f3c0*/  LDL.LU R82, [R1+0x5a8] ;  /* 0x0005a80001527983 */ /* 0x000f280000300800 */
[----:B------:R0:W-:Y:S04]  /*3f3d0*/  STL.64 [R1+0xd88], R6 ;  /* 0x000d880601007387 */ /* 0x0001e80000100a00 */
[----:B------:R2:W-:Y:S01]  /*3f3e0*/  STL.64 [R1+0xd70], R2 ;  /* 0x000d700201007387 */ /* 0x0005e20000100a00 */
[----:B------:R-:W-:-:S04]  /*3f3f0*/  IMAD.WIDE R8, R75, 0x2, R90 ;  /* 0x000000024b087825 */ /* 0x000fc800078e025a */
[----:B0-----:R-:W-:Y:S01]  /*3f400*/  IMAD.WIDE R6, R75, 0x2, R4 ;  /* 0x000000024b067825 */ /* 0x001fe200078e0204 */
[----:B------:R-:W-:Y:S04]  /*3f410*/  STL.64 [R1+0xd58], R8 ;  /* 0x000d580801007387 */ /* 0x000fe80000100a00 */
        /* <DEDUP_REMOVED lines=8> */
[--C-:B0-----:R-:W-:Y:S01]  /*3f4a0*/  IMAD.WIDE R6, R83, 0x2, R4.reuse ;  /* 0x0000000253067825 */ /* 0x101fe200078e0204 */
[----:B------:R0:W-:Y:S04]  /*3f4b0*/  STL.64 [R1+0xd18], R2 ;  /* 0x000d180201007387 */ /* 0x0001e80000100a00 */
[----:B------:R-:W3:Y:S04]  /*3f4c0*/  LDL.LU R83, [R1+0x584] ;  /* 0x0005840001537983 */ /* 0x000ee80000300800 */
[----:B------:R4:W-:Y:S04]  /*3f4d0*/  STL.64 [R1+0xd00], R6 ;  /* 0x000d000601007387 */ /* 0x0009e80000100a00 */
[----:B------:R-:W3:Y:S01]  /*3f4e0*/  LDL.LU R73, [R1+0x588] ;  /* 0x0005880001497983 */ /* 0x000ee20000300800 */
[----:B------:R-:W-:-:S04]  /*3f4f0*/  IMAD.WIDE R8, R68, 0x2, R4 ;  /* 0x0000000244087825 */ /* 0x000fc800078e0204 */
[----:B0-----:R-:W-:-:S05]  /*3f500*/  IMAD.WIDE R2, R68, 0x2, R90 ;  /* 0x0000000244027825 */ /* 0x001fca00078e025a */
[----:B------:R0:W-:Y:S01]  /*3f510*/  STL.64 [R1+0xcf8], R2 ;  /* 0x000cf80201007387 */ /* 0x0001e20000100a00 */
[----:B----4-:R-:W-:-:S03]  /*3f520*/  IMAD.WIDE R6, R69, 0x2, R4 ;  /* 0x0000000245067825 */ /* 0x010fc600078e0204 */
[----:B------:R1:W-:Y:S01]  /*3f530*/  STL.64 [R1+0xce0], R8 ;  /* 0x000ce00801007387 */ /* 0x0003e20000100a00 */
[----:B0-----:R-:W-:-:S04]  /*3f540*/  IMAD.WIDE R2, R69, 0x2, R90 ;  /* 0x0000000245027825 */ /* 0x001fc800078e025a */
[C---:B-1----:R-:W-:Y:S01]  /*3f550*/  IMAD.WIDE R8, R74.reuse, 0x2, R90 ;  /* 0x000000024a087825 */ /* 0x042fe200078e025a */
[----:B------:R0:W-:Y:S04]  /*3f560*/  STL.64 [R1+0xcd8], R2 ;  /* 0x000cd80201007387 */ /* 0x0001e80000100a00 */
[----:B------:R1:W-:Y:S04]  /*3f570*/  STL.64 [R1+0xcc0], R6 ;  /* 0x000cc00601007387 */ /* 0x0003e80000100a00 */
[----:B------:R-:W-:Y:S01]  /*3f580*/  STL.64 [R1+0xcb8], R8 ;  /* 0x000cb80801007387 */ /* 0x000fe20000100a00 */
[----:B0-----:R-:W-:-:S03]  /*3f590*/  IMAD.WIDE R2, R74, 0x2, R4 ;  /* 0x000000024a027825 */ /* 0x001fc600078e0204 */
[----:B------:R-:W4:Y:S01]  /*3f5a0*/  LDL.LU R74, [R1+0x58c] ;  /* 0x00058c00014a7983 */ /* 0x000f220000300800 */
[----:B-1----:R-:W-:-:S03]  /*3f5b0*/  IMAD.WIDE R6, R77, 0x2, R90 ;  /* 0x000000024d067825 */ /* 0x002fc600078e025a */
[----:B------:R0:W-:Y:S04]  /*3f5c0*/  STL.64 [R1+0xca0], R2 ;  /* 0x000ca00201007387 */ /* 0x0001e80000100a00 */
[----:B------:R1:W-:Y:S01]  /*3f5d0*/  STL.64 [R1+0xc98], R6 ;  /* 0x000c980601007387 */ /* 0x0003e20000100a00 */
[----:B0-----:R-:W-:-:S03]  /*3f5e0*/  IMAD.WIDE R2, R77, 0x2, R4 ;  /* 0x000000024d027825 */ /* 0x001fc600078e0204 */
[----:B------:R-:W4:Y:S04]  /*3f5f0*/  LDL.LU R77, [R1+0x598] ;  /* 0x00059800014d7983 */ /* 0x000f280000300800 */
[----:B------:R0:W-:Y:S01]  /*3f600*/  STL.64 [R1+0xc80], R2 ;  /* 0x000c800201007387 */ /* 0x0001e20000100a00 */
[----:B-1----:R-:W-:-:S05]  /*3f610*/  IMAD.WIDE R6, R79, 0x2, R90 ;  /* 0x000000024f067825 */ /* 0x002fca00078e025a */
[----:B------:R1:W-:Y:S01]  /*3f620*/  STL.64 [R1+0xc68], R6 ;  /* 0x000c680601007387 */ /* 0x0003e20000100a00 */
[----:B0-----:R-:W-:-:S03]  /*3f630*/  IMAD.WIDE R2, R79, 0x2, R4 ;  /* 0x000000024f027825 */ /* 0x001fc600078e0204 */
[----:B------:R-:W4:Y:S04]  /*3f640*/  LDL.LU R79, [R1+0x560] ;  /* 0x00056000014f7983 */ /* 0x000f280000300800 */
[----:B------:R0:W-:Y:S01]  /*3f650*/  STL.64 [R1+0xc50], R2 ;  /* 0x000c500201007387 */ /* 0x0001e20000100a00 */
[----:B-1----:R-:W-:-:S05]  /*3f660*/  IMAD.WIDE R6, R70, 0x2, R90 ;  /* 0x0000000246067825 */ /* 0x002fca00078e025a */
[----:B------:R1:W-:Y:S01]  /*3f670*/  STL.64 [R1+0xc48], R6 ;  /* 0x000c480601007387 */ /* 0x0003e20000100a00 */
[----:B0-----:R-:W-:-:S04]  /*3f680*/  IMAD.WIDE R2, R70, 0x2, R4 ;  /* 0x0000000246027825 */ /* 0x001fc800078e0204 */
[C---:B------:R-:W-:Y:S01]  /*3f690*/  IMAD.WIDE R8, R71.reuse, 0x2, R90 ;  /* 0x0000000247087825 */ /* 0x040fe200078e025a */
[----:B------:R0:W-:Y:S03]  /*3f6a0*/  STL.64 [R1+0xc30], R2 ;  /* 0x000c300201007387 */ /* 0x0001e60000100a00 */
[----:B-1----:R-:W-:Y:S01]  /*3f6b0*/  IMAD.WIDE R6, R71, 0x2, R4 ;  /* 0x0000000247067825 */ /* 0x002fe200078e0204 */
[----:B------:R-:W-:Y:S04]  /*3f6c0*/  STL.64 [R1+0xc28], R8 ;  /* 0x000c280801007387 */ /* 0x000fe80000100a00 */
        /* <DEDUP_REMOVED lines=16> */
[----:B------:R-:W-:Y:S01]  /*3f7d0*/  STL.64 [R1+0xbb0], R6 ;  /* 0x000bb00601007387 */ /* 0x000fe20000100a00 */
[----:B--2---:R-:W-:-:S04]  /*3f7e0*/  IMAD.WIDE R2, R76, 0x2, R90 ;  /* 0x000000024c027825 */ /* 0x004fc800078e025a */
[----:B------:R-:W-:Y:S02]  /*3f7f0*/  IMAD.WIDE R8, R76, 0x2, R4 ;  /* 0x000000024c087825 */ /* 0x000fe400078e0204 */
[----:B------:R-:W2:Y:S04]  /*3f800*/  LDL.LU R76, [R1+0x558] ;  /* 0x00055800014c7983 */ /* 0x000ea80000300800 */
[----:B------:R3:W-:Y:S02]  /*3f810*/  STL.64 [R1+0xba8], R2 ;  /* 0x000ba80201007387 */ /* 0x0007e40000100a00 */
[--C-:B---3--:R-:W-:Y:S02]  /*3f820*/  IMAD.WIDE R2, R83, 0x2, R90.reuse ;  /* 0x0000000253027825 */ /* 0x108fe400078e025a */
[----:B------:R-:W3:Y:S02]  /*3f830*/  LDL.LU R83, [R1+0x55c] ;  /* 0x00055c0001537983 */ /* 0x000ee40000300800 */
[----:B------:R-:W-:-:S02]  /*3f840*/  IMAD.WIDE R6, R73, 0x2, R90 ;  /* 0x0000000249067825 */ /* 0x000fc400078e025a */
[----:B------:R0:W-:Y:S04]  /*3f850*/  STL.64 [R1+0x1be8], R2 ;  /* 0x001be80201007387 */ /* 0x0001e80000100a00 */
[----:B------:R-:W-:Y:S04]  /*3f860*/  STL.64 [R1+0xb70], R6 ;  /* 0x000b700601007387 */ /* 0x000fe80000100a00 */
[----:B------:R-:W3:Y:S04]  /*3f870*/  LDL.LU R71, [R1+0x56c] ;  /* 0x00056c0001477983 */ /* 0x000ee80000300800 */
[----:B------:R-:W3:Y:S01]  /*3f880*/  LDL.LU R72, [R1+0x570] ;  /* 0x0005700001487983 */ /* 0x000ee20000300800 */
[----:B0-----:R-:W-:-:S05]  /*3f890*/  IMAD.WIDE R2, R73, 0x2, R4 ;  /* 0x0000000249027825 */ /* 0x001fca00078e0204 */
[----:B------:R4:W-:Y:S04]  /*3f8a0*/  STL.64 [R1+0xb58], R2 ;  /* 0x000b580201007387 */ /* 0x0009e80000100a00 */
[----:B------:R-:W-:Y:S04]  /*3f8b0*/  STL.64 [R1+0xb90], R8 ;  /* 0x000b900801007387 */ /* 0x000fe80000100a00 */
[----:B------:R-:W-:Y:S04]  /*3f8c0*/  STL.64 [R1+0x4800], R8 ;  /* 0x0048000801007387 */ /* 0x000fe80000100a00 */
[----:B------:R-:W3:Y:S01]  /*3f8d0*/  LDL.LU R73, [R1+0x574] ;  /* 0x0005740001497983 */ /* 0x000ee20000300800 */
[----:B----4-:R-:W-:-:S04]  /*3f8e0*/  IMAD.WIDE R2, R74, 0x2, R90 ;  /* 0x000000024a027825 */ /* 0x010fc800078e025a */
[----:B------:R-:W-:Y:S01]  /*3f8f0*/  IMAD.WIDE R22, R74, 0x2, R4 ;  /* 0x000000024a167825 */ /* 0x000fe200078e0204 */
[----:B------:R0:W-:Y:S04]  /*3f900*/  STL.64 [R1+0xb50], R2 ;  /* 0x000b500201007387 */ /* 0x0001e80000100a00 */
[----:B------:R-:W4:Y:S01]  /*3f910*/  LDL.LU R74, [R1+0x4f8] ;  /* 0x0004f800014a7983 */ /* 0x000f220000300800 */
[----:B0-----:R-:W-:-:S04]  /*3f920*/  IMAD.WIDE R2, R77, 0x2, R90 ;  /* 0x000000024d027825 */ /* 0x001fc800078e025a */
[----:B------:R-:W-:Y:S01]  /*3f930*/  IMAD.WIDE R6, R77, 0x2, R4 ;  /* 0x000000024d067825 */ /* 0x000fe200078e0204 */
[----:B------:R0:W-:Y:S04]  /*3f940*/  STL.64 [R1+0xb30], R2 ;  /* 0x000b300201007387 */ /* 0x0001e80000100a00 */
[----:B------:R-:W4:Y:S04]  /*3f950*/  LDL.LU R77, [R1+0x548] ;  /* 0x00054800014d7983 */ /* 0x000f280000300800 */
[----:B------:R-:W-:Y:S04]  /*3f960*/  STL.64 [R1+0xb18], R6 ;  /* 0x000b180601007387 */ /* 0x000fe80000100a00 */
[----:B------:R-:W-:Y:S01]  /*3f970*/  STL.64 [R1+0xb38], R22 ;  /* 0x000b381601007387 */ /* 0x000fe20000100a00 */
[----:B0-----:R-:W-:-:S05]  /*3f980*/  IMAD.WIDE R2, R79, 0x2, R90 ;  /* 0x000000024f027825 */ /* 0x001fca00078e025a */
[----:B------:R0:W-:Y:S04]  /*3f990*/  STL.64 [R1+0xb10], R2 ;  /* 0x000b100201007387 */ /* 0x0001e80000100a00 */
[----:B------:R-:W-:Y:S01]  /*3f9a0*/  STL.64 [R1+0x4808], R22 ;  /* 0x0048081601007387 */ /* 0x000fe20000100a00 */
[----:B0-----:R-:W-:-:S03]  /*3f9b0*/  IMAD.WIDE R2, R79, 0x2, R4 ;  /* 0x000000024f027825 */ /* 0x001fc600078e0204 */
[----:B------:R-:W4:Y:S01]  /*3f9c0*/  LDL.LU R79, [R1+0x54c] ;  /* 0x00054c00014f7983 */ /* 0x000f220000300800 */
[----:B------:R-:W-:-:S03]  /*3f9d0*/  IMAD.WIDE R6, R69, 0x2, R90 ;  /* 0x0000000245067825 */ /* 0x000fc600078e025a */
[----:B------:R0:W-:Y:S04]  /*3f9e0*/  STL.64 [R1+0xaf8], R2 ;  /* 0x000af80201007387 */ /* 0x0001e80000100a00 */
[----:B------:R1:W-:Y:S01]  /*3f9f0*/  STL.64 [R1+0xaf0], R6 ;  /* 0x000af00601007387 */ /* 0x0003e20000100a00 */
[----:B0-----:R-:W-:-:S04]  /*3fa00*/  IMAD.WIDE R2, R69, 0x2, R4 ;  /* 0x0000000245027825 */ /* 0x001fc800078e0204 */
[----:B-1----:R-:W-:-:S04]  /*3fa10*/  IMAD.WIDE R6, R70, 0x2, R90 ;  /* 0x0000000246067825 */ /* 0x002fc800078e025a */
[----:B------:R-:W-:Y:S01]  /*3fa20*/  IMAD.WIDE R8, R70, 0x2, R4 ;  /* 0x0000000246087825 */ /* 0x000fe200078e0204 */
[----:B------:R0:W-:Y:S04]  /*3fa30*/  STL.64 [R1+0xad8], R2 ;  /* 0x000ad80201007387 */ /* 0x0001e80000100a00 */
[----:B------:R1:W-:Y:S04]  /*3fa40*/  STL.64 [R1+0xad0], R6 ;  /* 0x000ad00601007387 */ /* 0x0003e80000100a00 */
[----:B------:R-:W-:Y:S01]  /*3fa50*/  STL.64 [R1+0xab8], R8 ;  /* 0x000ab80801007387 */ /* 0x000fe20000100a00 */
        /* <DEDUP_REMOVED lines=20> */
[----:B------:R-:W-:-:S04]  /*3fba0*/  IMAD.WIDE R8, R72, 0x2, R90 ;  /* 0x0000000248087825 */ /* 0x000fc800078e025a */
[----:B0-----:R-:W-:-:S04]  /*3fbb0*/  IMAD.WIDE R2, R71, 0x2, R90 ;  /* 0x0000000247027825 */ /* 0x001fc800078e025a */
[--C-:B-1----:R-:W-:Y:S01]  /*3fbc0*/  IMAD.WIDE R6, R71, 0x2, R4.reuse ;  /* 0x0000000247067825 */ /* 0x102fe200078e0204 */
[----:B------:R0:W-:Y:S04]  /*3fbd0*/  STL.64 [R1+0xa30], R2 ;  /* 0x000a300201007387 */ /* 0x0001e80000100a00 */
[----:B------:R1:W-:Y:S04]  /*3fbe0*/  STL.64 [R1+0xa18], R6 ;  /* 0x000a180601007387 */ /* 0x0003e80000100a00 */
[----:B------:R-:W-:Y:S01]  /*3fbf0*/  STL.64 [R1+0xa10], R8 ;  /* 0x000a100801007387 */ /* 0x000fe20000100a00 */
[----:B0-----:R-:W-:-:S03]  /*3fc00*/  IMAD.WIDE R2, R72, 0x2, R4 ;  /* 0x0000000248027825 */ /* 0x001fc600078e0204 */
[----:B------:R-:W3:Y:S01]  /*3fc10*/  LDL.LU R72, [R1+0x518] ;  /* 0x0005180001487983 */ /* 0x000ee20000300800 */
[----:B-1----:R-:W-:-:S03]  /*3fc20*/  IMAD.WIDE R6, R73, 0x2, R90 ;  /* 0x0000000249067825 */ /* 0x002fc600078e025a */
[----:B------:R0:W-:Y:S04]  /*3fc30*/  STL.64 [R1+0x9f8], R2 ;  /* 0x0009f80201007387 */ /* 0x0001e80000100a00 */
[----:B------:R4:W-:Y:S04]  /*3fc40*/  STL.64 [R1+0x9f0], R6 ;  /* 0x0009f00601007387 */ /* 0x0009e80000100a00 */
[----:B------:R-:W3:Y:S01]  /*3fc50*/  LDL.LU R69, [R1+0x524] ;  /* 0x0005240001457983 */ /* 0x000ee20000300800 */
[----:B0-----:R-:W-:-:S04]  /*3fc60*/  IMAD.WIDE R2, R73, 0x2, R4 ;  /* 0x0000000249027825 */ /* 0x001fc800078e0204 */
[C---:B----4-:R-:W-:Y:S01]  /*3fc70*/  IMAD.WIDE R6, R74.reuse, 0x2, R90 ;  /* 0x000000024a067825 */ /* 0x050fe200078e025a */
[----:B------:R0:W-:Y:S04]  /*3fc80*/  STL.64 [R1+0x9d8], R2 ;  /* 0x0009d80201007387 */ /* 0x0001e80000100a00 */
[----:B------:R-:W-:Y:S04]  /*3fc90*/  STL.64 [R1+0x9d0], R6 ;  /* 0x0009d00601007387 */ /* 0x000fe80000100a00 */
[----:B------:R-:W4:Y:S04]  /*3fca0*/  LDL.LU R70, [R1+0x540] ;  /* 0x0005400001467983 */ /* 0x000f280000300800 */
[----:B------:R-:W4:Y:S01]  /*3fcb0*/  LDL.LU R73, [R1+0x528] ;  /* 0x0005280001497983 */ /* 0x000f220000300800 */
[----:B0-----:R-:W-:-:S05]  /*3fcc0*/  IMAD.WIDE R2, R74, 0x2, R4 ;  /* 0x000000024a027825 */ /* 0x001fca00078e0204 */
[----:B------:R0:W-:Y:S04]  /*3fcd0*/  STL.64 [R1+0x9b8], R2 ;  /* 0x0009b80201007387 */ /* 0x0001e80000100a00 */
[----:B------:R-:W4:Y:S01]  /*3fce0*/  LDL.LU R71, [R1+0x52c] ;  /* 0x00052c0001477983 */ /* 0x000f220000300800 */
[----:B------:R-:W-:-:S04]  /*3fcf0*/  IMAD.WIDE R20, R77, 0x2, R90 ;  /* 0x000000024d147825 */ /* 0x000fc800078e025a */
[----:B0-----:R-:W-:-:S05]  /*3fd00*/  IMAD.WIDE R2, R77, 0x2, R4 ;  /* 0x000000024d027825 */ /* 0x001fca00078e0204 */
[----:B------:R0:W-:Y:S04]  /*3fd10*/  STL.64 [R1+0x998], R2 ;  /* 0x0009980201007387 */ /* 0x0001e80000100a00 */
[----:B------:R-:W4:Y:S01]  /*3fd20*/  LDL.LU R77, [R1+0x530] ;  /* 0x00053000014d7983 */ /* 0x000f220000300800 */
[----:B------:R-:W-:-:S04]  /*3fd30*/  IMAD.WIDE R6, R79, 0x2, R90 ;  /* 0x000000024f067825 */ /* 0x000fc800078e025a */
[----:B0-----:R-:W-:Y:S01]  /*3fd40*/  IMAD.WIDE R2, R79, 0x2, R4 ;  /* 0x000000024f027825 */ /* 0x001fe200078e0204 */
[----:B------:R-:W-:Y:S04]  /*3fd50*/  STL.64 [R1+0x990], R6 ;  /* 0x0009900601007387 */ /* 0x000fe80000100a00 */
[----:B------:R-:W4:Y:S04]  /*3fd60*/  LDL.LU R79, [R1+0x538] ;  /* 0x00053800014f7983 */ /* 0x000f280000300800 */
[----:B------:R0:W-:Y:S04]  /*3fd70*/  STL.64 [R1+0x978], R2 ;  /* 0x0009780201007387 */ /* 0x0001e80000100a00 */
[----:B------:R-:W-:Y:S04]  /*3fd80*/  STL.64 [R1+0x9b0], R20 ;  /* 0x0009b01401007387 */ /* 0x000fe80000100a00 */
[----:B------:R-:W-:Y:S01]  /*3fd90*/  STL [R1+0x4810], R21 ;  /* 0x0048101501007387 */ /* 0x000fe20000100800 */
[----:B0-----:R-:W-:-:S04]  /*3fda0*/  IMAD.WIDE R2, R82, 0x2, R90 ;  /* 0x0000000252027825 */ /* 0x001fc800078e025a */
[----:B------:R-:W-:Y:S02]  /*3fdb0*/  IMAD.WIDE R6, R82, 0x2, R4 ;  /* 0x0000000252067825 */ /* 0x000fe400078e0204 */
[----:B------:R-:W4:Y:S04]  /*3fdc0*/  LDL.LU R82, [R1+0x53c] ;  /* 0x00053c0001527983 */ /* 0x000f280000300800 */
[----:B------:R0:W-:Y:S04]  /*3fdd0*/  STL.64 [R1+0x970], R2 ;  /* 0x0009700201007387 */ /* 0x0001e80000100a00 */
[----:B------:R-:W-:Y:S04]  /*3fde0*/  STL.64 [R1+0x958], R6 ;  /* 0x0009580601007387 */ /* 0x000fe80000100a00 */
[----:B------:R-:W4:Y:S01]  /*3fdf0*/  LDL.LU R74, [R1+0x510] ;  /* 0x00051000014a7983 */ /* 0x000f220000300800 */
[----:B0-----:R-:W-:-:S04]  /*3fe00*/  IMAD.WIDE R2, R75, 0x2, R90 ;  /* 0x000000024b027825 */ /* 0x001fc800078e025a */
[----:B------:R-:W-:Y:S01]  /*3fe10*/  IMAD.WIDE R18, R75, 0x2, R4 ;  /* 0x000000024b127825 */ /* 0x000fe200078e0204 */
[----:B------:R2:W-:Y:S04]  /*3fe20*/  STL.64 [R1+0x950], R2 ;  /* 0x0009500201007387 */ /* 0x0005e80000100a00 */
[----:B------:R-:W4:Y:S01]  /*3fe30*/  LDL.LU R75, [R1+0x514] ;  /* 0x00051400014b7983 */ /* 0x000f220000300800 */
[----:B--2---:R-:W-:-:S04]  /*3fe40*/  IMAD.WIDE R2, R76, 0x2, R90 ;  /* 0x000000024c027825 */ /* 0x004fc800078e025a */
[----:B------:R-:W-:Y:S01]  /*3fe50*/  IMAD.WIDE R6, R76, 0x2, R4 ;  /* 0x000000024c067825 */ /* 0x000fe200078e0204 */
[----:B------:R3:W-:Y:S04]  /*3fe60*/  STL.64 [R1+0x930], R2 ;  /* 0x0009300201007387 */ /* 0x0007e80000100a00 */
[----:B------:R0:W-:Y:S04]  /*3fe70*/  STL.64 [R1+0x918], R6 ;  /* 0x0009180601007387 */ /* 0x0001e80000100a00 */
[----:B------:R-:W2:Y:S04]  /*3fe80*/  LDL.LU R76, [R1+0x51c] ;  /* 0x00051c00014c7983 */ /* 0x000ea80000300800 */
[----:B------:R-:W-:Y:S01]  /*3fe90*/  STL.64 [R1+0x938], R18 ;  /* 0x0009381201007387 */ /* 0x000fe20000100a00 */
[----:B---3--:R-:W-:-:S04]  /*3fea0*/  IMAD.WIDE R2, R83, 0x2, R90 ;  /* 0x0000000253027825 */ /* 0x008fc800078e025a */
[----:B0-----:R-:W-:Y:S01]  /*3feb0*/  IMAD.WIDE R6, R83, 0x2, R4 ;  /* 0x0000000253067825 */ /* 0x001fe200078e0204 */
[----:B------:R0:W-:Y:S04]  /*3fec0*/  STL.64 [R1+0x910], R2 ;  /* 0x0009100201007387 */ /* 0x0001e80000100a00 */
[----:B------:R-:W-:Y:S04]  /*3fed0*/  STL.64 [R1+0x4818], R18 ;  /* 0x0048181201007387 */ /* 0x000fe80000100a00 */
[----:B------:R-:W3:Y:S04]  /*3fee0*/  LDL.LU R83, [R1+0x520] ;  /* 0x0005200001537983 */ /* 0x000ee80000300800 */
[----:B------:R1:W-:Y:S01]  /*3fef0*/  STL.64 [R1+0x8f8], R6 ;  /* 0x0008f80601007387 */ /* 0x0003e20000100a00 */
[----:B0-----:R-:W-:-:S04]  /*3ff00*/  IMAD.WIDE R2, R72, 0x2, R90 ;  /* 0x0000000248027825 */ /* 0x001fc800078e025a */
[--C-:B-1----:R-:W-:Y:S02]  /*3ff10*/  IMAD.WIDE R6, R72, 0x2, R4.reuse ;  /* 0x0000000248067825 */ /* 0x102fe400078e0204 */
[----:B------:R-:W3:Y:S04]  /*3ff20*/  LDL.LU R72, [R1+0x534] ;  /* 0x0005340001487983 */ /* 0x000ee80000300800 */
[----:B------:R0:W-:Y:S01]  /*3ff30*/  STL.64 [R1+0x8f0], R2 ;  /* 0x0008f00201007387 */ /* 0x0001e20000100a00 */
[----:B------:R-:W-:-:S03]  /*3ff40*/  IMAD.WIDE R8, R69, 0x2, R4 ;  /* 0x0000000245087825 */ /* 0x000fc600078e0204 */
[----:B------:R4:W-:Y:S01]  /*3ff50*/  STL.64 [R1+0x8d8], R6 ;  /* 0x0008d80601007387 */ /* 0x0009e20000100a00 */
[----:B0-----:R-:W-:-:S05]  /*3ff60*/  IMAD.WIDE R2, R69, 0x2, R90 ;  /* 0x0000000245027825 */ /* 0x001fca00078e025a */
[----:B------:R0:W-:Y:S04]  /*3ff70*/  STL.64 [R1+0x8d0], R2 ;  /* 0x0008d00201007387 */ /* 0x0001e80000100a00 */
[----:B------:R1:W-:Y:S01]  /*3ff80*/  STL.64 [R1+0x8b8], R8 ;  /* 0x0008b80801007387 */ /* 0x0003e20000100a00 */
[----:B----4-:R-:W-:-:S05]  /*3ff90*/  IMAD.WIDE R6, R70, 0x2, R90 ;  /* 0x0000000246067825 */ /* 0x010fca00078e025a */
[----:B------:R4:W-:Y:S01]  /*3ffa0*/  STL.64 [R1+0x8b0], R6 ;  /* 0x0008b00601007387 */ /* 0x0009e20000100a00 */
[----:B0-----:R-:W-:-:S04]  /*3ffb0*/  IMAD.WIDE R2, R70, 0x2, R4 ;  /* 0x0000000246027825 */ /* 0x001fc800078e0204 */
[C---:B-1----:R-:W-:Y:S01]  /*3ffc0*/  IMAD.WIDE R8, R73.reuse, 0x2, R90 ;  /* 0x0000000249087825 */ /* 0x042fe200078e025a */
[----:B------:R0:W-:Y:S04]  /*3ffd0*/  STL.64 [R1+0x898], R2 ;  /* 0x0008980201007387 */ /* 0x0001e80000100a00 */
[----:B------:R-:W-:Y:S01]  /*3ffe0*/  STL.64 [R1+0x890], R8 ;  /* 0x0008900801007387 */ /* 0x000fe20000100a00 */
[----:B----4-:R-:W-:-:S03]  /*3fff0*/  IMAD.WIDE R6, R73, 0x2, R4 ;  /* 0x0000000249067825 */ /* 0x010fc600078e0204 */
        /* <DEDUP_REMOVED lines=8> */
[----:B------:R-:W-:-:S04]  /*40080*/  IMAD.WIDE R8, R79, 0x2, R4 ;  /* 0x000000024f087825 */ /* 0x000fc800078e0204 */
[----:B-1----:R-:W-:Y:S01]  /*40090*/  IMAD.WIDE R6, R77, 0x2, R4 ;  /* 0x000000024d067825 */ /* 0x002fe200078e0204 */
[----:B------:R0:W-:Y:S04]  /*400a0*/  STL.64 [R1+0x850], R2 ;  /* 0x0008500201007387 */ /* 0x0001e80000100a00 */
[----:B------:R-:W4:Y:S04]  /*400b0*/  LDL.LU R77, [R1+0x504] ;  /* 0x00050400014d7983 */ /* 0x000f280000300800 */
[----:B------:R-:W-:Y:S01]  /*400c0*/  STL.64 [R1+0x838], R6 ;  /* 0x0008380601007387 */ /* 0x000fe20000100a00 */
[----:B0-----:R-:W-:-:S05]  /*400d0*/  IMAD.WIDE R2, R79, 0x2, R90 ;  /* 0x000000024f027825 */ /* 0x001fca00078e025a */
[----:B------:R0:W-:Y:S04]  /*400e0*/  STL.64 [R1+0x830], R2 ;  /* 0x0008300201007387 */ /* 0x0001e80000100a00 */
[----:B------:R-:W-:Y:S04]  /*400f0*/  STL.64 [R1+0x818], R8 ;  /* 0x0008180801007387 */ /* 0x000fe80000100a00 */
[----:B------:R-:W4:Y:S01]  /*40100*/  LDL.LU R79, [R1+0x508] ;  /* 0x00050800014f7983 */ /* 0x000f220000300800 */
[----:B0-----:R-:W-:-:S04]  /*40110*/  IMAD.WIDE R2, R82, 0x2, R90 ;  /* 0x0000000252027825 */ /* 0x001fc800078e025a */
[----:B------:R-:W-:Y:S01]  /*40120*/  IMAD.WIDE R6, R82, 0x2, R4 ;  /* 0x0000000252067825 */ /* 0x000fe200078e0204 */
[----:B------:R0:W-:Y:S04]  /*40130*/  STL.64 [R1+0x810], R2 ;  /* 0x0008100201007387 */ /* 0x0001e80000100a00 */
[----:B------:R1:W-:Y:S04]  /*40140*/  STL.64 [R1+0x7f8], R6 ;  /* 0x0007f80601007387 */ /* 0x0003e80000100a00 */
[----:B------:R-:W4:Y:S01]  /*40150*/  LDL.LU R82, [R1+0x50c] ;  /* 0x00050c0001527983 */ /* 0x000f220000300800 */
        /* <DEDUP_REMOVED lines=9> */
[----:B------:R-:W-:Y:S01]  /*401f0*/  STL.64 [R1+0x7b8], R6 ;  /* 0x0007b80601007387 */ /* 0x000fe20000100a00 */
[----:B--2---:R-:W-:-:S05]  /*40200*/  IMAD.WIDE R2, R76, 0x2, R90 ;  /* 0x000000024c027825 */ /* 0x004fca00078e025a */
[----:B------:R3:W-:Y:S04]  /*40210*/  STL.64 [R1+0x7b0], R2 ;  /* 0x0007b00201007387 */ /* 0x0007e80000100a00 */
[----:B------:R-:W2:Y:S01]  /*40220*/  LDL.LU R75, [R1+0x4e4] ;  /* 0x0004e400014b7983 */ /* 0x000ea20000300800 */
[----:B------:R-:W-:-:S04]  /*40230*/  IMAD.WIDE R16, R76, 0x2, R4 ;  /* 0x000000024c107825 */ /* 0x000fc800078e0204 */
[----:B---3--:R-:W-:-:S04]  /*40240*/  IMAD.WIDE R2, R83, 0x2, R90 ;  /* 0x0000000253027825 */ /* 0x008fc800078e025a */
[----:B------:R-:W-:Y:S01]  /*40250*/  IMAD.WIDE R6, R83, 0x2, R4 ;  /* 0x0000000253067825 */ /* 0x000fe200078e0204 */
[----:B------:R0:W-:Y:S04]  /*40260*/  STL.64 [R1+0x790], R2 ;  /* 0x0007900201007387 */ /* 0x0001e80000100a00 */
[----:B------:R-:W3:Y:S04]  /*40270*/  LDL.LU R70, [R1+0x4e8] ;  /* 0x0004e80001467983 */ /* 0x000ee80000300800 */
[----:B------:R-:W-:Y:S04]  /*40280*/  STL.64 [R1+0x778], R6 ;  /* 0x0007780601007387 */ /* 0x000fe80000100a00 */
[----:B------:R-:W3:Y:S01]  /*40290*/  LDL.LU R76, [R1+0x4ec] ;  /* 0x0004ec00014c7983 */ /* 0x000ee20000300800 */
[----:B0-----:R-:W-:-:S05]  /*402a0*/  IMAD.WIDE R2, R72, 0x2, R90 ;  /* 0x0000000248027825 */ /* 0x001fca00078e025a */
[----:B------:R0:W-:Y:S04]  /*402b0*/  STL.64 [R1+0x770], R2 ;  /* 0x0007700201007387 */ /* 0x0001e80000100a00 */
[----:B------:R-:W3:Y:S04]  /*402c0*/  LDL.LU R83, [R1+0x4c8] ;  /* 0x0004c80001537983 */ /* 0x000ee80000300800 */
[----:B------:R-:W-:Y:S04]  /*402d0*/  STL.64 [R1+0x798], R16 ;  /* 0x0007981001007387 */ /* 0x000fe80000100a00 */
[----:B------:R-:W-:Y:S04]  /*402e0*/  STL [R1+0x47d0], R16 ;  /* 0x0047d01001007387 */ /* 0x000fe80000100800 */
[----:B------:R-:W-:Y:S01]  /*402f0*/  STL [R1+0x47c0], R17 ;  /* 0x0047c01101007387 */ /* 0x000fe20000100800 */
[----:B0-----:R-:W-:-:S03]  /*40300*/  IMAD.WIDE R2, R72, 0x2, R4 ;  /* 0x0000000248027825 */ /* 0x001fc600078e0204 */
[----:B------:R-:W3:Y:S04]  /*40310*/  LDL.LU R72, [R1+0x4cc] ;  /* 0x0004cc0001487983 */ /* 0x000ee80000300800 */
[----:B------:R0:W-:Y:S01]  /*40320*/  STL.64 [R1+0x758], R2 ;  /* 0x0007580201007387 */ /* 0x0001e20000100a00 */
[----:B----4-:R-:W-:-:S04]  /*40330*/  IMAD.WIDE R6, R73, 0x2, R90 ;  /* 0x0000000249067825 */ /* 0x010fc800078e025a */
        /* <DEDUP_REMOVED lines=14> */
[----:B------:R-:W-:-:S04]  /*40420*/  IMAD.WIDE R8, R79, 0x2, R90 ;  /* 0x000000024f087825 */ /* 0x000fc800078e025a */
[----:B0-----:R-:W-:Y:S01]  /*40430*/  IMAD.WIDE R6, R79, 0x2, R4 ;  /* 0x000000024f067825 */ /* 0x001fe200078e0204 */
[----:B------:R-:W-:Y:S04]  /*40440*/  STL.64 [R1+0x700], R8 ;  /* 0x0007000801007387 */ /* 0x000fe80000100a00 */
[----:B------:R-:W4:Y:S04]  /*40450*/  LDL.LU R79, [R1+0x3e8] ;  /* 0x0003e800014f7983 */ /* 0x000f280000300800 */
[----:B------:R0:W-:Y:S01]  /*40460*/  STL.64 [R1+0x708], R6 ;  /* 0x0007080601007387 */ /* 0x0001e20000100a00 */
[----:B-1----:R-:W-:-:S04]  /*40470*/  IMAD.WIDE R2, R82, 0x2, R90 ;  /* 0x0000000252027825 */ /* 0x002fc800078e025a */
[----:B0-----:R-:W-:Y:S01]  /*40480*/  IMAD.WIDE R6, R82, 0x2, R4 ;  /* 0x0000000252067825 */ /* 0x001fe200078e0204 */
[----:B------:R0:W-:Y:S04]  /*40490*/  STL.64 [R1+0x6f0], R2 ;  /* 0x0006f00201007387 */ /* 0x0001e80000100a00 */
[----:B------:R-:W4:Y:S04]  /*404a0*/  LDL.LU R82, [R1+0x3f0] ;  /* 0x0003f00001527983 */ /* 0x000f280000300800 */
[----:B------:R1:W-:Y:S01]  /*404b0*/  STL.64 [R1+0x6e8], R6 ;  /* 0x0006e80601007387 */ /* 0x0003e20000100a00 */
[----:B0-----:R-:W-:-:S04]  /*404c0*/  IMAD.WIDE R2, R74, 0x2, R90 ;  /* 0x000000024a027825 */ /* 0x001fc800078e025a */
[--C-:B-1----:R-:W-:Y:S01]  /*404d0*/  IMAD.WIDE R6, R74, 0x2, R4.reuse ;  /* 0x000000024a067825 */ /* 0x102fe200078e0204 */
[----:B------:R0:W-:Y:S04]  /*404e0*/  STL.64 [R1+0x720], R2 ;  /* 0x0007200201007387 */ /* 0x0001e80000100a00 */
[----:B------:R-:W4:Y:S04]  /*404f0*/  LDL.LU R74, [R1+0x4a0] ;  /* 0x0004a000014a7983 */ /* 0x000f280000300800 */
[----:B------:R-:W-:Y:S01]  /*40500*/  STL.64 [R1+0x728], R6 ;  /* 0x0007280601007387 */ /* 0x000fe20000100a00 */
[----:B------:R-:W-:-:S04]  /*40510*/  IMAD.WIDE R8, R69, 0x2, R4 ;  /* 0x0000000245087825 */ /* 0x000fc800078e0204 */
[----:B0-----:R-:W-:-:S05]  /*40520*/  IMAD.WIDE R2, R69, 0x2, R90 ;  /* 0x0000000245027825 */ /* 0x001fca00078e025a */
[----:B------:R2:W-:Y:S04]  /*40530*/  STL.64 [R1+0x6e0], R2 ;  /* 0x0006e00201007387 */ /* 0x0005e80000100a00 */
[----:B------:R-:W-:Y:S01]  /*40540*/  STL.64 [R1+0x6d8], R8 ;  /* 0x0006d80801007387 */ /* 0x000fe20000100a00 */
[----:B--2---:R-:W-:-:S04]  /*40550*/  IMAD.WIDE R2, R75, 0x2, R90 ;  /* 0x000000024b027825 */ /* 0x004fc800078e025a */
[----:B------:R-:W-:Y:S02]  /*40560*/  IMAD.WIDE R6, R75, 0x2, R4 ;  /* 0x000000024b067825 */ /* 0x000fe400078e0204 */
[----:B------:R-:W2:Y:S04]  /*40570*/  LDL.LU R75, [R1+0x4a8] ;  /* 0x0004a800014b7983 */ /* 0x000ea80000300800 */
[----:B------:R3:W-:Y:S04]  /*40580*/  STL.64 [R1+0x740], R2 ;  /* 0x0007400201007387 */ /* 0x0007e80000100a00 */
[----:B------:R0:W-:Y:S01]  /*40590*/  STL.64 [R1+0x748], R6 ;  /* 0x0007480601007387 */ /* 0x0001e20000100a00 */
[----:B---3--:R-:W-:-:S04]  /*405a0*/  IMAD.WIDE R2, R70, 0x2, R90 ;  /* 0x0000000246027825 */ /* 0x008fc800078e025a */
[----:B0-----:R-:W-:-:S04]  /*405b0*/  IMAD.WIDE R6, R70, 0x2, R4 ;  /* 0x0000000246067825 */ /* 0x001fc800078e0204 */
[C---:B------:R-:W-:Y:S01]  /*405c0*/  IMAD.WIDE R8, R76.reuse, 0x2, R90 ;  /* 0x000000024c087825 */ /* 0x040fe200078e025a */
[----:B------:R0:W-:Y:S04]  /*405d0*/  STL.64 [R1+0x6d0], R2 ;  /* 0x0006d00201007387 */ /* 0x0001e80000100a00 */
[----:B------:R1:W-:Y:S04]  /*405e0*/  STL.64 [R1+0x6c8], R6 ;  /* 0x0006c80601007387 */ /* 0x0003e80000100a00 */
[----:B------:R-:W-:Y:S01]  /*405f0*/  STL.64 [R1+0x760], R8 ;  /* 0x0007600801007387 */ /* 0x000fe20000100a00 */
[----:B0-----:R-:W-:-:S03]  /*40600*/  IMAD.WIDE R2, R76, 0x2, R4 ;  /* 0x000000024c027825 */ /* 0x001fc600078e0204 */
[----:B------:R-:W3:Y:S04]  /*40610*/  LDL.LU R76, [R1+0x4b0] ;  /* 0x0004b000014c7983 */ /* 0x000ee80000300800 */
[----:B------:R0:W-:Y:S01]  /*40620*/  STL.64 [R1+0x768], R2 ;  /* 0x0007680201007387 */ /* 0x0001e20000100a00 */
[----:B-1----:R-:W-:-:S04]  /*40630*/  IMAD.WIDE R6, R83, 0x2, R90 ;  /* 0x0000000253067825 */ /* 0x002fc800078e025a */
[----:B0-----:R-:W-:Y:S01]  /*40640*/  IMAD.WIDE R2, R83, 0x2, R4 ;  /* 0x0000000253027825 */ /* 0x001fe200078e0204 */
[----:B------:R0:W-:Y:S04]  /*40650*/  STL.64 [R1+0x6c0], R6 ;  /* 0x0006c00601007387 */ /* 0x0001e80000100a00 */
[----:B------:R-:W3:Y:S04]  /*40660*/  LDL.LU R83, [R1+0x428] ;  /* 0x0004280001537983 */ /* 0x000ee80000300800 */
[----:B------:R1:W-:Y:S01]  /*40670*/  STL.64 [R1+0x6b8], R2 ;  /* 0x0006b80201007387 */ /* 0x0003e20000100a00 */
[----:B0-----:R-:W-:-:S04]  /*40680*/  IMAD.WIDE R6, R72, 0x2, R90 ;  /* 0x0000000248067825 */ /* 0x001fc800078e025a */
[----:B-1----:R-:W-:Y:S02]  /*40690*/  IMAD.WIDE R2, R72, 0x2, R4 ;  /* 0x0000000248027825 */ /* 0x002fe400078e0204 */
        /* <DEDUP_REMOVED lines=17> */
[----:B------:R1:W-:Y:S04]  /*407b0*/  STL.64 [R1+0x698], R6 ;  /* 0x0006980601007387 */ /* 0x0003e80000100a00 */
[----:B------:R-:W4:Y:S01]  /*407c0*/  LDL.LU R70, [R1+0x44c] ;  /* 0x00044c0001467983 */ /* 0x000f220000300800 */
[----:B0-----:R-:W-:-:S04]  /*407d0*/  IMAD.WIDE R2, R79, 0x2, R90 ;  /* 0x000000024f027825 */ /* 0x001fc800078e025a */
[----:B-1----:R-:W-:Y:S01]  /*407e0*/  IMAD.WIDE R6, R79, 0x2, R4 ;  /* 0x000000024f067825 */ /* 0x002fe200078e0204 */
[----:B------:R0:W-:Y:S04]  /*407f0*/  STL.64 [R1+0x7c0], R2 ;  /* 0x0007c00201007387 */ /* 0x0001e80000100a00 */
[----:B------:R-:W4:Y:S04]  /*40800*/  LDL.LU R79, [R1+0x450] ;  /* 0x00045000014f7983 */ /* 0x000f280000300800 */
[----:B------:R-:W-:Y:S01]  /*40810*/  STL.64 [R1+0x7c8], R6 ;  /* 0x0007c80601007387 */ /* 0x000fe20000100a00 */
[----:B0-----:R-:W-:-:S04]  /*40820*/  IMAD.WIDE R2, R82, 0x2, R90 ;  /* 0x0000000252027825 */ /* 0x001fc800078e025a */
        /* <DEDUP_REMOVED lines=8> */
[----:B------:R-:W4:Y:S04]  /*408b0*/  LDL.LU R74, [R1+0x480] ;  /* 0x00048000014a7983 */ /* 0x000f280000300800 */
[----:B------:R-:W-:Y:S01]  /*408c0*/  STL.64 [R1+0x688], R92 ;  /* 0x0006885c01007387 */ /* 0x000fe20000100a00 */
[----:B--2---:R-:W-:-:S05]  /*408d0*/  IMAD.WIDE R2, R75, 0x2, R90 ;  /* 0x000000024b027825 */ /* 0x004fca00078e025a */
[----:B------:R0:W-:Y:S04]  /*408e0*/  STL.64 [R1+0x680], R2 ;  /* 0x0006800201007387 */ /* 0x0001e80000100a00 */
[----:B------:R-:W-:Y:S01]  /*408f0*/  STL.64 [R1+0x47a8], R92 ;  /* 0x0047a85c01007387 */ /* 0x000fe20000100a00 */
[----:B0-----:R-:W-:-:S03]  /*40900*/  IMAD.WIDE R2, R75, 0x2, R4 ;  /* 0x000000024b027825 */ /* 0x001fc600078e0204 */
[----:B------:R-:W2:Y:S04]  /*40910*/  LDL.LU R75, [R1+0x454] ;  /* 0x00045400014b7983 */ /* 0x000ea80000300800 */
[----:B------:R0:W-:Y:S01]  /*40920*/  STL.64 [R1+0x678], R2 ;  /* 0x0006780201007387 */ /* 0x0001e20000100a00 */
[----:B---3--:R-:W-:-:S04]  /*40930*/  IMAD.WIDE R8, R76, 0x2, R90 ;  /* 0x000000024c087825 */ /* 0x008fc800078e025a */
[----:B0-----:R-:W-:Y:S01]  /*40940*/  IMAD.WIDE R2, R76, 0x2, R4 ;  /* 0x000000024c027825 */ /* 0x001fe200078e0204 */
[----:B------:R-:W-:Y:S04]  /*40950*/  STL.64 [R1+0x800], R8 ;  /* 0x0008000801007387 */ /* 0x000fe80000100a00 */
[----:B------:R-:W3:Y:S04]  /*40960*/  LDL.LU R76, [R1+0x430] ;  /* 0x00043000014c7983 */ /* 0x000ee80000300800 */
[----:B------:R0:W-:Y:S01]  /*40970*/  STL.64 [R1+0x808], R2 ;  /* 0x0008080201007387 */ /* 0x0001e20000100a00 */
[----:B------:R-:W-:-:S04]  /*40980*/  IMAD.WIDE R6, R83, 0x2, R90 ;  /* 0x0000000253067825 */ /* 0x000fc800078e025a */
[----:B0-----:R-:W-:Y:S01]  /*40990*/  IMAD.WIDE R2, R83, 0x2, R4 ;  /* 0x0000000253027825 */ /* 0x001fe200078e0204 */
[----:B------:R0:W-:Y:S04]  /*409a0*/  STL.64 [R1+0x670], R6 ;  /* 0x0006700601007387 */ /* 0x0001e80000100a00 */
[----:B------:R-:W3:Y:S04]  /*409b0*/  LDL.LU R83, [R1+0x438] ;  /* 0x0004380001537983 */ /* 0x000ee80000300800 */
[----:B------:R1:W-:Y:S01]  /*409c0*/  STL.64 [R1+0x668], R2 ;  /* 0x0006680201007387 */ /* 0x0003e20000100a00 */
[----:B0-----:R-:W-:-:S04]  /*409d0*/  IMAD.WIDE R6, R72, 0x2, R90 ;  /* 0x0000000248067825 */ /* 0x001fc800078e025a */
[----:B-1----:R-:W-:Y:S01]  /*409e0*/  IMAD.WIDE R2, R72, 0x2, R4 ;  /* 0x0000000248027825 */ /* 0x002fe200078e0204 */
[----:B------:R4:W-:Y:S04]  /*409f0*/  STL.64 [R1+0x820], R6 ;  /* 0x0008200601007387 */ /* 0x0009e80000100a00 */
        /* <DEDUP_REMOVED lines=10> */
[----:B------:R1:W-:Y:S01]  /*40aa0*/  STL.64 [R1+0x848], R2 ;  /* 0x0008480201007387 */ /* 0x0003e20000100a00 */
[----:B------:R-:W-:-:S04]  /*40ab0*/  IMAD.WIDE R8, R77, 0x2, R90 ;  /* 0x000000024d087825 */ /* 0x000fc800078e025a */
[----:B0-----:R-:W-:-:S04]  /*40ac0*/  IMAD.WIDE R6, R77, 0x2, R4 ;  /* 0x000000024d067825 */ /* 0x001fc800078e0204 */
[C---:B-1----:R-:W-:Y:S01]  /*40ad0*/  IMAD.WIDE R2, R70.reuse, 0x2, R90 ;  /* 0x0000000246027825 */ /* 0x042fe200078e025a */
[----:B------:R0:W-:Y:S04]  /*40ae0*/  STL.64 [R1+0x650], R8 ;  /* 0x0006500801007387 */ /* 0x0001e80000100a00 */
[----:B------:R-:W4:Y:S04]  /*40af0*/  LDL.LU R77, [R1+0x464] ;  /* 0x00046400014d7983 */ /* 0x000f280000300800 */
[----:B------:R1:W-:Y:S04]  /*40b00*/  STL.64 [R1+0x648], R6 ;  /* 0x0006480601007387 */ /* 0x0003e80000100a00 */
[----:B------:R1:W-:Y:S01]  /*40b10*/  STL.64 [R1+0x860], R2 ;  /* 0x0008600201007387 */ /* 0x0003e20000100a00 */
[----:B0-----:R-:W-:-:S04]  /*40b20*/  IMAD.WIDE R8, R70, 0x2, R4 ;  /* 0x0000000246087825 */ /* 0x001fc800078e0204 */
[----:B-1----:R-:W-:-:S04]  /*40b30*/  IMAD.WIDE R6, R79, 0x2, R90 ;  /* 0x000000024f067825 */ /* 0x002fc800078e025a */
[----:B------:R-:W-:Y:S01]  /*40b40*/  IMAD.WIDE R2, R79, 0x2, R4 ;  /* 0x000000024f027825 */ /* 0x000fe200078e0204 */
[----:B------:R0:W-:Y:S04]  /*40b50*/  STL.64 [R1+0x868], R8 ;  /* 0x0008680801007387 */ /* 0x0001e80000100a00 */
[----:B------:R-:W4:Y:S04]  /*40b60*/  LDL.LU R79, [R1+0x404] ;  /* 0x00040400014f7983 */ /* 0x000f280000300800 */
[----:B------:R1:W-:Y:S04]  /*40b70*/  STL.64 [R1+0x640], R6 ;  /* 0x0006400601007387 */ /* 0x0003e80000100a00 */
[----:B------:R0:W-:Y:S02]  /*40b80*/  STL.64 [R1+0x638], R2 ;  /* 0x0006380201007387 */ /* 0x0001e40000100a00 */
[----:B0-----:R-:W-:-:S04]  /*40b90*/  IMAD.WIDE R8, R82, 0x2, R90 ;  /* 0x0000000252087825 */ /* 0x001fc800078e025a */
[----:B-1----:R-:W-:Y:S01]  /*40ba0*/  IMAD.WIDE R6, R82, 0x2, R4 ;  /* 0x0000000252067825 */ /* 0x002fe200078e0204 */
[----:B------:R-:W-:Y:S04]  /*40bb0*/  STL.64 [R1+0x880], R8 ;  /* 0x0008800801007387 */ /* 0x000fe80000100a00 */
[----:B------:R-:W4:Y:S04]  /*40bc0*/  LDL.LU R82, [R1+0x408] ;  /* 0x0004080001527983 */ /* 0x000f280000300800 */
[----:B------:R0:W-:Y:S01]  /*40bd0*/  STL.64 [R1+0x888], R6 ;  /* 0x0008880601007387 */ /* 0x0001e20000100a00 */
[----:B------:R-:W-:-:S04]  /*40be0*/  IMAD.WIDE R2, R71, 0x2, R90 ;  /* 0x0000000247027825 */ /* 0x000fc800078e025a */
        /* <DEDUP_REMOVED lines=15> */
[--C-:B0-----:R-:W-:Y:S02]  /*40ce0*/  IMAD.WIDE R6, R76, 0x2, R4.reuse ;  /* 0x000000024c067825 */ /* 0x101fe400078e0204 */
[----:B------:R-:W3:Y:S04]  /*40cf0*/  LDL.LU R76, [R1+0x3c8] ;  /* 0x0003c800014c7983 */ /* 0x000ee80000300800 */
[----:B------:R0:W-:Y:S04]  /*40d00*/  STL.64 [R1+0x8c0], R2 ;  /* 0x0008c00201007387 */ /* 0x0001e80000100a00 */
[----:B------:R1:W-:Y:S01]  /*40d10*/  STL.64 [R1+0x8c8], R6 ;  /* 0x0008c80601007387 */ /* 0x0003e20000100a00 */
[----:B------:R-:W-:-:S04]  /*40d20*/  IMAD.WIDE R64, R83, 0x2, R4 ;  /* 0x0000000253407825 */ /* 0x000fc800078e0204 */
[--C-:B0-----:R-:W-:Y:S02]  /*40d30*/  IMAD.WIDE R2, R83, 0x2, R90.reuse ;  /* 0x0000000253027825 */ /* 0x101fe400078e025a */
[----:B------:R-:W3:Y:S04]  /*40d40*/  LDL.LU R83, [R1+0x3cc] ;  /* 0x0003cc0001537983 */ /* 0x000ee80000300800 */
[----:B------:R4:W-:Y:S01]  /*40d50*/  STL.64 [R1+0x610], R2 ;  /* 0x0006100201007387 */ /* 0x0009e20000100a00 */
[----:B------:R-:W-:-:S04]  /*40d60*/  IMAD.WIDE R8, R72, 0x2, R90 ;  /* 0x0000000248087825 */ /* 0x000fc800078e025a */
[----:B-1----:R-:W-:Y:S01]  /*40d70*/  IMAD.WIDE R6, R72, 0x2, R4 ;  /* 0x0000000248067825 */ /* 0x002fe200078e0204 */
[----:B------:R-:W-:Y:S04]  /*40d80*/  STL.64 [R1+0x8e0], R8 ;  /* 0x0008e00801007387 */ /* 0x000fe80000100a00 */
[----:B------:R-:W3:Y:S04]  /*40d90*/  LDL.LU R69, [R1+0x3d0] ;  /* 0x0003d00001457983 */ /* 0x000ee80000300800 */
[----:B------:R0:W-:Y:S04]  /*40da0*/  STL.64 [R1+0x8e8], R6 ;  /* 0x0008e80601007387 */ /* 0x0001e80000100a00 */
[----:B------:R-:W-:Y:S01]  /*40db0*/  STL.64 [R1+0x608], R64 ;  /* 0x0006084001007387 */ /* 0x000fe20000100a00 */
[----:B----4-:R-:W-:-:S04]  /*40dc0*/  IMAD.WIDE R2, R73, 0x2, R90 ;  /* 0x0000000249027825 */ /* 0x010fc800078e025a */
[----:B0-----:R-:W-:Y:S01]  /*40dd0*/  IMAD.WIDE R6, R73, 0x2, R4 ;  /* 0x0000000249067825 */ /* 0x001fe200078e0204 */
[----:B------:R0:W-:Y:S04]  /*40de0*/  STL.64 [R1+0x600], R2 ;  /* 0x0006000201007387 */ /* 0x0001e80000100a00 */
[----:B------:R-:W-:Y:S04]  /*40df0*/  STL.64 [R1+0x4788], R64 ;  /* 0x0047884001007387 */ /* 0x000fe80000100a00 */
[----:B------:R-:W4:Y:S04]  /*40e00*/  LDL.LU R70, [R1+0x3d8] ;  /* 0x0003d80001467983 */ /* 0x000f280000300800 */
[----:B------:R1:W-:Y:S04]  /*40e10*/  STL.64 [R1+0x5f8], R6 ;  /* 0x0005f80601007387 */ /* 0x0003e80000100a00 */
[----:B------:R-:W4:Y:S01]  /*40e20*/  LDL.LU R71, [R1+0x340] ;  /* 0x0003400001477983 */ /* 0x000f220000300800 */
[----:B0-----:R-:W-:-:S04]  /*40e30*/  IMAD.WIDE R2, R77, 0x2, R90 ;  /* 0x000000024d027825 */ /* 0x001fc800078e025a */
[----:B-1----:R-:W-:Y:S01]  /*40e40*/  IMAD.WIDE R6, R77, 0x2, R4 ;  /* 0x000000024d067825 */ /* 0x002fe200078e0204 */
        /* <DEDUP_REMOVED lines=20> */
[----:B------:R-:W-:Y:S01]  /*40f90*/  IMAD.WIDE R8, R74, 0x2, R4 ;  /* 0x000000024a087825 */ /* 0x000fe200078e0204 */
[----:B------:R0:W-:Y:S04]  /*40fa0*/  STL.64 [R1+0x940], R2 ;  /* 0x0009400201007387 */ /* 0x0001e80000100a00 */
[----:B------:R-:W-:Y:S04]  /*40fb0*/  STL.64 [R1+0x948], R8 ;  /* 0x0009480801007387 */ /* 0x000fe80000100a00 */
[----:B------:R-:W4:Y:S01]  /*40fc0*/  LDL.LU R74, [R1+0x3b8] ;  /* 0x0003b800014a7983 */ /* 0x000f220000300800 */
[----:B--2---:R-:W-:-:S04]  /*40fd0*/  IMAD.WIDE R6, R75, 0x2, R90 ;  /* 0x000000024b067825 */ /* 0x004fc800078e025a */
[--C-:B0-----:R-:W-:Y:S01]  /*40fe0*/  IMAD.WIDE R2, R75, 0x2, R4.reuse ;  /* 0x000000024b027825 */ /* 0x101fe200078e0204 */
[----:B------:R-:W-:Y:S04]  /*40ff0*/  STL.64 [R1+0x5d0], R6 ;  /* 0x0005d00601007387 */ /* 0x000fe80000100a00 */
[----:B------:R3:W-:Y:S04]  /*41000*/  STL.64 [R1+0x5c8], R2 ;  /* 0x0005c80201007387 */ /* 0x0007e80000100a00 */
[----:B------:R-:W2:Y:S01]  /*41010*/  LDL.LU R75, [R1+0xa20] ;  /* 0x000a2000014b7983 */ /* 0x000ea20000300800 */
[----:B---3--:R-:W-:-:S04]  /*41020*/  IMAD.WIDE R2, R76, 0x2, R4 ;  /* 0x000000024c027825 */ /* 0x008fc800078e0204 */
[--C-:B------:R-:W-:Y:S01]  /*41030*/  IMAD.WIDE R62, R76, 0x2, R90.reuse ;  /* 0x000000024c3e7825 */ /* 0x100fe200078e025a */
[----:B------:R0:W-:Y:S04]  /*41040*/  STL.64 [R1+0x968], R2 ;  /* 0x0009680201007387 */ /* 0x0001e80000100a00 */
[----:B------:R-:W3:Y:S01]  /*41050*/  LDL.LU R76, [R1+0xa28] ;  /* 0x000a2800014c7983 */ /* 0x000ee20000300800 */
[----:B------:R-:W-:-:S04]  /*41060*/  IMAD.WIDE R6, R83, 0x2, R90 ;  /* 0x0000000253067825 */ /* 0x000fc800078e025a */
[----:B0-----:R-:W-:Y:S01]  /*41070*/  IMAD.WIDE R2, R83, 0x2, R4 ;  /* 0x0000000253027825 */ /* 0x001fe200078e0204 */
[----:B------:R0:W-:Y:S04]  /*41080*/  STL.64 [R1+0x5c0], R6 ;  /* 0x0005c00601007387 */ /* 0x0001e80000100a00 */
[----:B------:R-:W-:Y:S04]  /*41090*/  STL.64 [R1+0x960], R62 ;  /* 0x0009603e01007387 */ /* 0x000fe80000100a00 */
[----:B------:R1:W-:Y:S04]  /*410a0*/  STL.64 [R1+0x5b8], R2 ;  /* 0x0005b80201007387 */ /* 0x0003e80000100a00 */
[----:B------:R-:W-:Y:S04]  /*410b0*/  STL.64 [R1+0x4798], R62 ;  /* 0x0047983e01007387 */ /* 0x000fe80000100a00 */
[----:B------:R-:W3:Y:S01]  /*410c0*/  LDL.LU R83, [R1+0xa40] ;  /* 0x000a400001537983 */ /* 0x000ee20000300800 */
[----:B0-----:R-:W-:-:S04]  /*410d0*/  IMAD.WIDE R6, R69, 0x2, R90 ;  /* 0x0000000245067825 */ /* 0x001fc800078e025a */
[----:B-1----:R-:W-:Y:S01]  /*410e0*/  IMAD.WIDE R2, R69, 0x2, R4 ;  /* 0x0000000245027825 */ /* 0x002fe200078e0204 */
[----:B------:R0:W-:Y:S04]  /*410f0*/  STL.64 [R1+0x980], R6 ;  /* 0x0009800601007387 */ /* 0x0001e80000100a00 */
[----:B------:R1:W-:Y:S01]  /*41100*/  STL.64 [R1+0x988], R2 ;  /* 0x0009880201007387 */ /* 0x0003e20000100a00 */
[----:B----4-:R-:W-:-:S04]  /*41110*/  IMAD.WIDE R8, R70, 0x2, R90 ;  /* 0x0000000246087825 */ /* 0x010fc800078e025a */
[----:B0-----:R-:W-:-:S04]  /*41120*/  IMAD.WIDE R6, R70, 0x2, R4 ;  /* 0x0000000246067825 */ /* 0x001fc800078e0204 */
[C---:B-1----:R-:W-:Y:S01]  /*41130*/  IMAD.WIDE R2, R71.reuse, 0x2, R90 ;  /* 0x0000000247027825 */ /* 0x042fe200078e025a */
[----:B------:R0:W-:Y:S04]  /*41140*/  STL.64 [R1+0x5b0], R8 ;  /* 0x0005b00801007387 */ /* 0x0001e80000100a00 */
[----:B------:R1:W-:Y:S04]  /*41150*/  STL.64 [R1+0x5a8], R6 ;  /* 0x0005a80601007387 */ /* 0x0003e80000100a00 */
[----:B------:R4:W-:Y:S01]  /*41160*/  STL.64 [R1+0x9a0], R2 ;  /* 0x0009a00201007387 */ /* 0x0009e20000100a00 */
[----:B0-----:R-:W-:-:S05]  /*41170*/  IMAD.WIDE R8, R71, 0x2, R4 ;  /* 0x0000000247087825 */ /* 0x001fca00078e0204 */
[----:B------:R0:W-:Y:S01]  /*41180*/  STL.64 [R1+0x9a8], R8 ;  /* 0x0009a80801007387 */ /* 0x0001e20000100a00 */
[----:B-1----:R-:W-:-:S04]  /*41190*/  IMAD.WIDE R6, R72, 0x2, R90 ;  /* 0x0000000248067825 */ /* 0x002fc800078e025a */
[----:B----4-:R-:W-:-:S04]  /*411a0*/  IMAD.WIDE R2, R72, 0x2, R4 ;  /* 0x0000000248027825 */ /* 0x010fc800078e0204 */
[C---:B0-----:R-:W-:Y:S01]  /*411b0*/  IMAD.WIDE R8, R77.reuse, 0x2, R90 ;  /* 0x000000024d087825 */ /* 0x041fe200078e025a */
[----:B------:R0:W-:Y:S04]  /*411c0*/  STL.64 [R1+0x5a0], R6 ;  /* 0x0005a00601007387 */ /* 0x0001e80000100a00 */
[----:B------:R1:W-:Y:S04]  /*411d0*/  STL.64 [R1+0x598], R2 ;  /* 0x0005980201007387 */ /* 0x0003e80000100a00 */
[----:B------:R4:W-:Y:S01]  /*411e0*/  STL.64 [R1+0x9c0], R8 ;  /* 0x0009c00801007387 */ /* 0x0009e20000100a00 */
[----:B0-----:R-:W-:-:S04]  /*411f0*/  IMAD.WIDE R6, R77, 0x2, R4 ;  /* 0x000000024d067825 */ /* 0x001fc800078e0204 */
[--C-:B-1----:R-:W-:Y:S01]  /*41200*/  IMAD.WIDE R2, R73, 0x2, R90.reuse ;  /* 0x0000000249027825 */ /* 0x102fe200078e025a */
[----:B------:R-:W3:Y:S03]  /*41210*/  LDL.LU R77, [R1+0xf8] ;  /* 0x0000f800014d7983 */ /* 0x000ee60000300800 */
[----:B----4-:R-:W-:Y:S01]  /*41220*/  IMAD.WIDE R8, R79, 0x2, R90 ;  /* 0x000000024f087825 */ /* 0x010fe200078e025a */
[----:B------:R0:W-:Y:S03]  /*41230*/  STL.64 [R1+0x9c8], R6 ;  /* 0x0009c80601007387 */ /* 0x0001e60000100a00 */
[--C-:B------:R-:W-:Y:S01]  /*41240*/  IMAD.WIDE R60, R73, 0x2, R4.reuse ;  /* 0x00000002493c7825 */ /* 0x100fe200078e0204 */
[----:B------:R1:W-:Y:S04]  /*41250*/  STL.64 [R1+0x590], R2 ;  /* 0x0005900201007387 */ /* 0x0003e80000100a00 */
[----:B------:R-:W-:Y:S01]  /*41260*/  STL.64 [R1+0x9e0], R8 ;  /* 0x0009e00801007387 */ /* 0x000fe20000100a00 */
[----:B0-----:R-:W-:-:S03]  /*41270*/  IMAD.WIDE R6, R79, 0x2, R4 ;  /* 0x000000024f067825 */ /* 0x001fc600078e0204 */
[----:B------:R-:W4:Y:S01]  /*41280*/  LDL.LU R79, [R1+0x104] ;  /* 0x00010400014f7983 */ /* 0x000f220000300800 */
[----:B-1----:R-:W-:-:S03]  /*41290*/  IMAD.WIDE R2, R82, 0x2, R90 ;  /* 0x0000000252027825 */ /* 0x002fc600078e025a */
[----:B------:R0:W-:Y:S04]  /*412a0*/  STL.64 [R1+0x9e8], R6 ;  /* 0x0009e80601007387 */ /* 0x0001e80000100a00 */
[----:B------:R-:W-:Y:S04]  /*412b0*/  STL.64 [R1+0x588], R60 ;  /* 0x0005883c01007387 */ /* 0x000fe80000100a00 */
[----:B------:R1:W-:Y:S04]  /*412c0*/  STL.64 [R1+0x580], R2 ;  /* 0x0005800201007387 */ /* 0x0003e80000100a00 */
[----:B------:R-:W-:Y:S04]  /*412d0*/  STL.64 [R1+0x47b0], R60 ;  /* 0x0047b03c01007387 */ /* 0x000fe80000100a00 */
[----:B------:R-:W4:Y:S01]  /*412e0*/  LDL.LU R73, [R1+0xfc] ;  /* 0x0000fc0001497983 */ /* 0x000f220000300800 */
[----:B0-----:R-:W-:-:S05]  /*412f0*/  IMAD.WIDE R6, R82, 0x2, R4 ;  /* 0x0000000252067825 */ /* 0x001fca00078e0204 */
[----:B------:R2:W-:Y:S04]  /*41300*/  STL.64 [R1+0x578], R6 ;  /* 0x0005780601007387 */ /* 0x0005e80000100a00 */
[----:B------:R-:W4:Y:S01]  /*41310*/  LDL.LU R82, [R1+0x13c] ;  /* 0x00013c0001527983 */ /* 0x000f220000300800 */
[----:B-1----:R-:W-:-:S04]  /*41320*/  IMAD.WIDE R2, R74, 0x2, R90 ;  /* 0x000000024a027825 */ /* 0x002fc800078e025a */
[----:B------:R-:W-:Y:S01]  /*41330*/  IMAD.WIDE R8, R74, 0x2, R4 ;  /* 0x000000024a087825 */ /* 0x000fe200078e0204 */
[----:B------:R0:W-:Y:S04]  /*41340*/  STL.64 [R1+0xa00], R2 ;  /* 0x000a000201007387 */ /* 0x0001e80000100a00 */
[----:B------:R-:W-:Y:S04]  /*41350*/  STL.64 [R1+0xa08], R8 ;  /* 0x000a080801007387 */ /* 0x000fe80000100a00 */
[----:B------:R-:W4:Y:S01]  /*41360*/  LDL.LU R70, [R1+0x140] ;  /* 0x0001400001467983 */ /* 0x000f220000300800 */
[----:B--2---:R-:W-:-:S04]  /*41370*/  IMAD.WIDE R6, R75, 0x2, R90 ;  /* 0x000000024b067825 */ /* 0x004fc800078e025a */
[----:B0-----:R-:W-:Y:S01]  /*41380*/  IMAD.WIDE R2, R75, 0x2, R4 ;  /* 0x000000024b027825 */ /* 0x001fe200078e0204 */
[----:B------:R3:W-:Y:S04]  /*41390*/  STL.64 [R1+0x570], R6 ;  /* 0x0005700601007387 */ /* 0x0007e80000100a00 */
[----:B------:R0:W-:Y:S04]  /*413a0*/  STL.64 [R1+0x568], R2 ;  /* 0x0005680201007387 */ /* 0x0001e80000100a00 */
[----:B------:R-:W2:Y:S01]  /*413b0*/  LDL.LU R71, [R1+0x144] ;  /* 0x0001440001477983 */ /* 0x000ea20000300800 */
[----:B---3--:R-:W-:-:S04]  /*413c0*/  IMAD.WIDE R6, R76, 0x2, R90 ;  /* 0x000000024c067825 */ /* 0x008fc800078e025a */
        /* <DEDUP_REMOVED lines=8> */
[----:B------:R1:W-:Y:S04]  /*41450*/  STL.64 [R1+0x558], R2 ;  /* 0x0005580201007387 */ /* 0x0003e80000100a00 */
[----:B------:R-:W3:Y:S01]  /*41460*/  LDL.LU R75, [R1+0x154] ;  /* 0x00015400014b7983 */ /* 0x000ee20000300800 */
[----:B0-----:R-:W-:-:S04]  /*41470*/  IMAD.WIDE R6, R85, 0x2, R90 ;  /* 0x0000000255067825 */ /* 0x001fc800078e025a */
[----:B-1----:R-:W-:Y:S01]  /*41480*/  IMAD.WIDE R2, R85, 0x2, R4 ;  /* 0x0000000255027825 */ /* 0x002fe200078e0204 */
[----:B------:R0:W-:Y:S04]  /*41490*/  STL.64 [R1+0xa40], R6 ;  /* 0x000a400601007387 */ /* 0x0001e80000100a00 */
[----:B------:R1:W-:Y:S01]  /*414a0*/  STL.64 [R1+0xa48], R2 ;  /* 0x000a480201007387 */ /* 0x0003e20000100a00 */
[----:B0-----:R-:W-:-:S04]  /*414b0*/  IMAD.WIDE R6, R86, 0x2, R90 ;  /* 0x0000000256067825 */ /* 0x001fc800078e025a */
[----:B-1----:R-:W-:Y:S01]  /*414c0*/  IMAD.WIDE R2, R87, 0x2, R90 ;  /* 0x0000000257027825 */ /* 0x002fe200078e025a */
[----:B------:R0:W-:Y:S04]  /*414d0*/  STL.64 [R1+0x550], R6 ;  /* 0x0005500601007387 */ /* 0x0001e80000100a00 */
[----:B------:R-:W3:Y:S01]  /*414e0*/  LDL.LU R72, [R1+0x160] ;  /* 0x0001600001487983 */ /* 0x000ee20000300800 */
[----:B------:R-:W-:-:S03]  /*414f0*/  IMAD.WIDE R58, R86, 0x2, R4 ;  /* 0x00000002563a7825 */ /* 0x000fc600078e0204 */
[----:B------:R1:W-:Y:S04]  /*41500*/  STL.64 [R1+0xa60], R2 ;  /* 0x000a600201007387 */ /* 0x0003e80000100a00 */
[----:B------:R-:W3:Y:S01]  /*41510*/  LDL.LU R76, [R1+0x164] ;  /* 0x00016400014c7983 */ /* 0x000ee20000300800 */
[----:B0-----:R-:W-:-:S05]  /*41520*/  IMAD.WIDE R6, R87, 0x2, R4 ;  /* 0x0000000257067825 */ /* 0x001fca00078e0204 */
[----:B------:R-:W-:Y:S04]  /*41530*/  STL.64 [R1+0xa68], R6 ;  /* 0x000a680601007387 */ /* 0x000fe80000100a00 */
[----:B------:R-:W-:Y:S01]  /*41540*/  STL.64 [R1+0x548], R58 ;  /* 0x0005483a01007387 */ /* 0x000fe20000100a00 */
[----:B-1----:R-:W-:-:S05]  /*41550*/  IMAD.WIDE R2, R77, 0x2, R90 ;  /* 0x000000024d027825 */ /* 0x002fca00078e025a */
[----:B------:R0:W-:Y:S04]  /*41560*/  STL.64 [R1+0x540], R2 ;  /* 0x0005400201007387 */ /* 0x0001e80000100a00 */
[----:B------:R-:W-:Y:S01]  /*41570*/  STL.64 [R1+0x4758], R58 ;  /* 0x0047583a01007387 */ /* 0x000fe20000100a00 */
[----:B0-----:R-:W-:-:S03]  /*41580*/  IMAD.WIDE R2, R77, 0x2, R4 ;  /* 0x000000024d027825 */ /* 0x001fc600078e0204 */
[----:B------:R-:W3:Y:S01]  /*41590*/  LDL.LU R77, [R1+0x3ec] ;  /* 0x0003ec00014d7983 */ /* 0x000ee20000300800 */
[----:B----4-:R-:W-:-:S03]  /*415a0*/  IMAD.WIDE R6, R79, 0x2, R90 ;  /* 0x000000024f067825 */ /* 0x010fc600078e025a */
[----:B------:R0:W-:Y:S01]  /*415b0*/  STL.64 [R1+0x538], R2 ;  /* 0x0005380201007387 */ /* 0x0001e20000100a00 */
[----:B------:R-:W-:-:S04]  /*415c0*/  IMAD.WIDE R8, R73, 0x2, R90 ;  /* 0x0000000249087825 */ /* 0x000fc800078e025a */
[--C-:B0-----:R-:W-:Y:S02]  /*415d0*/  IMAD.WIDE R2, R79, 0x2, R4.reuse ;  /* 0x000000024f027825 */ /* 0x101fe400078e0204 */
[----:B------:R-:W4:Y:S04]  /*415e0*/  LDL.LU R79, [R1+0x168] ;  /* 0x00016800014f7983 */ /* 0x000f280000300800 */
[----:B------:R-:W-:Y:S04]  /*415f0*/  STL.64 [R1+0xa80], R6 ;  /* 0x000a800601007387 */ /* 0x000fe80000100a00 */
[----:B------:R0:W-:Y:S04]  /*41600*/  STL.64 [R1+0xa88], R2 ;  /* 0x000a880201007387 */ /* 0x0001e80000100a00 */
[----:B------:R-:W-:Y:S01]  /*41610*/  STL.64 [R1+0x530], R8 ;  /* 0x0005300801007387 */ /* 0x000fe20000100a00 */
[----:B0-----:R-:W-:-:S03]  /*41620*/  IMAD.WIDE R2, R73, 0x2, R4 ;  /* 0x0000000249027825 */ /* 0x001fc600078e0204 */
[----:B------:R-:W4:Y:S01]  /*41630*/  LDL.LU R73, [R1+0x444] ;  /* 0x0004440001497983 */ /* 0x000f220000300800 */
[----:B------:R-:W-:-:S03]  /*41640*/  IMAD.WIDE R6, R82, 0x2, R90 ;  /* 0x0000000252067825 */ /* 0x000fc600078e025a */
[----:B------:R0:W-:Y:S04]  /*41650*/  STL.64 [R1+0x528], R2 ;  /* 0x0005280201007387 */ /* 0x0001e80000100a00 */
[----:B------:R1:W-:Y:S01]  /*41660*/  STL.64 [R1+0xaa0], R6 ;  /* 0x000aa00601007387 */ /* 0x0003e20000100a00 */
[----:B0-----:R-:W-:-:S03]  /*41670*/  IMAD.WIDE R2, R82, 0x2, R4 ;  /* 0x0000000252027825 */ /* 0x001fc600078e0204 */
[----:B------:R-:W4:Y:S01]  /*41680*/  LDL.LU R82, [R1+0x45c] ;  /* 0x00045c0001527983 */ /* 0x000f220000300800 */
[----:B-1----:R-:W-:-:S03]  /*41690*/  IMAD.WIDE R6, R70, 0x2, R90 ;  /* 0x0000000246067825 */ /* 0x002fc600078e025a */
[----:B------:R0:W-:Y:S04]  /*416a0*/  STL.64 [R1+0xaa8], R2 ;  /* 0x000aa80201007387 */ /* 0x0001e80000100a00 */
[----:B------:R1:W-:Y:S01]  /*416b0*/  STL.64 [R1+0x520], R6 ;  /* 0x0005200601007387 */ /* 0x0003e20000100a00 */
[----:B0-----:R-:W-:-:S05]  /*416c0*/  IMAD.WIDE R2, R70, 0x2, R4 ;  /* 0x0000000246027825 */ /* 0x001fca00078e0204 */
[----:B------:R3:W-:Y:S01]  /*416d0*/  STL.64 [R1+0x518], R2 ;  /* 0x0005180201007387 */ /* 0x0007e20000100a00 */
[----:B--2---:R-:W-:-:S04]  /*416e0*/  IMAD.WIDE R8, R71, 0x2, R90 ;  /* 0x0000000247087825 */ /* 0x004fc800078e025a */
[----:B-1----:R-:W-:Y:S01]  /*416f0*/  IMAD.WIDE R6, R71, 0x2, R4 ;  /* 0x0000000247067825 */ /* 0x002fe200078e0204 */
[----:B------:R-:W-:Y:S04]  /*41700*/  STL.64 [R1+0xac0], R8 ;  /* 0x000ac00801007387 */ /* 0x000fe80000100a00 */
[----:B------:R0:W-:Y:S01]  /*41710*/  STL.64 [R1+0xac8], R6 ;  /* 0x000ac80601007387 */ /* 0x0001e20000100a00 */
[----:B---3--:R-:W-:-:S04]  /*41720*/  IMAD.WIDE R2, R74, 0x2, R90 ;  /* 0x000000024a027825 */ /* 0x008fc800078e025a */
[--C-:B------:R-:W-:Y:S02]  /*41730*/  IMAD.WIDE R56, R74, 0x2, R4.reuse ;  /* 0x000000024a387825 */ /* 0x100fe400078e0204 */
[----:B------:R-:W2:Y:S04]  /*41740*/  LDL.LU R74, [R1+0x460] ;  /* 0x00046000014a7983 */ /* 0x000ea80000300800 */
[----:B------:R1:W-:Y:S01]  /*41750*/  STL.64 [R1+0x510], R2 ;  /* 0x0005100201007387 */ /* 0x0003e20000100a00 */
[----:B0-----:R-:W-:-:S04]  /*41760*/  IMAD.WIDE R6, R83, 0x2, R4 ;  /* 0x0000000253067825 */ /* 0x001fc800078e0204 */
[--C-:B-1----:R-:W-:Y:S02]  /*41770*/  IMAD.WIDE R2, R83, 0x2, R90.reuse ;  /* 0x0000000253027825 */ /* 0x102fe400078e025a */
[----:B------:R-:W3:Y:S04]  /*41780*/  LDL.LU R83, [R1+0x468] ;  /* 0x0004680001537983 */ /* 0x000ee80000300800 */
[----:B------:R0:W-:Y:S04]  /*41790*/  STL.64 [R1+0xae0], R2 ;  /* 0x000ae00201007387 */ /* 0x0001e80000100a00 */
[----:B------:R1:W-:Y:S04]  /*417a0*/  STL.64 [R1+0xae8], R6 ;  /* 0x000ae80601007387 */ /* 0x0003e80000100a00 */
[----:B------:R-:W-:Y:S04]  /*417b0*/  STL.64 [R1+0x508], R56 ;  /* 0x0005083801007387 */ /* 0x000fe80000100a00 */
[----:B------:R-:W-:Y:S01]  /*417c0*/  STL.64 [R1+0x4760], R56 ;  /* 0x0047603801007387 */ /* 0x000fe20000100a00 */
[----:B0-----:R-:W-:-:S04]  /*417d0*/  IMAD.WIDE R2, R75, 0x2, R90 ;  /* 0x000000024b027825 */ /* 0x001fc800078e025a */
[----:B-1----:R-:W-:Y:S01]  /*417e0*/  IMAD.WIDE R6, R75, 0x2, R4 ;  /* 0x000000024b067825 */ /* 0x002fe200078e0204 */
[----:B------:R0:W-:Y:S04]  /*417f0*/  STL.64 [R1+0x500], R2 ;  /* 0x0005000201007387 */ /* 0x0001e80000100a00 */
[----:B------:R-:W3:Y:S04]  /*41800*/  LDL.LU R75, [R1+0x41c] ;  /* 0x00041c00014b7983 */ /* 0x000ee80000300800 */
[----:B------:R1:W-:Y:S01]  /*41810*/  STL.64 [R1+0x4f8], R6 ;  /* 0x0004f80601007387 */ /* 0x0003e20000100a00 */
[----:B0-----:R-:W-:-:S04]  /*41820*/  IMAD.WIDE R2, R72, 0x2, R90 ;  /* 0x0000000248027825 */ /* 0x001fc800078e025a */
[----:B-1----:R-:W-:Y:S01]  /*41830*/  IMAD.WIDE R6, R72, 0x2, R4 ;  /* 0x0000000248067825 */ /* 0x002fe200078e0204 */
[----:B------:R0:W-:Y:S04]  /*41840*/  STL.64 [R1+0xb00], R2 ;  /* 0x000b000201007387 */ /* 0x0001e80000100a00 */
[----:B------:R-:W3:Y:S04]  /*41850*/  LDL.LU R69, [R1+0x420] ;  /* 0x0004200001457983 */ /* 0x000ee80000300800 */
[----:B------:R1:W-:Y:S04]  /*41860*/  STL.64 [R1+0xb08], R6 ;  /* 0x000b080601007387 */ /* 0x0003e80000100a00 */
[----:B------:R-:W3:Y:S01]  /*41870*/  LDL.LU R70, [R1+0x424] ;  /* 0x0004240001467983 */ /* 0x000ee20000300800 */
[----:B0-----:R-:W-:-:S04]  /*41880*/  IMAD.WIDE R2, R76, 0x2, R90 ;  /* 0x000000024c027825 */ /* 0x001fc800078e025a */
[----:B-1----:R-:W-:Y:S01]  /*41890*/  IMAD.WIDE R6, R76, 0x2, R4 ;  /* 0x000000024c067825 */ /* 0x002fe200078e0204 */
[----:B------:R0:W-:Y:S04]  /*418a0*/  STL.64 [R1+0x4f0], R2 ;  /* 0x0004f00201007387 */ /* 0x0001e80000100a00 */
[----:B------:R1:W-:Y:S04]  /*418b0*/  STL.64 [R1+0x4e8], R6 ;  /* 0x0004e80601007387 */ /* 0x0003e80000100a00 */
[----:B------:R-:W3:Y:S01]  /*418c0*/  LDL.LU R76, [R1+0x43c] ;  /* 0x00043c00014c7983 */ /* 0x000ee20000300800 */
[----:B0-----:R-:W-:-:S04]  /*418d0*/  IMAD.WIDE R2, R77, 0x2, R90 ;  /* 0x000000024d027825 */ /* 0x001fc800078e025a */
[----:B-1----:R-:W-:Y:S01]  /*418e0*/  IMAD.WIDE R6, R77, 0x2, R4 ;  /* 0x000000024d067825 */ /* 0x002fe200078e0204 */
[----:B------:R4:W-:Y:S04]  /*418f0*/  STL.64 [R1+0xb20], R2 ;  /* 0x000b200201007387 */ /* 0x0009e80000100a00 */
[----:B------:R-:W3:Y:S04]  /*41900*/  LDL.LU R77, [R1+0x440] ;  /* 0x00044000014d7983 */ /* 0x000ee80000300800 */
[----:B------:R0:W-:Y:S01]  /*41910*/  STL.64 [R1+0xb28], R6 ;  /* 0x000b280601007387 */ /* 0x0001e20000100a00 */
[----:B----4-:R-:W-:-:S04]  /*41920*/  IMAD.WIDE R2, R79, 0x2, R90 ;  /* 0x000000024f027825 */ /* 0x010fc800078e025a */
[----:B------:R-:W-:Y:S01]  /*41930*/  IMAD.WIDE R46, R79, 0x2, R4 ;  /* 0x000000024f2e7825 */ /* 0x000fe200078e0204 */
[----:B------:R1:W-:Y:S04]  /*41940*/  STL.64 [R1+0x4e0], R2 ;  /* 0x0004e00201007387 */ /* 0x0003e80000100a00 */
[----:B------:R-:W4:Y:S01]  /*41950*/  LDL.LU R79, [R1+0x400] ;  /* 0x00040000014f7983 */ /* 0x000f220000300800 */
[----:B------:R-:W-:-:S04]  /*41960*/  IMAD.WIDE R8, R73, 0x2, R90 ;  /* 0x0000000249087825 */ /* 0x000fc800078e025a */
[----:B0-----:R-:W-:Y:S01]  /*41970*/  IMAD.WIDE R6, R73, 0x2, R4 ;  /* 0x0000000249067825 */ /* 0x001fe200078e0204 */
[----:B------:R-:W-:Y:S04]  /*41980*/  STL.64 [R1+0xb40], R8 ;  /* 0x000b400801007387 */ /* 0x000fe80000100a00 */
[----:B------:R-:W4:Y:S04]  /*41990*/  LDL.LU R71, [R1+0x3fc] ;  /* 0x0003fc0001477983 */ /* 0x000f280000300800 */
[----:B------:R-:W-:Y:S04]  /*419a0*/  STL.64 [R1+0xb48], R6 ;  /* 0x000b480601007387 */ /* 0x000fe80000100a00 */
[----:B------:R-:W4:Y:S01]  /*419b0*/  LDL.LU R72, [R1+0x410] ;  /* 0x0004100001487983 */ /* 0x000f220000300800 */
[----:B-1----:R-:W-:-:S05]  /*419c0*/  IMAD.WIDE R2, R82, 0x2, R90 ;  /* 0x0000000252027825 */ /* 0x002fca00078e025a */
[----:B------:R2:W-:Y:S04]  /*419d0*/  STL.64 [R1+0x4d0], R2 ;  /* 0x0004d00201007387 */ /* 0x0005e80000100a00 */
[----:B------:R-:W4:Y:S04]  /*419e0*/  LDL.LU R73, [R1+0x414] ;  /* 0x0004140001497983 */ /* 0x000f280000300800 */
[----:B------:R-:W-:Y:S04]  /*419f0*/  STL.64 [R1+0x4d8], R46 ;  /* 0x0004d82e01007387 */ /* 0x000fe80000100a00 */
[----:B------:R-:W-:Y:S01]  /*41a00*/  STL.64 [R1+0x47c8], R46 ;  /* 0x0047c82e01007387 */ /* 0x000fe20000100a00 */
[----:B------:R-:W-:-:S03]  /*41a10*/  IMAD.WIDE R54, R82, 0x2, R4 ;  /* 0x0000000252367825 */ /* 0x000fc600078e0204 */
[----:B------:R-:W4:Y:S01]  /*41a20*/  LDL.LU R82, [R1+0x418] ;  /* 0x0004180001527983 */ /* 0x000f220000300800 */
[----:B--2---:R-:W-:-:S04]  /*41a30*/  IMAD.WIDE R2, R74, 0x2, R90 ;  /* 0x000000024a027825 */ /* 0x004fc800078e025a */
[----:B------:R-:W-:Y:S01]  /*41a40*/  IMAD.WIDE R6, R74, 0x2, R4 ;  /* 0x000000024a067825 */ /* 0x000fe200078e0204 */
[----:B------:R3:W-:Y:S04]  /*41a50*/  STL.64 [R1+0xb60], R2 ;  /* 0x000b600201007387 */ /* 0x0007e80000100a00 */
[----:B------:R-:W2:Y:S04]  /*41a60*/  LDL.LU R74, [R1+0x3c4] ;  /* 0x0003c400014a7983 */ /* 0x000ea80000300800 */
[----:B------:R-:W-:Y:S04]  /*41a70*/  STL.64 [R1+0xb68], R6 ;  /* 0x000b680601007387 */ /* 0x000fe80000100a00 */
[----:B------:R-:W-:Y:S01]  /*41a80*/  STL.64 [R1+0x4c8], R54 ;  /* 0x0004c83601007387 */ /* 0x000fe20000100a00 */
[----:B---3--:R-:W-:-:S05]  /*41a90*/  IMAD.WIDE R2, R83, 0x2, R90 ;  /* 0x0000000253027825 */ /* 0x008fca00078e025a */
[----:B------:R0:W-:Y:S04]  /*41aa0*/  STL.64 [R1+0x4c0], R2 ;  /* 0x0004c00201007387 */ /* 0x0001e80000100a00 */
[----:B------:R-:W-:Y:S01]  /*41ab0*/  STL.64 [R1+0x4740], R54 ;  /* 0x0047403601007387 */ /* 0x000fe20000100a00 */
[----:B0-----:R-:W-:-:S03]  /*41ac0*/  IMAD.WIDE R2, R83, 0x2, R4 ;  /* 0x0000000253027825 */ /* 0x001fc600078e0204 */
[----:B------:R-:W3:Y:S01]  /*41ad0*/  LDL.LU R83, [R1+0x3d4] ;  /* 0x0003d40001537983 */ /* 0x000ee20000300800 */
[----:B------:R-:W-:-:S03]  /*41ae0*/  IMAD.WIDE R8, R75, 0x2, R90 ;  /* 0x000000024b087825 */ /* 0x000fc600078e025a */
[----:B------:R0:W-:Y:S01]  /*41af0*/  STL.64 [R1+0x4b8], R2 ;  /* 0x0004b80201007387 */ /* 0x0001e20000100a00 */
[----:B------:R-:W-:-:S03]  /*41b00*/  IMAD.WIDE R6, R75, 0x2, R4 ;  /* 0x000000024b067825 */ /* 0x000fc600078e0204 */
[----:B------:R-:W-:Y:S04]  /*41b10*/  STL.64 [R1+0xb80], R8 ;  /* 0x000b800801007387 */ /* 0x000fe80000100a00 */
[----:B------:R-:W3:Y:S04]  /*41b20*/  LDL.LU R75, [R1+0x3e0] ;  /* 0x0003e000014b7983 */ /* 0x000ee80000300800 */
[----:B------:R1:W-:Y:S01]  /*41b30*/  STL.64 [R1+0xb88], R6 ;  /* 0x000b880601007387 */ /* 0x0003e20000100a00 */
[----:B0-----:R-:W-:-:S04]  /*41b40*/  IMAD.WIDE R2, R69, 0x2, R90 ;  /* 0x0000000245027825 */ /* 0x001fc800078e025a */
[--C-:B-1----:R-:W-:Y:S01]  /*41b50*/  IMAD.WIDE R6, R69, 0x2, R4.reuse ;  /* 0x0000000245067825 */ /* 0x102fe200078e0204 */
[----:B------:R0:W-:Y:S03]  /*41b60*/  STL.64 [R1+0x4b0], R2 ;  /* 0x0004b00201007387 */ /* 0x0001e60000100a00 */
[C---:B------:R-:W-:Y:S01]  /*41b70*/  IMAD.WIDE R8, R70.reuse, 0x2, R4 ;  /* 0x0000000246087825 */ /* 0x040fe200078e0204 */
[----:B------:R1:W-:Y:S03]  /*41b80*/  STL.64 [R1+0x4a8], R6 ;  /* 0x0004a80601007387 */ /* 0x0003e60000100a00 */
[----:B0-----:R-:W-:-:S04]  /*41b90*/  IMAD.WIDE R2, R70, 0x2, R90 ;  /* 0x0000000246027825 */ /* 0x001fc800078e025a */
[C---:B-1----:R-:W-:Y:S01]  /*41ba0*/  IMAD.WIDE R6, R76.reuse, 0x2, R90 ;  /* 0x000000024c067825 */ /* 0x042fe200078e025a */
[----:B------:R0:W-:Y:S04]  /*41bb0*/  STL.64 [R1+0xb98], R2 ;  /* 0x000b980201007387 */ /* 0x0001e80000100a00 */
[----:B------:R1:W-:Y:S01]  /*41bc0*/  STL.64 [R1+0xba0], R8 ;  /* 0x000ba00801007387 */ /* 0x0003e20000100a00 */
[----:B0-----:R-:W-:-:S03]  /*41bd0*/  IMAD.WIDE R2, R76, 0x2, R4 ;  /* 0x000000024c027825 */ /* 0x001fc600078e0204 */
[----:B------:R-:W3:Y:S04]  /*41be0*/  LDL.LU R76, [R1+0x3e4] ;  /* 0x0003e400014c7983 */ /* 0x000ee80000300800 */
[----:B------:R-:W-:Y:S04]  /*41bf0*/  STL.64 [R1+0x4a0], R6 ;  /* 0x0004a00601007387 */ /* 0x000fe80000100a00 */
[----:B------:R0:W-:Y:S01]  /*41c00*/  STL.64 [R1+0x498], R2 ;  /* 0x0004980201007387 */ /* 0x0001e20000100a00 */
[----:B-1----:R-:W-:-:S04]  /*41c10*/  IMAD.WIDE R8, R77, 0x2, R90 ;  /* 0x000000024d087825 */ /* 0x002fc800078e025a */
[----:B0-----:R-:W-:Y:S01]  /*41c20*/  IMAD.WIDE R2, R77, 0x2, R4 ;  /* 0x000000024d027825 */ /* 0x001fe200078e0204 */
[----:B------:R-:W-:Y:S04]  /*41c30*/  STL.64 [R1+0xbb8], R8 ;  /* 0x000bb80801007387 */ /* 0x000fe80000100a00 */
[----:B------:R-:W3:Y:S04]  /*41c40*/  LDL.LU R77, [R1+0x3f4] ;  /* 0x0003f400014d7983 */ /* 0x000ee80000300800 */
[----:B------:R0:W-:Y:S01]  /*41c50*/  STL.64 [R1+0xbc0], R2 ;  /* 0x000bc00201007387 */ /* 0x0001e20000100a00 */
[----:B----4-:R-:W-:-:S04]  /*41c60*/  IMAD.WIDE R6, R79, 0x2, R90 ;  /* 0x000000024f067825 */ /* 0x010fc800078e025a */
[----:B0-----:R-:W-:Y:S01]  /*41c70*/  IMAD.WIDE R2, R79, 0x2, R4 ;  /* 0x000000024f027825 */ /* 0x001fe200078e0204 */
[----:B------:R0:W-:Y:S04]  /*41c80*/  STL.64 [R1+0x490], R6 ;  /* 0x0004900601007387 */ /* 0x0001e80000100a00 */
[----:B------:R-:W4:Y:S04]  /*41c90*/  LDL.LU R79, [R1+0x3b4] ;  /* 0x0003b400014f7983 */ /* 0x000f280000300800 */
[----:B------:R1:W-:Y:S01]  /*41ca0*/  STL.64 [R1+0x488], R2 ;  /* 0x0004880201007387 */ /* 0x0003e20000100a00 */
[----:B------:R-:W-:-:S04]  /*41cb0*/  IMAD.WIDE R8, R71, 0x2, R90 ;  /* 0x0000000247087825 */ /* 0x000fc800078e025a */
[----:B0-----:R-:W-:-:S04]  /*41cc0*/  IMAD.WIDE R6, R72, 0x2, R90 ;  /* 0x0000000248067825 */ /* 0x001fc800078e025a */
[--C-:B-1----:R-:W-:Y:S01]  /*41cd0*/  IMAD.WIDE R2, R71, 0x2, R4.reuse ;  /* 0x0000000247027825 */ /* 0x102fe200078e0204 */
[----:B------:R0:W-:Y:S04]  /*41ce0*/  STL.64 [R1+0xbd8], R8 ;  /* 0x000bd80801007387 */ /* 0x0001e80000100a00 */
[----:B------:R1:W-:Y:S04]  /*41cf0*/  STL.64 [R1+0xbe0], R2 ;  /* 0x000be00201007387 */ /* 0x0003e80000100a00 */
[----:B------:R1:W-:Y:S01]  /*41d00*/  STL.64 [R1+0x480], R6 ;  /* 0x0004800601007387 */ /* 0x0003e20000100a00 */
[----:B0-----:R-:W-:-:S04]  /*41d10*/  IMAD.WIDE R8, R72, 0x2, R4 ;  /* 0x0000000248087825 */ /* 0x001fc800078e0204 */
[----:B-1----:R-:W-:-:S04]  /*41d20*/  IMAD.WIDE R2, R73, 0x2, R90 ;  /* 0x0000000249027825 */ /* 0x002fc800078e025a */
[----:B------:R-:W-:Y:S01]  /*41d30*/  IMAD.WIDE R6, R73, 0x2, R4 ;  /* 0x0000000249067825 */ /* 0x000fe200078e0204 */
[----:B------:R-:W-:Y:S04]  /*41d40*/  STL.64 [R1+0x478], R8 ;  /* 0x0004780801007387 */ /* 0x000fe80000100a00 */
[----:B------:R-:W4:Y:S04]  /*41d50*/  LDL.LU R69, [R1+0x3ac] ;  /* 0x0003ac0001457983 */ /* 0x000f280000300800 */
[----:B------:R0:W-:Y:S04]  /*41d60*/  STL.64 [R1+0xbf8], R2 ;  /* 0x000bf80201007387 */ /* 0x0001e80000100a00 */
[----:B------:R1:W-:Y:S04]  /*41d70*/  STL.64 [R1+0xc00], R6 ;  /* 0x000c000601007387 */ /* 0x0003e80000100a00 */
[----:B------:R-:W4:Y:S01]  /*41d80*/  LDL.LU R70, [R1+0x3b0] ;  /* 0x0003b00001467983 */ /* 0x000f220000300800 */
[----:B0-----:R-:W-:-:S04]  /*41d90*/  IMAD.WIDE R2, R82, 0x2, R90 ;  /* 0x0000000252027825 */ /* 0x001fc800078e025a */
[----:B-1----:R-:W-:Y:S01]  /*41da0*/  IMAD.WIDE R6, R82, 0x2, R4 ;  /* 0x0000000252067825 */ /* 0x002fe200078e0204 */
[----:B------:R2:W-:Y:S04]  /*41db0*/  STL.64 [R1+0x470], R2 ;  /* 0x0004700201007387 */ /* 0x0005e80000100a00 */
[----:B------:R-:W4:Y:S04]  /*41dc0*/  LDL.LU R71, [R1+0x3bc] ;  /* 0x0003bc0001477983 */ /* 0x000f280000300800 */
[----:B------:R-:W-:Y:S04]  /*41dd0*/  STL.64 [R1+0x468], R6 ;  /* 0x0004680601007387 */ /* 0x000fe80000100a00 */
[----:B------:R-:W4:Y:S01]  /*41de0*/  LDL.LU R82, [R1+0x3c0] ;  /* 0x0003c00001527983 */ /* 0x000f220000300800 */
        /* <DEDUP_REMOVED lines=9> */
[----:B------:R-:W3:Y:S04]  /*41e80*/  LDL.LU R74, [R1+0x398] ;  /* 0x00039800014a7983 */ /* 0x000ee80000300800 */
[----:B------:R-:W3:Y:S01]  /*41e90*/  LDL.LU R83, [R1+0x39c] ;  /* 0x00039c0001537983 */ /* 0x000ee20000300800 */
[----:B0-----:R-:W-:-:S05]  /*41ea0*/  IMAD.WIDE R2, R75, 0x2, R90 ;  /* 0x000000024b027825 */ /* 0x001fca00078e025a */
[----:B------:R0:W-:Y:S04]  /*41eb0*/  STL.64 [R1+0xc38], R2 ;  /* 0x000c380201007387 */ /* 0x0001e80000100a00 */
[----:B------:R-:W-:Y:S04]  /*41ec0*/  STL.64 [R1+0xc20], R52 ;  /* 0x000c203401007387 */ /* 0x000fe80000100a00 */
[----:B------:R-:W-:Y:S01]  /*41ed0*/  STL.64 [R1+0x47d8], R52 ;  /* 0x0047d83401007387 */ /* 0x000fe20000100a00 */
[----:B0-----:R-:W-:-:S03]  /*41ee0*/  IMAD.WIDE R2, R75, 0x2, R4 ;  /* 0x000000024b027825 */ /* 0x001fc600078e0204 */
[----:B------:R-:W3:Y:S04]  /*41ef0*/  LDL.LU R75, [R1+0x3a0] ;  /* 0x0003a000014b7983 */ /* 0x000ee80000300800 */
[----:B------:R0:W-:Y:S01]  /*41f00*/  STL.64 [R1+0xc40], R2 ;  /* 0x000c400201007387 */ /* 0x0001e20000100a00 */
[----:B------:R-:W-:-:S04]  /*41f10*/  IMAD.WIDE R6, R76, 0x2, R90 ;  /* 0x000000024c067825 */ /* 0x000fc800078e025a */
[--C-:B0-----:R-:W-:Y:S01]  /*41f20*/  IMAD.WIDE R2, R76, 0x2, R4.reuse ;  /* 0x000000024c027825 */ /* 0x101fe200078e0204 */
[----:B------:R4:W-:Y:S04]  /*41f30*/  STL.64 [R1+0x450], R6 ;  /* 0x0004500601007387 */ /* 0x0009e80000100a00 */
[----:B------:R-:W3:Y:S04]  /*41f40*/  LDL.LU R76, [R1+0x384] ;  /* 0x00038400014c7983 */ /* 0x000ee80000300800 */
[----:B------:R0:W-:Y:S01]  /*41f50*/  STL.64 [R1+0x448], R2 ;  /* 0x0004480201007387 */ /* 0x0001e20000100a00 */
[----:B------:R-:W-:-:S04]  /*41f60*/  IMAD.WIDE R8, R77, 0x2, R4 ;  /* 0x000000024d087825 */ /* 0x000fc800078e0204 */
[--C-:B------:R-:W-:Y:S01]  /*41f70*/  IMAD.WIDE R50, R77, 0x2, R90.reuse ;  /* 0x000000024d327825 */ /* 0x100fe200078e025a */
[----:B------:R-:W-:Y:S03]  /*41f80*/  STL.64 [R1+0xc60], R8 ;  /* 0x000c600801007387 */ /* 0x000fe60000100a00 */
[----:B----4-:R-:W-:-:S04]  /*41f90*/  IMAD.WIDE R6, R79, 0x2, R90 ;  /* 0x000000024f067825 */ /* 0x010fc800078e025a */
[----:B0-----:R-:W-:Y:S02]  /*41fa0*/  IMAD.WIDE R2, R79, 0x2, R4 ;  /* 0x000000024f027825 */ /* 0x001fe400078e0204 */
[----:B------:R-:W4:Y:S04]  /*41fb0*/  LDL.LU R79, [R1+0x374] ;  /* 0x00037400014f7983 */ /* 0x000f280000300800 */
[----:B------:R0:W-:Y:S04]  /*41fc0*/  STL.64 [R1+0x440], R6 ;  /* 0x0004400601007387 */ /* 0x0001e80000100a00 */
[----:B------:R-:W4:Y:S04]  /*41fd0*/  LDL.LU R77, [R1+0x378] ;  /* 0x00037800014d7983 */ /* 0x000f280000300800 */
[----:B------:R1:W-:Y:S04]  /*41fe0*/  STL.64 [R1+0x438], R2 ;  /* 0x0004380201007387 */ /* 0x0003e80000100a00 */
[----:B------:R-:W-:Y:S04]  /*41ff0*/  STL.64 [R1+0xc58], R50 ;  /* 0x000c583201007387 */ /* 0x000fe80000100a00 */
[----:B------:R-:W-:Y:S04]  /*42000*/  STL [R1+0x46f0], R50 ;  /* 0x0046f03201007387 */ /* 0x000fe80000100800 */
[----:B------:R-:W-:Y:S01]  /*42010*/  STL [R1+0x46e0], R51 ;  /* 0x0046e03301007387 */ /* 0x000fe20000100800 */
[----:B0-----:R-:W-:-:S04]  /*42020*/  IMAD.WIDE R6, R69, 0x2, R90 ;  /* 0x0000000245067825 */ /* 0x001fc800078e025a */
[----:B-1----:R-:W-:-:S04]  /*42030*/  IMAD.WIDE R2, R69, 0x2, R4 ;  /* 0x0000000245027825 */ /* 0x002fc800078e0204 */
[C---:B------:R-:W-:Y:S01]  /*42040*/  IMAD.WIDE R8, R70.reuse, 0x2, R90 ;  /* 0x0000000246087825 */ /* 0x040fe200078e025a */
[----:B------:R0:W-:Y:S04]  /*42050*/  STL.64 [R1+0xc70], R6 ;  /* 0x000c700601007387 */ /* 0x0001e80000100a00 */
[----:B------:R1:W-:Y:S04]  /*42060*/  STL.64 [R1+0xc78], R2 ;  /* 0x000c780201007387 */ /* 0x0003e80000100a00 */
[----:B------:R1:W-:Y:S01]  /*42070*/  STL.64 [R1+0x430], R8 ;  /* 0x0004300801007387 */ /* 0x0003e20000100a00 */
[----:B0-----:R-:W-:-:S04]  /*42080*/  IMAD.WIDE R6, R70, 0x2, R4 ;  /* 0x0000000246067825 */ /* 0x001fc800078e0204 */
[----:B-1----:R-:W-:-:S04]  /*42090*/  IMAD.WIDE R2, R71, 0x2, R90 ;  /* 0x0000000247027825 */ /* 0x002fc800078e025a */
[----:B------:R-:W-:Y:S01]  /*420a0*/  IMAD.WIDE R8, R71, 0x2, R4 ;  /* 0x0000000247087825 */ /* 0x000fe200078e0204 */
[----:B------:R0:W-:Y:S04]  /*420b0*/  STL.64 [R1+0x428], R6 ;  /* 0x0004280601007387 */ /* 0x0001e80000100a00 */
[----:B------:R1:W-:Y:S04]  /*420c0*/  STL.64 [R1+0xc88], R2 ;  /* 0x000c880201007387 */ /* 0x0003e80000100a00 */
[----:B------:R2:W-:Y:S01]  /*420d0*/  STL.64 [R1+0xc90], R8 ;  /* 0x000c900801007387 */ /* 0x0005e20000100a00 */
[----:B0-----:R-:W-:-:S04]  /*420e0*/  IMAD.WIDE R6, R82, 0x2, R90 ;  /* 0x0000000252067825 */ /* 0x001fc800078e025a */
[----:B-1----:R-:W-:Y:S02]  /*420f0*/  IMAD.WIDE R2, R82, 0x2, R4 ;  /* 0x0000000252027825 */ /* 0x002fe400078e0204 */
[----:B------:R-:W4:Y:S04]  /*42100*/  LDL.LU R82, [R1+0x380] ;  /* 0x0003800001527983 */ /* 0x000f280000300800 */
[----:B------:R-:W-:Y:S04]  /*42110*/  STL.64 [R1+0x420], R6 ;  /* 0x0004200601007387 */ /* 0x000fe80000100a00 */
[----:B------:R0:W-:Y:S01]  /*42120*/  STL.64 [R1+0x418], R2 ;  /* 0x0004180201007387 */ /* 0x0001e20000100a00 */
[----:B--2---:R-:W-:-:S04]  /*42130*/  IMAD.WIDE R8, R72, 0x2, R90 ;  /* 0x0000000248087825 */ /* 0x004fc800078e025a */
[----:B0-----:R-:W-:Y:S01]  /*42140*/  IMAD.WIDE R2, R72, 0x2, R4 ;  /* 0x0000000248027825 */ /* 0x001fe200078e0204 */
[----:B------:R0:W-:Y:S04]  /*42150*/  STL.64 [R1+0xca8], R8 ;  /* 0x000ca80801007387 */ /* 0x0001e80000100a00 */
[----:B------:R1:W-:Y:S01]  /*42160*/  STL.64 [R1+0xcb0], R2 ;  /* 0x000cb00201007387 */ /* 0x0003e20000100a00 */
[----:B---3--:R-:W-:-:S04]  /*42170*/  IMAD.WIDE R6, R73, 0x2, R90 ;  /* 0x0000000249067825 */ /* 0x008fc800078e025a */
[----:B0-----:R-:W-:-:S04]  /*42180*/  IMAD.WIDE R8, R73, 0x2, R4 ;  /* 0x0000000249087825 */ /* 0x001fc800078e0204 */
[C---:B-1----:R-:W-:Y:S01]  /*42190*/  IMAD.WIDE R2, R74.reuse, 0x2, R90 ;  /* 0x000000024a027825 */ /* 0x042fe200078e025a */
[----:B------:R0:W-:Y:S04]  /*421a0*/  STL.64 [R1+0x410], R6 ;  /* 0x0004100601007387 */ /* 0x0001e80000100a00 */
[----:B------:R-:W-:Y:S04]  /*421b0*/  STL.64 [R1+0x408], R8 ;  /* 0x0004080801007387 */ /* 0x000fe80000100a00 */
[----:B------:R-:W2:Y:S04]  /*421c0*/  LDL.LU R68, [R1+0x388] ;  /* 0x0003880001447983 */ /* 0x000ea80000300800 */
[----:B------:R1:W-:Y:S01]  /*421d0*/  STL.64 [R1+0xcc8], R2 ;  /* 0x000cc80201007387 */ /* 0x0003e20000100a00 */
[----:B0-----:R-:W-:-:S04]  /*421e0*/  IMAD.WIDE R6, R74, 0x2, R4 ;  /* 0x000000024a067825 */ /* 0x001fc800078e0204 */
[C---:B-1----:R-:W-:Y:S01]  /*421f0*/  IMAD.WIDE R2, R83.reuse, 0x2, R90 ;  /* 0x0000000253027825 */ /* 0x042fe200078e025a */
[----:B------:R0:W-:Y:S03]  /*42200*/  STL.64 [R1+0xcd0], R6 ;  /* 0x000cd00601007387 */ /* 0x0001e60000100a00 */
[----:B0-----:R-:W-:Y:S02]  /*42210*/  IMAD.WIDE R6, R83, 0x2, R4 ;  /* 0x0000000253067825 */ /* 0x001fe400078e0204 */
[----:B------:R-:W3:Y:S04]  /*42220*/  LDL.LU R83, [R1+0x364] ;  /* 0x0003640001537983 */ /* 0x000ee80000300800 */
[----:B------:R0:W-:Y:S04]  /*42230*/  STL.64 [R1+0x400], R2 ;  /* 0x0004000201007387 */ /* 0x0001e80000100a00 */
[----:B------:R1:W-:Y:S04]  /*42240*/  STL.64 [R1+0x3f8], R6 ;  /* 0x0003f80601007387 */ /* 0x0003e80000100a00 */
[----:B------:R-:W3:Y:S01]  /*42250*/  LDL.LU R69, [R1+0x368] ;  /* 0x0003680001457983 */ /* 0x000ee20000300800 */
[----:B0-----:R-:W-:-:S04]  /*42260*/  IMAD.WIDE R2, R75, 0x2, R90 ;  /* 0x000000024b027825 */ /* 0x001fc800078e025a */
[----:B-1----:R-:W-:Y:S01]  /*42270*/  IMAD.WIDE R6, R75, 0x2, R4 ;  /* 0x000000024b067825 */ /* 0x002fe200078e0204 */
[----:B------:R0:W-:Y:S04]  /*42280*/  STL.64 [R1+0xce8], R2 ;  /* 0x000ce80201007387 */ /* 0x0001e80000100a00 */
[----:B------:R-:W3:Y:S04]  /*42290*/  LDL.LU R70, [R1+0x36c] ;  /* 0x00036c0001467983 */ /* 0x000ee80000300800 */
[----:B------:R-:W-:Y:S01]  /*422a0*/  STL.64 [R1+0xcf0], R6 ;  /* 0x000cf00601007387 */ /* 0x000fe20000100a00 */
[----:B0-----:R-:W-:-:S05]  /*422b0*/  IMAD.WIDE R2, R76, 0x2, R90 ;  /* 0x000000024c027825 */ /* 0x001fca00078e025a */
[----:B------:R4:W-:Y:S04]  /*422c0*/  STL.64 [R1+0x3f0], R2 ;  /* 0x0003f00201007387 */ /* 0x0009e80000100a00 */
[----:B------:R-:W3:Y:S04]  /*422d0*/  LDL.LU R71, [R1+0x370] ;  /* 0x0003700001477983 */ /* 0x000ee80000300800 */
[----:B------:R-:W3:Y:S01]  /*422e0*/  LDL.LU R75, [R1+0xd80] ;  /* 0x000d8000014b7983 */ /* 0x000ee20000300800 */
[----:B------:R-:W-:-:S04]  /*422f0*/  IMAD.WIDE R84, R76, 0x2, R4 ;  /* 0x000000024c547825 */ /* 0x000fc800078e0204 */
[----:B----4-:R-:W-:-:S04]  /*42300*/  IMAD.WIDE R2, R79, 0x2, R90 ;  /* 0x000000024f027825 */ /* 0x010fc800078e025a */
[----:B------:R-:W-:-:S04]  /*42310*/  IMAD.WIDE R48, R79, 0x2, R4 ;  /* 0x000000024f307825 */ /* 0x000fc800078e0204 */
[C---:B------:R-:W-:Y:S01]  /*42320*/  IMAD.WIDE R6, R77.reuse, 0x2, R90 ;  /* 0x000000024d067825 */ /* 0x040fe200078e025a */
[----:B------:R-:W4:Y:S04]  /*42330*/  LDL.LU R79, [R1+0xd98] ;  /* 0x000d9800014f7983 */ /* 0x000f280000300800 */
[----:B------:R-:W4:Y:S04]  /*42340*/  LDL.LU R74, [R1+0x344] ;  /* 0x00034400014a7983 */ /* 0x000f280000300800 */
[----:B------:R0:W-:Y:S04]  /*42350*/  STL.64 [R1+0x3e0], R6 ;  /* 0x0003e00601007387 */ /* 0x0001e80000100a00 */
[----:B------:R-:W-:Y:S04]  /*42360*/  STL.64 [R1+0x3e8], R84 ;  /* 0x0003e85401007387 */ /* 0x000fe80000100a00 */
[----:B------:R-:W-:Y:S04]  /*42370*/  STL.64 [R1+0x46e8], R84 ;  /* 0x0046e85401007387 */ /* 0x000fe80000100a00 */
[----:B------:R-:W4:Y:S04]  /*42380*/  LDL.LU R72, [R1+0x348] ;  /* 0x0003480001487983 */ /* 0x000f280000300800 */
[----:B------:R-:W4:Y:S01]  /*42390*/  LDL.LU R76, [R1+0x34c] ;  /* 0x00034c00014c7983 */ /* 0x000f220000300800 */
[----:B0-----:R-:W-:-:S05]  /*423a0*/  IMAD.WIDE R6, R77, 0x2, R4 ;  /* 0x000000024d067825 */ /* 0x001fca00078e0204 */
[----:B------:R-:W-:Y:S04]  /*423b0*/  STL.64 [R1+0x1f8], R6 ;  /* 0x0001f80601007387 */ /* 0x000fe80000100a00 */
[----:B------:R-:W-:Y:S04]  /*423c0*/  STL.64 [R1+0xd08], R2 ;  /* 0x000d080201007387 */ /* 0x000fe80000100a00 */
[----:B------:R0:W-:Y:S04]  /*423d0*/  STL.64 [R1+0x46f8], R2 ;  /* 0x0046f80201007387 */ /* 0x0001e80000100a00 */
[----:B------:R-:W4:Y:S04]  /*423e0*/  LDL.LU R73, [R1+0xdd8] ;  /* 0x000dd80001497983 */ /* 0x000f280000300800 */
[----:B------:R-:W-:Y:S01]  /*423f0*/  STL.64 [R1+0xd10], R48 ;  /* 0x000d103001007387 */ /* 0x000fe20000100a00 */
[----:B0-----:R-:W-:-:S04]  /*42400*/  IMAD.WIDE R2, R82, 0x2, R90 ;  /* 0x0000000252027825 */ /* 0x001fc800078e025a */
[----:B------:R-:W-:Y:S01]  /*42410*/  IMAD.WIDE R6, R82, 0x2, R4 ;  /* 0x0000000252067825 */ /* 0x000fe200078e0204 */
[----:B------:R2:W-:Y:S04]  /*42420*/  STL.64 [R1+0xd28], R2 ;  /* 0x000d280201007387 */ /* 0x0005e80000100a00 */
[----:B------:R-:W-:Y:S04]  /*42430*/  STL [R1+0x4710], R48 ;  /* 0x0047103001007387 */ /* 0x000fe80000100800 */
[----:B------:R-:W-:Y:S04]  /*42440*/  STL [R1+0x4700], R49 ;  /* 0x0047003101007387 */ /* 0x000fe80000100800 */
[----:B------:R-:W4:Y:S04]  /*42450*/  LDL.LU R77, [R1+0xde0] ;  /* 0x000de000014d7983 */ /* 0x000f280000300800 */
[----:B------:R0:W-:Y:S04]  /*42460*/  STL.64 [R1+0xd30], R6 ;  /* 0x000d300601007387 */ /* 0x0001e80000100a00 */
[----:B------:R-:W4:Y:S01]  /*42470*/  LDL.LU R82, [R1+0xdf8] ;  /* 0x000df80001527983 */ /* 0x000f220000300800 */
[----:B--2---:R-:W-:-:S04]  /*42480*/  IMAD.WIDE R2, R68, 0x2, R90 ;  /* 0x0000000244027825 */ /* 0x004fc800078e025a */
[----:B0-----:R-:W-:Y:S01]  /*42490*/  IMAD.WIDE R6, R68, 0x2, R4 ;  /* 0x0000000244067825 */ /* 0x001fe200078e0204 */
[----:B------:R0:W-:Y:S04]  /*424a0*/  STL.64 [R1+0x1f0], R2 ;  /* 0x0001f00201007387 */ /* 0x0001e80000100a00 */
[----:B------:R1:W-:Y:S01]  /*424b0*/  STL.64 [R1+0x1e8], R6 ;  /* 0x0001e80601007387 */ /* 0x0003e20000100a00 */
[----:B---3--:R-:W-:-:S04]  /*424c0*/  IMAD.WIDE R8, R83, 0x2, R90 ;  /* 0x0000000253087825 */ /* 0x008fc800078e025a */
[----:B0-----:R-:W-:Y:S01]  /*424d0*/  IMAD.WIDE R2, R83, 0x2, R4 ;  /* 0x0000000253027825 */ /* 0x001fe200078e0204 */
[----:B------:R-:W-:Y:S04]  /*424e0*/  STL.64 [R1+0xd48], R8 ;  /* 0x000d480801007387 */ /* 0x000fe80000100a00 */
[----:B------:R-:W2:Y:S01]  /*424f0*/  LDL.LU R83, [R1+0xe00] ;  /* 0x000e000001537983 */ /* 0x000ea20000300800 */
[----:B-1----:R-:W-:-:S03]  /*42500*/  IMAD.WIDE R6, R69, 0x2, R90 ;  /* 0x0000000245067825 */ /* 0x002fc600078e025a */
[----:B------:R0:W-:Y:S04]  /*42510*/  STL.64 [R1+0xd50], R2 ;  /* 0x000d500201007387 */ /* 0x0001e80000100a00 */
[----:B------:R1:W-:Y:S01]  /*42520*/  STL.64 [R1+0x1e0], R6 ;  /* 0x0001e00601007387 */ /* 0x0003e20000100a00 */
[----:B0-----:R-:W-:-:S04]  /*42530*/  IMAD.WIDE R2, R69, 0x2, R4 ;  /* 0x0000000245027825 */ /* 0x001fc800078e0204 */
[----:B------:R-:W-:-:S04]  /*42540*/  IMAD.WIDE R8, R70, 0x2, R90 ;  /* 0x0000000246087825 */ /* 0x000fc800078e025a */
[----:B-1----:R-:W-:Y:S01]  /*42550*/  IMAD.WIDE R6, R70, 0x2, R4 ;  /* 0x0000000246067825 */ /* 0x002fe200078e0204 */
[----:B------:R0:W-:Y:S04]  /*42560*/  STL.64 [R1+0x1d8], R2 ;  /* 0x0001d80201007387 */ /* 0x0001e80000100a00 */
[----:B------:R1:W-:Y:S04]  /*42570*/  STL.64 [R1+0xd60], R8 ;  /* 0x000d600801007387 */ /* 0x0003e80000100a00 */
[----:B------:R3:W-:Y:S01]  /*42580*/  STL.64 [R1+0xd68], R6 ;  /* 0x000d680601007387 */ /* 0x0007e20000100a00 */
[----:B0-----:R-:W-:-:S04]  /*42590*/  IMAD.WIDE R2, R71, 0x2, R90 ;  /* 0x0000000247027825 */ /* 0x001fc800078e025a */
[----:B-1----:R-:W-:-:S04]  /*425a0*/  IMAD.WIDE R8, R71, 0x2, R4 ;  /* 0x0000000247087825 */ /* 0x002fc800078e0204 */
[C---:B---3--:R-:W-:Y:S01]  /*425b0*/  IMAD.WIDE R6, R75.reuse, 0x2, R90 ;  /* 0x000000024b067825 */ /* 0x048fe200078e025a */
[----:B------:R0:W-:Y:S04]  /*425c0*/  STL.64 [R1+0x1d0], R2 ;  /* 0x0001d00201007387 */ /* 0x0001e80000100a00 */
[----:B------:R-:W-:Y:S01]  /*425d0*/  STL.64 [R1+0x1c8], R8 ;  /* 0x0001c80801007387 */ /* 0x000fe20000100a00 */
[----:B0-----:R-:W-:-:S03]  /*425e0*/  IMAD.WIDE R2, R75, 0x2, R4 ;  /* 0x000000024b027825 */ /* 0x001fc600078e0204 */
[----:B------:R-:W3:Y:S04]  /*425f0*/  LDL.LU R75, [R1+0xe18] ;  /* 0x000e1800014b7983 */ /* 0x000ee80000300800 */
[----:B------:R4:W-:Y:S04]  /*42600*/  STL.64 [R1+0xd78], R6 ;  /* 0x000d780601007387 */ /* 0x0009e80000100a00 */
[----:B------:R0:W-:Y:S01]  /*42610*/  STL.64 [R1+0xd80], R2 ;  /* 0x000d800201007387 */ /* 0x0001e20000100a00 */
[----:B----4-:R-:W-:-:S04]  /*42620*/  IMAD.WIDE R6, R79, 0x2, R90 ;  /* 0x000000024f067825 */ /* 0x010fc800078e025a */
[----:B0-----:R-:W-:-:S04]  /*42630*/  IMAD.WIDE R2, R79, 0x2, R4 ;  /* 0x000000024f027825 */ /* 0x001fc800078e0204 */
[----:B------:R-:W-:Y:S01]  /*42640*/  IMAD.WIDE R8, R74, 0x2, R90 ;  /* 0x000000024a087825 */ /* 0x000fe200078e025a */
[----:B------:R-:W4:Y:S04]  /*42650*/  LDL.LU R79, [R1+0x308] ;  /* 0x00030800014f7983 */ /* 0x000f280000300800 */
[----:B------:R0:W-:Y:S04]  /*42660*/  STL.64 [R1+0x1c0], R6 ;  /* 0x0001c00601007387 */ /* 0x0001e80000100a00 */
[----:B------:R1:W-:Y:S04]  /*42670*/  STL.64 [R1+0x1b8], R2 ;  /* 0x0001b80201007387 */ /* 0x0003e80000100a00 */
[----:B------:R1:W-:Y:S01]  /*42680*/  STL.64 [R1+0xd98], R8 ;  /* 0x000d980801007387 */ /* 0x0003e20000100a00 */
[----:B------:R-:W-:-:S04]  /*42690*/  IMAD.WIDE R10, R72, 0x2, R4 ;  /* 0x00000002480a7825 */ /* 0x000fc800078e0204 */
[----:B0-----:R-:W-:-:S04]  /*426a0*/  IMAD.WIDE R6, R74, 0x2, R4 ;  /* 0x000000024a067825 */ /* 0x001fc800078e0204 */
[--C-:B-1----:R-:W-:Y:S01]  /*426b0*/  IMAD.WIDE R2, R72, 0x2, R90.reuse ;  /* 0x0000000248027825 */ /* 0x102fe200078e025a */
[----:B------:R-:W4:Y:S03]  /*426c0*/  LDL.LU R74, [R1+0xe20] ;  /* 0x000e2000014a7983 */ /* 0x000f260000300800 */
[C---:B------:R-:W-:Y:S01]  /*426d0*/  IMAD.WIDE R8, R76.reuse, 0x2, R90 ;  /* 0x000000024c087825 */ /* 0x040fe200078e025a */
[----:B------:R0:W-:Y:S04]  /*426e0*/  STL.64 [R1+0xda0], R6 ;  /* 0x000da00601007387 */ /* 0x0001e80000100a00 */
[----:B------:R1:W-:Y:S04]  /*426f0*/  STL.64 [R1+0x1b0], R2 ;  /* 0x0001b00201007387 */ /* 0x0003e80000100a00 */
[----:B------:R-:W-:Y:S01]  /*42700*/  STL.64 [R1+0xdb8], R8 ;  /* 0x000db80801007387 */ /* 0x000fe20000100a00 */
[----:B0-----:R-:W-:-:S04]  /*42710*/  IMAD.WIDE R6, R76, 0x2, R4 ;  /* 0x000000024c067825 */ /* 0x001fc800078e0204 */
[C---:B-1----:R-:W-:Y:S01]  /*42720*/  IMAD.WIDE R2, R73.reuse, 0x2, R90 ;  /* 0x0000000249027825 */ /* 0x042fe200078e025a */
[----:B------:R-:W4:Y:S04]  /*42730*/  LDL.LU R76, [R1+0xe38] ;  /* 0x000e3800014c7983 */ /* 0x000f280000300800 */
[----:B------:R-:W-:Y:S04]  /*42740*/  STL.64 [R1+0xdc0], R6 ;  /* 0x000dc00601007387 */ /* 0x000fe80000100a00 */
[----:B------:R-:W-:Y:S04]  /*42750*/  STL.64 [R1+0x1a8], R10 ;  /* 0x0001a80a01007387 */ /* 0x000fe80000100a00 */
[----:B------:R0:W-:Y:S04]  /*42760*/  STL.64 [R1+0x1a0], R2 ;  /* 0x0001a00201007387 */ /* 0x0001e80000100a00 */
[----:B------:R-:W-:Y:S01]  /*42770*/  STL.64 [R1+0x45b8], R10 ;  /* 0x0045b80a01007387 */ /* 0x000fe20000100a00 */
[----:B0-----:R-:W-:-:S05]  /*42780*/  IMAD.WIDE R2, R73, 0x2, R4 ;  /* 0x0000000249027825 */ /* 0x001fca00078e0204 */
[----:B------:R-:W-:Y:S01]  /*42790*/  STL.64 [R1+0x198], R2 ;  /* 0x0001980201007387 */ /* 0x000fe20000100a00 */
[----:B------:R-:W-:-:S04]  /*427a0*/  IMAD.WIDE R28, R77, 0x2, R90 ;  /* 0x000000024d1c7825 */ /* 0x000fc800078e025a */
[----:B------:R-:W-:Y:S02]  /*427b0*/  IMAD.WIDE R6, R77, 0x2, R4 ;  /* 0x000000024d067825 */ /* 0x000fe400078e0204 */
[----:B------:R-:W4:Y:S04]  /*427c0*/  LDL.LU R77, [R1+0xe40] ;  /* 0x000e4000014d7983 */ /* 0x000f280000300800 */
[----:B------:R-:W-:Y:S04]  /*427d0*/  STL.64 [R1+0xdd8], R28 ;  /* 0x000dd81c01007387 */ /* 0x000fe80000100a00 */
[----:B------:R-:W-:Y:S04]  /*427e0*/  STL.64 [R1+0x45c8], R28 ;  /* 0x0045c81c01007387 */ /* 0x000fe80000100a00 */
[----:B------:R-:W-:Y:S01]  /*427f0*/  STL.64 [R1+0xde0], R6 ;  /* 0x000de00601007387 */ /* 0x000fe20000100a00 */
[----:B------:R-:W-:-:S04]  /*42800*/  IMAD.WIDE R42, R82, 0x2, R90 ;  /* 0x00000002522a7825 */ /* 0x000fc800078e025a */
[----:B------:R-:W-:Y:S01]  /*42810*/  IMAD.WIDE R80, R82, 0x2, R4 ;  /* 0x0000000252507825 */ /* 0x000fe200078e0204 */
[----:B------:R-:W-:Y:S04]  /*42820*/  STL.64 [R1+0x45d0], R6 ;  /* 0x0045d00601007387 */ /* 0x000fe80000100a00 */
[----:B------:R-:W4:Y:S01]  /*42830*/  LDL.LU R82, [R1+0xe50] ;  /* 0x000e500001527983 */ /* 0x000f220000300800 */
[----:B--2---:R-:W-:-:S04]  /*42840*/  IMAD.WIDE R44, R83, 0x2, R90 ;  /* 0x00000002532c7825 */ /* 0x004fc800078e025a */
[----:B------:R-:W-:Y:S02]  /*42850*/  IMAD.WIDE R14, R83, 0x2, R4 ;  /* 0x00000002530e7825 */ /* 0x000fe400078e0204 */
[----:B------:R-:W2:Y:S04]  /*42860*/  LDL.LU R83, [R1+0xe58] ;  /* 0x000e580001537983 */ /* 0x000ea80000300800 */
[----:B------:R-:W-:Y:S04]  /*42870*/  STL.64 [R1+0x190], R42 ;  /* 0x0001902a01007387 */ /* 0x000fe80000100a00 */
[----:B------:R-:W-:Y:S04]  /*42880*/  STL.64 [R1+0x45d8], R42 ;  /* 0x0045d82a01007387 */ /* 0x000fe80000100a00 */
[----:B------:R-:W-:Y:S04]  /*42890*/  STL.64 [R1+0x188], R80 ;  /* 0x0001885001007387 */ /* 0x000fe80000100a00 */
[----:B------:R-:W-:Y:S01]  /*428a0*/  STL.64 [R1+0x45e0], R80 ;  /* 0x0045e05001007387 */ /* 0x000fe20000100a00 */
[----:B---3--:R-:W-:-:S04]  /*428b0*/  IMAD.WIDE R40, R75, 0x2, R90 ;  /* 0x000000024b287825 */ /* 0x008fc800078e025a */
[----:B------:R-:W-:Y:S02]  /*428c0*/  IMAD.WIDE R12, R75, 0x2, R4 ;  /* 0x000000024b0c7825 */ /* 0x000fe400078e0204 */
[----:B------:R-:W3:Y:S04]  /*428d0*/  LDL.LU R75, [R1+0xe68] ;  /* 0x000e6800014b7983 */ /* 0x000ee80000300800 */
[----:B------:R-:W-:Y:S04]  /*428e0*/  STL.64 [R1+0xdf8], R44 ;  /* 0x000df82c01007387 */ /* 0x000fe80000100a00 */
[----:B------:R-:W-:Y:S04]  /*428f0*/  STL.64 [R1+0x45f0], R44 ;  /* 0x0045f02c01007387 */ /* 0x000fe80000100a00 */
[----:B------:R-:W-:Y:S04]  /*42900*/  STL.64 [R1+0xe00], R14 ;  /* 0x000e000e01007387 */ /* 0x000fe80000100a00 */
[----:B------:R-:W-:Y:S04]  /*42910*/  STL.64 [R1+0x4600], R14 ;  /* 0x0046000e01007387 */ /* 0x000fe80000100a00 */
[----:B------:R-:W3:Y:S04]  /*42920*/  LDL.LU R71, [R1+0x138] ;  /* 0x0001380001477983 */ /* 0x000ee80000300800 */
[----:B------:R-:W-:Y:S04]  /*42930*/  STL.64 [R1+0x180], R40 ;  /* 0x0001802801007387 */ /* 0x000fe80000100a00 */
[----:B------:R-:W-:Y:S04]  /*42940*/  STL.64 [R1+0x4610], R40 ;  /* 0x0046102801007387 */ /* 0x000fe80000100a00 */
[----:B------:R-:W-:Y:S04]  /*42950*/  STL.64 [R1+0x178], R12 ;  /* 0x0001780c01007387 */ /* 0x000fe80000100a00 */
[----:B------:R-:W-:Y:S01]  /*42960*/  STL.64 [R1+0x4620], R12 ;  /* 0x0046200c01007387 */ /* 0x000fe20000100a00 */
[----:B----4-:R-:W-:-:S04]  /*42970*/  IMAD.WIDE R88, R74, 0x2, R90 ;  /* 0x000000024a587825 */ /* 0x010fc800078e025a */
[----:B------:R-:W-:Y:S01]  /*42980*/  IMAD.WIDE R24, R74, 0x2, R4 ;  /* 0x000000024a187825 */ /* 0x000fe200078e0204 */
[----:B------:R-:W-:Y:S04]  /*42990*/  STL.64 [R1+0xe18], R88 ;  /* 0x000e185801007387 */ /* 0x000fe80000100a00 */
[----:B------:R-:W-:Y:S04]  /*429a0*/  STL.64 [R1+0x4630], R88 ;  /* 0x0046305801007387 */ /* 0x000fe80000100a00 */
[----:B------:R-:W-:Y:S04]  /*429b0*/  STL.64 [R1+0xe20], R24 ;  /* 0x000e201801007387 */ /* 0x000fe80000100a00 */
[----:B------:R-:W-:Y:S01]  /*429c0*/  STL.64 [R1+0x4640], R24 ;  /* 0x0046401801007387 */ /* 0x000fe20000100a00 */
[----:B------:R-:W-:-:S04]  /*429d0*/  IMAD.WIDE R26, R76, 0x2, R90 ;  /* 0x000000024c1a7825 */ /* 0x000fc800078e025a */
[----:B------:R-:W-:Y:S01]  /*429e0*/  IMAD.WIDE R30, R76, 0x2, R4 ;  /* 0x000000024c1e7825 */ /* 0x000fe200078e0204 */
[----:B------:R-:W-:Y:S04]  /*429f0*/  STL.64 [R1+0x170], R26 ;  /* 0x0001701a01007387 */ /* 0x000fe80000100a00 */
[----:B------:R-:W-:Y:S04]  /*42a00*/  STL [R1+0x4658], R26 ;  /* 0x0046581a01007387 */ /* 0x000fe80000100800 */
[----:B------:R-:W-:Y:S04]  /*42a10*/  STL [R1+0x4648], R27 ;  /* 0x0046481b01007387 */ /* 0x000fe80000100800 */
[----:B------:R-:W-:Y:S04]  /*42a20*/  STL.64 [R1+0x168], R30 ;  /* 0x0001681e01007387 */ /* 0x000fe80000100a00 */
[----:B------:R-:W-:Y:S01]  /*42a30*/  STL.64 [R1+0x4650], R30 ;  /* 0x0046501e01007387 */ /* 0x000fe20000100a00 */
[----:B------:R-:W-:-:S04]  /*42a40*/  IMAD.WIDE R32, R77, 0x2, R90 ;  /* 0x000000024d207825 */ /* 0x000fc800078e025a */
[----:B------:R-:W-:Y:S01]  /*42a50*/  IMAD.WIDE R34, R77, 0x2, R4 ;  /* 0x000000024d227825 */ /* 0x000fe200078e0204 */
        /* <DEDUP_REMOVED lines=8> */
[----:B------:R0:W-:Y:S04]  /*42ae0*/  STL.64 [R1+0x4670], R36 ;  /* 0x0046702401007387 */ /* 0x0001e80000100a00 */
[----:B------:R-:W-:Y:S04]  /*42af0*/  STL.64 [R1+0x158], R38 ;  /* 0x0001582601007387 */ /* 0x000fe80000100a00 */
[----:B------:R1:W-:Y:S01]  /*42b00*/  STL.64 [R1+0x4680], R38 ;  /* 0x0046802601007387 */ /* 0x0003e20000100a00 */
[----:B--2---:R-:W-:-:S04]  /*42b10*/  IMAD.WIDE R86, R83, 0x2, R90 ;  /* 0x0000000253567825 */ /* 0x004fc800078e025a */
[----:B------:R-:W-:Y:S01]  /*42b20*/  IMAD.WIDE R82, R83, 0x2, R4 ;  /* 0x0000000253527825 */ /* 0x000fe200078e0204 */
[----:B------:R-:W-:Y:S04]  /*42b30*/  STL.64 [R1+0xe50], R86 ;  /* 0x000e505601007387 */ /* 0x000fe80000100a00 */
[----:B------:R-:W-:Y:S04]  /*42b40*/  STL [R1+0x4698], R86 ;  /* 0x0046985601007387 */ /* 0x000fe80000100800 */
[----:B------:R2:W-:Y:S04]  /*42b50*/  STL [R1+0x4688], R87 ;  /* 0x0046885701007387 */ /* 0x0005e80000100800 */
[----:B------:R-:W-:Y:S04]  /*42b60*/  STL.64 [R1+0xe58], R82 ;  /* 0x000e585201007387 */ /* 0x000fe80000100a00 */
[----:B------:R-:W-:Y:S04]  /*42b70*/  STL.64 [R1+0x4690], R82 ;  /* 0x0046905201007387 */ /* 0x000fe80000100a00 */
[----:B0-----:R-:W4:Y:S04]  /*42b80*/  LDL R36, [R1+0x310] ;  /* 0x0003100001247983 */ /* 0x001f280000100800 */
[----:B-1----:R-:W4:Y:S04]  /*42b90*/  LDL.64 R38, [R1+0x1ea0] ;  /* 0x001ea00001267983 */ /* 0x002f280000100a00 */
[----:B------:R-:W4:Y:S04]  /*42ba0*/  LDL R37, [R1+0x2fc] ;  /* 0x0002fc0001257983 */ /* 0x000f280000100800 */
[----:B------:R-:W4:Y:S04]  /*42bb0*/  LDL.64 R34, [R1+0x1e98] ;  /* 0x001e980001227983 */ /* 0x000f280000100a00 */
[----:B------:R-:W4:Y:S04]  /*42bc0*/  LDL R30, [R1+0x21e0] ;  /* 0x0021e000011e7983 */ /* 0x000f280000100800 */
[----:B--2---:R-:W2:Y:S04]  /*42bd0*/  LDL.64 R86, [R1+0x1ea8] ;  /* 0x001ea80001567983 */ /* 0x004ea80000100a00 */
[----:B------:R-:W2:Y:S04]  /*42be0*/  LDL.64 R32, [R1+0x1e90] ;  /* 0x001e900001207983 */ /* 0x000ea80000100a00 */
[----:B------:R-:W2:Y:S04]  /*42bf0*/  LDL R31, [R1+0x21dc] ;  /* 0x0021dc00011f7983 */ /* 0x000ea80000100800 */
        /* <DEDUP_REMOVED lines=31> */
[----:B------:R-:W2:Y:S01]  /*42df0*/  LDL R65, [R1+0x238c] ;  /* 0x00238c0001417983 */ /* 0x000ea20000100800 */
[----:B---3--:R-:W-:-:S03]  /*42e00*/  IMAD.WIDE R76, R75, 0x2, R90 ;  /* 0x000000024b4c7825 */ /* 0x008fc600078e025a */
[----:B------:R-:W3:Y:S04]  /*42e10*/  LDL.64 R92, [R1+0x1e08] ;  /* 0x001e0800015c7983 */ /* 0x000ee80000100a00 */
[----:B------:R-:W3:Y:S04]  /*42e20*/  LDL R21, [R1+0x254c] ;  /* 0x00254c0001157983 */ /* 0x000ee80000100800 */
[----:B------:R-:W3:Y:S04]  /*42e30*/  LDL.64 R16, [R1+0x1bc0] ;  /* 0x001bc00001107983 */ /* 0x000ee80000100a00 */
[----:B------:R-:W3:Y:S04]  /*42e40*/  LDL R0, [R1+0x2548] ;  /* 0x0025480001007983 */ /* 0x000ee80000100800 */
[----:B------:R-:W3:Y:S04]  /*42e50*/  LDL.64 R18, [R1+0x1bb8] ;  /* 0x001bb80001127983 */ /* 0x000ee80000100a00 */
[----:B------:R-:W3:Y:S04]  /*42e60*/  LDL R78, [R1+0x2704] ;  /* 0x00270400014e7983 */ /* 0x000ee80000100800 */
[----:B------:R-:W3:Y:S04]  /*42e70*/  LDL.64 R22, [R1+0x1bb0] ;  /* 0x001bb00001167983 */ /* 0x000ee80000100a00 */
[----:B------:R-:W3:Y:S04]  /*42e80*/  LDL R66, [R1+0x2700] ;  /* 0x0027000001427983 */ /* 0x000ee80000100800 */
[----:B------:R-:W3:Y:S04]  /*42e90*/  LDL.64 R8, [R1+0x1ba8] ;  /* 0x001ba80001087983 */ /* 0x000ee80000100a00 */
[----:B------:R-:W3:Y:S01]  /*42ea0*/  LDL R67, [R1+0x28bc] ;  /* 0x0028bc0001437983 */ /* 0x000ee20000100800 */
[----:B------:R-:W-:-:S04]  /*42eb0*/  IMAD.WIDE R72, R71, 0x2, R90 ;  /* 0x0000000247487825 */ /* 0x000fc800078e025a */
[----:B------:R-:W-:Y:S01]  /*42ec0*/  IMAD.WIDE R68, R79, 0x2, R90 ;  /* 0x000000024f447825 */ /* 0x000fe200078e025a */
[----:B----4-:R-:W4:Y:S04]  /*42ed0*/  @P0 LDG.E.U16 R37, desc[UR6][R38.64] ;  /* 0x0000000626250981 */ /* 0x010f28000c1e1500 */
[----:B--2---:R-:W2:Y:S01]  /*42ee0*/  @P4 LDG.E.U16 R36, desc[UR6][R86.64] ;  /* 0x0000000656244981 */ /* 0x004ea2000c1e1500 */
[----:B------:R-:W-:-:S03]  /*42ef0*/  IMAD.WIDE R74, R75, 0x2, R4 ;  /* 0x000000024b4a7825 */ /* 0x000fc600078e0204 */
[----:B------:R-:W-:Y:S04]  /*42f00*/  STL.64 [R1+0x46a0], R4 ;  /* 0x0046a00401007387 */ /* 0x000fe80000100a00 */
[----:B------:R-:W-:Y:S04]  /*42f10*/  STL.64 [R1+0x150], R76 ;  /* 0x0001504c01007387 */ /* 0x000fe80000100a00 */
[----:B------:R-:W-:Y:S04]  /*42f20*/  STL [R1+0x46b8], R76 ;  /* 0x0046b84c01007387 */ /* 0x000fe80000100800 */
[----:B------:R-:W-:Y:S01]  /*42f30*/  STL [R1+0x46a8], R77 ;  /* 0x0046a84d01007387 */ /* 0x000fe20000100800 */
[----:B------:R-:W-:-:S03]  /*42f40*/  IMAD.WIDE R70, R71, 0x2, R4 ;  /* 0x0000000247467825 */ /* 0x000fc600078e0204 */
[----:B------:R-:W-:Y:S04]  /*42f50*/  STL.64 [R1+0x46b0], R90 ;  /* 0x0046b05a01007387 */ /* 0x000fe80000100a00 */
[----:B------:R-:W-:Y:S04]  /*42f60*/  STL.64 [R1+0x148], R74 ;  /* 0x0001484a01007387 */ /* 0x000fe80000100a00 */
[----:B------:R-:W-:Y:S04]  /*42f70*/  STL.64 [R1+0x46c0], R74 ;  /* 0x0046c04a01007387 */ /* 0x000fe80000100a00 */
[----:B------:R-:W-:Y:S04]  /*42f80*/  STL.64 [R1+0xe68], R72 ;  /* 0x000e684801007387 */ /* 0x000fe80000100a00 */
[----:B------:R-:W-:Y:S04]  /*42f90*/  STL.64 [R1+0x46c8], R72 ;  /* 0x0046c84801007387 */ /* 0x000fe80000100a00 */
[----:B------:R-:W-:Y:S04]  /*42fa0*/  STL.64 [R1+0xe70], R70 ;  /* 0x000e704601007387 */ /* 0x000fe80000100a00 */
[----:B------:R0:W-:Y:S04]  /*42fb0*/  STL.64 [R1+0x4708], R70 ;  /* 0x0047084601007387 */ /* 0x0001e80000100a00 */
[----:B------:R-:W-:Y:S04]  /*42fc0*/  STL.64 [R1+0x140], R68 ;  /* 0x0001404401007387 */ /* 0x000fe80000100a00 */
[----:B------:R1:W-:Y:S04]  /*42fd0*/  STL.64 [R1+0x4718], R68 ;  /* 0x0047184401007387 */ /* 0x0003e80000100a00 */
[----:B------:R-:W4:Y:S04]  /*42fe0*/  @P4 LDG.E.U16 R30, desc[UR6][R34.64] ;  /* 0x00000006221e4981 */ /* 0x000f28000c1e1500 */
[----:B------:R-:W4:Y:S04]  /*42ff0*/  @P0 LDG.E.U16 R31, desc[UR6][R32.64] ;  /* 0x00000006201f0981 */ /* 0x000f28000c1e1500 */
[----:B------:R-:W4:Y:S04]  /*43000*/  @P4 LDG.E.U16 R88, desc[UR6][R26.64] ;  /* 0x000000061a584981 */ /* 0x000f28000c1e1500 */
[----:B------:R-:W4:Y:S04]  /*43010*/  @P0 LDG.E.U16 R89, desc[UR6][R24.64] ;  /* 0x0000000618590981 */ /* 0x000f28000c1e1500 */
[----:B------:R-:W4:Y:S04]  /*43020*/  @P4 LDG.E.U16 R14, desc[UR6][R12.64] ;  /* 0x000000060c0e4981 */ /* 0x000f28000c1e1500 */
[----:B------:R-:W4:Y:S04]  /*43030*/  @P0 LDG.E.U16 R15, desc[UR6][R40.64] ;  /* 0x00000006280f0981 */ /* 0x000f28000c1e1500 */
[----:B------:R-:W4:Y:S04]  /*43040*/  @P4 LDG.E.U16 R42, desc[UR6][R44.64] ;  /* 0x000000062c2a4981 */ /* 0x000f28000c1e1500 */
[----:B0-----:R-:W4:Y:S04]  /*43050*/  LDL R70, [R1+0x28b8] ;  /* 0x0028b80001467983 */ /* 0x001f280000100800 */
[----:B------:R-:W4:Y:S04]  /*43060*/  @P0 LDG.E.U16 R43, desc[UR6][R80.64] ;  /* 0x00000006502b0981 */ /* 0x000f28000c1e1500 */
        /* <DEDUP_REMOVED lines=10> */
[----:B---3--:R-:W3:Y:S04]  /*43110*/  @P4 LDG.E.U16 R21, desc[UR6][R92.64] ;  /* 0x000000065c154981 */ /* 0x008ee8000c1e1500 */
[----:B------:R-:W3:Y:S04]  /*43120*/  @P0 LDG.E.U16 R0, desc[UR6][R16.64] ;  /* 0x0000000610000981 */ /* 0x000ee8000c1e1500 */
[----:B------:R-:W3:Y:S04]  /*43130*/  @P4 LDG.E.U16 R78, desc[UR6][R18.64] ;  /* 0x00000006124e4981 */ /* 0x000ee8000c1e1500 */
[----:B------:R-:W3:Y:S04]  /*43140*/  @P0 LDG.E.U16 R66, desc[UR6][R22.64] ;  /* 0x0000000616420981 */ /* 0x000ee8000c1e1500 */
[----:B------:R-:W3:Y:S04]  /*43150*/  @P4 LDG.E.U16 R67, desc[UR6][R8.64] ;  /* 0x0000000608434981 */ /* 0x000ee8000c1e1500 */
[----:B--2---:R-:W-:Y:S04]  /*43160*/  @P4 STL [R1+0x310], R36 ;  /* 0x0003102401004387 */ /* 0x004fe80000100800 */
[----:B-1----:R-:W2:Y:S04]  /*43170*/  LDL.64 R68, [R1+0x1b98] ;  /* 0x001b980001447983 */ /* 0x002ea80000100a00 */
[----:B--2---:R0:W-:Y:S04]  /*43180*/  STL.64 [R1+0x4888], R68 ;  /* 0x0048884401007387 */ /* 0x0041e80000100a00 */
[----:B0-----:R-:W2:Y:S04]  /*43190*/  LDL.64 R68, [R1+0x1ba0] ;  /* 0x001ba00001447983 */ /* 0x001ea80000100a00 */
[----:B----4-:R0:W-:Y:S04]  /*431a0*/  @P0 STL [R1+0x2fc], R37 ;  /* 0x0002fc2501000387 */ /* 0x0101e80000100800 */
[----:B------:R-:W4:Y:S04]  /*431b0*/  LDL R71, [R1+0x2a6c] ;  /* 0x002a6c0001477983 */ /* 0x000f280000100800 */
[----:B------:R-:W2:Y:S04]  /*431c0*/  LDL.64 R72, [R1+0x1b90] ;  /* 0x001b900001487983 */ /* 0x000ea80000100a00 */
[----:B------:R-:W2:Y:S04]  /*431d0*/  LDL R90, [R1+0x2a68] ;  /* 0x002a6800015a7983 */ /* 0x000ea80000100800 */
[----:B------:R1:W-:Y:S04]  /*431e0*/  @P4 STL [R1+0x21e0], R30 ;  /* 0x0021e01e01004387 */ /* 0x0003e80000100800 */
[----:B------:R-:W2:Y:S04]  /*431f0*/  LDL.64 R74, [R1+0x1b88] ;  /* 0x001b8800014a7983 */ /* 0x000ea80000100a00 */
[----:B------:R-:W2:Y:S04]  /*43200*/  LDL R91, [R1+0x2f0] ;  /* 0x0002f000015b7983 */ /* 0x000ea80000100800 */
[----:B------:R-:W2:Y:S04]  /*43210*/  LDL.64 R76, [R1+0x1b80] ;  /* 0x001b8000014c7983 */ /* 0x000ea80000100a00 */
[----:B------:R0:W-:Y:S04]  /*43220*/  @P0 STL [R1+0x21dc], R31 ;  /* 0x0021dc1f01000387 */ /* 0x0001e80000100800 */
[----:B------:R-:W4:Y:S04]  /*43230*/  LDL R82, [R1+0x2ec] ;  /* 0x0002ec0001527983 */ /* 0x000f280000100800 */
[----:B------:R0:W-:Y:S04]  /*43240*/  @P4 STL [R1+0x2398], R88 ;  /* 0x0023985801004387 */ /* 0x0001e80000100800 */
[----:B------:R-:W4:Y:S04]  /*43250*/  LDL.64 R4, [R1+0x1b78] ;  /* 0x001b780001047983 */ /* 0x000f280000100a00 */
        /* <DEDUP_REMOVED lines=9> */
[----:B0-----:R-:W4:Y:S04]  /*432f0*/  LDL R37, [R1+0x2388] ;  /* 0x0023880001257983 */ /* 0x001f280000100800 */
[----:B------:R0:W-:Y:S04]  /*43300*/  @P4 STL [R1+0x28c4], R10 ;  /* 0x0028c40a01004387 */ /* 0x0001e80000100800 */
[----:B------:R-:W4:Y:S04]  /*43310*/  LDL.64 R34, [R1+0x1b60] ;  /* 0x001b600001227983 */ /* 0x000f280000100a00 */
[----:B------:R0:W-:Y:S04]  /*43320*/  @P0 STL [R1+0x28c0], R11 ;  /* 0x0028c00b01000387 */ /* 0x0001e80000100800 */
[----:B-1----:R-:W4:Y:S04]  /*43330*/  LDL R30, [R1+0x2384] ;  /* 0x00238400011e7983 */ /* 0x002f280000100800 */
        /* <DEDUP_REMOVED lines=16> */
[----:B---3--:R3:W-:Y:S04]  /*43440*/  @P4 STL [R1+0x254c], R21 ;  /* 0x00254c1501004387 */ /* 0x0087e80000100800 */
        /* <DEDUP_REMOVED lines=9> */
[----:B------:R-:W4:Y:S04]  /*434e0*/  LDL R43, [R1+0x2a64] ;  /* 0x002a6400012b7983 */ /* 0x000f280000100800 */
[----:B------:R-:W4:Y:S04]  /*434f0*/  LDL.64 R6, [R1+0x1b20] ;  /* 0x001b200001067983 */ /* 0x000f280000100a00 */
[----:B0-----:R-:W4:Y:S04]  /*43500*/  LDL R10, [R1+0x2a60] ;  /* 0x002a6000010a7983 */ /* 0x001f280000100800 */
[----:B------:R-:W4:Y:S04]  /*43510*/  LDL.64 R28, [R1+0x1b18] ;  /* 0x001b1800011c7983 */ /* 0x000f280000100a00 */
[----:B------:R-:W4:Y:S04]  /*43520*/  LDL R11, [R1+0x2e8] ;  /* 0x0002e800010b7983 */ /* 0x000f280000100800 */
[----:B------:R-:W4:Y:S04]  /*43530*/  LDL.64 R48, [R1+0x1b10] ;  /* 0x001b100001307983 */ /* 0x000f280000100a00 */
[----:B-1----:R-:W4:Y:S04]  /*43540*/  LDL R84, [R1+0x2e4] ;  /* 0x0002e40001547983 */ /* 0x002f280000100800 */
[----:B------:R-:W4:Y:S04]  /*43550*/  LDL.64 R2, [R1+0x1b08] ;  /* 0x001b080001027983 */ /* 0x000f280000100a00 */
[----:B------:R-:W4:Y:S04]  /*43560*/  LDL R85, [R1+0x354] ;  /* 0x0003540001557983 */ /* 0x000f280000100800 */
        /* <DEDUP_REMOVED lines=13> */
[----:B---3--:R-:W3:Y:S04]  /*43640*/  LDL R21, [R1+0x26f0] ;  /* 0x0026f00001157983 */ /* 0x008ee80000100800 */
        /* <DEDUP_REMOVED lines=8> */
[----:B--2---:R-:W2:Y:S04]  /*436d0*/  @P0 LDG.E.U16 R70, desc[UR6][R68.64] ;  /* 0x0000000644460981 */ /* 0x004ea8000c1e1500 */
[----:B------:R-:W2:Y:S04]  /*436e0*/  @P0 LDG.E.U16 R90, desc[UR6][R72.64] ;  /* 0x00000006485a0981 */ /* 0x000ea8000c1e1500 */
[----:B------:R-:W2:Y:S04]  /*436f0*/  @P4 LDG.E.U16 R91, desc[UR6][R74.64] ;  /* 0x000000064a5b4981 */ /* 0x000ea8000c1e1500 */
[----:B------:R-:W2:Y:S04]  /*43700*/  LDL.LU.64 R68, [R1+0x4888] ;  /* 0x0048880001447983 */ /* 0x000ea80000300a00 */
[----:B----4-:R-:W4:Y:S04]  /*43710*/  @P0 LDG.E.U16 R82, desc[UR6][R76.64] ;  /* 0x000000064c520981 */ /* 0x010f28000c1e1500 */
        /* <DEDUP_REMOVED lines=26> */
[----:B--2---:R0:W-:Y:S04]  /*438c0*/  @P0 STL [R1+0x28b8], R70 ;  /* 0x0028b84601000387 */ /* 0x0041e80000100800 */
[----:B------:R-:W2:Y:S04]  /*438d0*/  @P4 LDG.E.U16 R71, desc[UR6][R68.64] ;  /* 0x0000000644474981 */ /* 0x000ea8000c1e1500 */
[----:B0-----:R-:W3:Y:S04]  /*438e0*/  LDL R70, [R1+0x2e0] ;  /* 0x0002e00001467983 */ /* 0x001ee80000100800 */
[----:B------:R-:W3:Y:S04]  /*438f0*/  LDL.64 R68, [R1+0x1aa0] ;  /* 0x001aa00001447983 */ /* 0x000ee80000100a00 */
[----:B--2---:R-:W-:Y:S04]  /*43900*/  @P4 STL [R1+0x2a6c], R71 ;  /* 0x002a6c4701004387 */ /* 0x004fe80000100800 */
[----:B---3--:R0:W-:Y:S04]  /*43910*/  STL.64 [R1+0x4880], R68 ;  /* 0x0048804401007387 */ /* 0x0081e80000100a00 */
[----:B------:R1:W-:Y:S04]  /*43920*/  @P0 STL [R1+0x2a68], R90 ;  /* 0x002a685a01000387 */ /* 0x0003e80000100800 */
[----:B0-----:R-:W2:Y:S04]  /*43930*/  LDL.64 R68, [R1+0x1aa8] ;  /* 0x001aa80001447983 */ /* 0x001ea80000100a00 */
[----:B------:R0:W-:Y:S04]  /*43940*/  @P4 STL [R1+0x2f0], R91 ;  /* 0x0002f05b01004387 */ /* 0x0001e80000100800 */
[----:B------:R-:W3:Y:S04]  /*43950*/  LDL R71, [R1+0x2dc] ;  /* 0x0002dc0001477983 */ /* 0x000ee80000100800 */
[----:B----4-:R4:W-:Y:S04]  /*43960*/  @P0 STL [R1+0x2ec], R82 ;  /* 0x0002ec5201000387 */ /* 0x0109e80000100800 */
[----:B------:R-:W2:Y:S04]  /*43970*/  LDL.64 R72, [R1+0x1a98] ;  /* 0x001a980001487983 */ /* 0x000ea80000100a00 */
[----:B------:R0:W-:Y:S04]  /*43980*/  @P4 STL [R1+0x35c], R83 ;  /* 0x00035c5301004387 */ /* 0x0001e80000100800 */
[----:B-1----:R-:W2:Y:S04]  /*43990*/  LDL R90, [R1+0x33c] ;  /* 0x00033c00015a7983 */ /* 0x002ea80000100800 */
[----:B------:R1:W-:Y:S04]  /*439a0*/  @P0 STL [R1+0x358], R36 ;  /* 0x0003582401000387 */ /* 0x0003e80000100800 */
[----:B------:R-:W2:Y:S04]  /*439b0*/  LDL.64 R74, [R1+0x1a90] ;  /* 0x001a9000014a7983 */ /* 0x000ea80000100a00 */
[----:B------:R1:W-:Y:S04]  /*439c0*/  @P4 STL [R1+0x2388], R37 ;  /* 0x0023882501004387 */ /* 0x0003e80000100800 */
[----:B0-----:R-:W2:Y:S04]  /*439d0*/  LDL R91, [R1+0x338] ;  /* 0x00033800015b7983 */ /* 0x001ea80000100800 */
[----:B------:R0:W-:Y:S04]  /*439e0*/  @P0 STL [R1+0x2384], R30 ;  /* 0x0023841e01000387 */ /* 0x0001e80000100800 */
[----:B------:R-:W2:Y:S04]  /*439f0*/  LDL.64 R76, [R1+0x1a88] ;  /* 0x001a8800014c7983 */ /* 0x000ea80000100a00 */
[----:B------:R0:W-:Y:S04]  /*43a00*/  @P4 STL [R1+0x2544], R31 ;  /* 0x0025441f01004387 */ /* 0x0001e80000100800 */
[----:B----4-:R-:W4:Y:S04]  /*43a10*/  LDL R82, [R1+0x2378] ;  /* 0x0023780001527983 */ /* 0x010f280000100800 */
[----:B------:R0:W-:Y:S04]  /*43a20*/  @P0 STL [R1+0x2540], R88 ;  /* 0x0025405801000387 */ /* 0x0001e80000100800 */
[----:B------:R-:W3:Y:S04]  /*43a30*/  LDL.64 R4, [R1+0x1a80] ;  /* 0x001a800001047983 */ /* 0x000ee80000100a00 */
[----:B------:R0:W-:Y:S04]  /*43a40*/  @P4 STL [R1+0x26fc], R89 ;  /* 0x0026fc5901004387 */ /* 0x0001e80000100800 */
[----:B------:R-:W3:Y:S04]  /*43a50*/  LDL R83, [R1+0x2374] ;  /* 0x0023740001537983 */ /* 0x000ee80000100800 */
[----:B------:R0:W-:Y:S04]  /*43a60*/  @P0 STL [R1+0x26f8], R14 ;  /* 0x0026f80e01000387 */ /* 0x0001e80000100800 */
[----:B------:R-:W3:Y:S04]  /*43a70*/  LDL.64 R86, [R1+0x1a78] ;  /* 0x001a780001567983 */ /* 0x000ee80000100a00 */
[----:B------:R0:W-:Y:S04]  /*43a80*/  @P4 STL [R1+0x28b4], R15 ;  /* 0x0028b40f01004387 */ /* 0x0001e80000100800 */
[----:B-1----:R-:W3:Y:S04]  /*43a90*/  LDL R36, [R1+0x2534] ;  /* 0x0025340001247983 */ /* 0x002ee80000100800 */
[----:B------:R1:W-:Y:S04]  /*43aa0*/  @P0 STL [R1+0x28b0], R42 ;  /* 0x0028b02a01000387 */ /* 0x0003e80000100800 */
[----:B------:R-:W3:Y:S04]  /*43ab0*/  LDL.64 R38, [R1+0x1a70] ;  /* 0x001a700001267983 */ /* 0x000ee80000100a00 */
[----:B------:R0:W-:Y:S04]  /*43ac0*/  @P4 STL [R1+0x2a64], R43 ;  /* 0x002a642b01004387 */ /* 0x0001e80000100800 */
[----:B------:R-:W3:Y:S04]  /*43ad0*/  LDL R37, [R1+0x2530] ;  /* 0x0025300001257983 */ /* 0x000ee80000100800 */
[----:B------:R0:W-:Y:S04]  /*43ae0*/  @P0 STL [R1+0x2a60], R10 ;  /* 0x002a600a01000387 */ /* 0x0001e80000100800 */
[----:B------:R-:W3:Y:S04]  /*43af0*/  LDL.64 R34, [R1+0x1a68] ;  /* 0x001a680001227983 */ /* 0x000ee80000100a00 */
[----:B------:R1:W-:Y:S04]  /*43b00*/  @P4 STL [R1+0x2e8], R11 ;  /* 0x0002e80b01004387 */ /* 0x0003e80000100800 */
[----:B0-----:R-:W3:Y:S04]  /*43b10*/  LDL R30, [R1+0x26ec] ;  /* 0x0026ec00011e7983 */ /* 0x001ee80000100800 */
[----:B------:R0:W-:Y:S04]  /*43b20*/  @P0 STL [R1+0x2e4], R84 ;  /* 0x0002e45401000387 */ /* 0x0001e80000100800 */
[----:B------:R-:W3:Y:S04]  /*43b30*/  LDL.64 R32, [R1+0x1a60] ;  /* 0x001a600001207983 */ /* 0x000ee80000100a00 */
[----:B------:R0:W-:Y:S04]  /*43b40*/  @P4 STL [R1+0x354], R85 ;  /* 0x0003545501004387 */ /* 0x0001e80000100800 */
[----:B------:R-:W3:Y:S04]  /*43b50*/  LDL R31, [R1+0x26e8] ;  /* 0x0026e800011f7983 */ /* 0x000ee80000100800 */
        /* <DEDUP_REMOVED lines=22> */
[----:B------:R-:W3:Y:S04]  /*43cc0*/  LDL R43, [R1+0x2d4] ;  /* 0x0002d400012b7983 */ /* 0x000ee80000100800 */
[----:B------:R-:W3:Y:S04]  /*43cd0*/  LDL.64 R6, [R1+0x1a28] ;  /* 0x001a280001067983 */ /* 0x000ee80000100a00 */
[----:B------:R-:W3:Y:S04]  /*43ce0*/  LDL R10, [R1+0x334] ;  /* 0x00033400010a7983 */ /* 0x000ee80000100800 */
[----:B------:R-:W3:Y:S04]  /*43cf0*/  LDL.64 R28, [R1+0x1a20] ;  /* 0x001a2000011c7983 */ /* 0x000ee80000100a00 */
[----:B------:R-:W3:Y:S04]  /*43d00*/  LDL R11, [R1+0x330] ;  /* 0x00033000010b7983 */ /* 0x000ee80000100800 */
[----:B------:R-:W3:Y:S04]  /*43d10*/  LDL.64 R48, [R1+0x1a18] ;  /* 0x001a180001307983 */ /* 0x000ee80000100a00 */
[----:B0-----:R-:W3:Y:S04]  /*43d20*/  LDL R84, [R1+0x2370] ;  /* 0x0023700001547983 */ /* 0x001ee80000100800 */
        /* <DEDUP_REMOVED lines=23> */
[----:B-1----:R-:W3:Y:S04]  /*43ea0*/  LDL R67, [R1+0x32c] ;  /* 0x00032c0001437983 */ /* 0x002ee80000100800 */
[----:B--2---:R-:W2:Y:S04]  /*43eb0*/  @P4 LDG.E.U16 R70, desc[UR6][R68.64] ;  /* 0x0000000644464981 */ /* 0x004ea8000c1e1500 */
[----:B------:R-:W2:Y:S04]  /*43ec0*/  @P4 LDG.E.U16 R90, desc[UR6][R72.64] ;  /* 0x00000006485a4981 */ /* 0x000ea8000c1e1500 */
[----:B------:R-:W2:Y:S04]  /*43ed0*/  LDL.LU.64 R68, [R1+0x4880] ;  /* 0x0048800001447983 */ /* 0x000ea80000300a00 */
[----:B------:R-:W2:Y:S04]  /*43ee0*/  @P0 LDG.E.U16 R91, desc[UR6][R74.64] ;  /* 0x000000064a5b0981 */ /* 0x000ea8000c1e1500 */
[----:B----4-:R-:W4:Y:S04]  /*43ef0*/  @P4 LDG.E.U16 R82, desc[UR6][R76.64] ;  /* 0x000000064c524981 */ /* 0x010f28000c1e1500 */
[----:B---3--:R-:W3:Y:S04]  /*43f00*/  @P0 LDG.E.U16 R83, desc[UR6][R4.64] ;  /* 0x0000000604530981 */ /* 0x008ee8000c1e1500 */
[----:B------:R-:W3:Y:S04]  /*43f10*/  @P4 LDG.E.U16 R36, desc[UR6][R86.64] ;  /* 0x0000000656244981 */ /* 0x000ee8000c1e1500 */
        /* <DEDUP_REMOVED lines=1532> */
[----:B------:R-:W4:Y:S04]  /*49ee0*/  @P0 LDG.E.U16 R0, desc[UR6][R16.64] ;  /* 0x0000000610000981 */ /* 0x000f28000c1e1500 */
[----:B------:R-:W4:Y:S04]  /*49ef0*/  @P4 LDG.E.U16 R78, desc[UR6][R18.64] ;  /* 0x00000006124e4981 */ /* 0x000f28000c1e1500 */
[----:B------:R-:W4:Y:S04]  /*49f00*/  @P0 LDG.E.U16 R66, desc[UR6][R22.64] ;  /* 0x0000000616420981 */ /* 0x000f28000c1e1500 */
[----:B------:R-:W4:Y:S04]  /*49f10*/  @P4 LDG.E.U16 R67, desc[UR6][R8.64] ;  /* 0x0000000608434981 */ /* 0x000f28000c1e1500 */
[----:B------:R-:W4:Y:S04]  /*49f20*/  LDL.64 R18, [R1+0xd90] ;  /* 0x000d900001127983 */ /* 0x000f280000100a00 */
[----:B--2---:R-:W2:Y:S04]  /*49f30*/  @P0 LDG.E.U16 R71, desc[UR6][R68.64] ;  /* 0x0000000644470981 */ /* 0x004ea8000c1e1500 */
[----:B------:R-:W-:Y:S04]  /*49f40*/  @P4 STL [R1+0x261c], R70 ;  /* 0x00261c4601004387 */ /* 0x000fe80000100800 */
[----:B---3--:R0:W-:Y:S04]  /*49f50*/  @P4 STL [R1+0x2454], R21 ;  /* 0x0024541501004387 */ /* 0x0081e80000100800 */
[----:B--2---:R1:W-:Y:S04]  /*49f60*/  @P0 STL [R1+0x2618], R71 ;  /* 0x0026184701000387 */ /* 0x0043e80000100800 */
[----:B0-----:R-:W2:Y:S04]  /*49f70*/  LDL R21, [R1+0x27c0] ;  /* 0x0027c00001157983 */ /* 0x001ea80000100800 */
[----:B------:R-:W-:Y:S04]  /*49f80*/  @P4 STL [R1+0x27d4], R90 ;  /* 0x0027d45a01004387 */ /* 0x000fe80000100800 */
[----:B------:R-:W3:Y:S04]  /*49f90*/  LDL.64 R22, [R1+0xd88] ;  /* 0x000d880001167983 */ /* 0x000ee80000100a00 */
[----:B------:R0:W-:Y:S04]  /*49fa0*/  @P0 STL [R1+0x27d0], R91 ;  /* 0x0027d05b01000387 */ /* 0x0001e80000100800 */
[----:B------:R-:W3:Y:S04]  /*49fb0*/  LDL R68, [R1+0x2974] ;  /* 0x0029740001447983 */ /* 0x000ee80000100800 */
[----:B----4-:R-:W-:Y:S04]  /*49fc0*/  @P4 STL [R1+0x2984], R82 ;  /* 0x0029845201004387 */ /* 0x010fe80000100800 */
[----:B------:R-:W4:Y:S04]  /*49fd0*/  LDL.64 R8, [R1+0xd70] ;  /* 0x000d700001087983 */ /* 0x000f280000100a00 */
[----:B------:R0:W-:Y:S04]  /*49fe0*/  @P0 STL [R1+0x2980], R83 ;  /* 0x0029805301000387 */ /* 0x0001e80000100800 */
[----:B------:R-:W4:Y:S04]  /*49ff0*/  LDL R69, [R1+0x2970] ;  /* 0x0029700001457983 */ /* 0x000f280000100800 */
[----:B------:R-:W-:Y:S04]  /*4a000*/  @P4 STL [R1+0xe8], R36 ;  /* 0x0000e82401004387 */ /* 0x000fe80000100800 */
[----:B-1----:R-:W3:Y:S04]  /*4a010*/  LDL.64 R70, [R1+0xd58] ;  /* 0x000d580001467983 */ /* 0x002ee80000100a00 */
[----:B------:R1:W-:Y:S04]  /*4a020*/  @P0 STL [R1+0xe4], R37 ;  /* 0x0000e42501000387 */ /* 0x0003e80000100800 */
[----:B------:R-:W3:Y:S04]  /*4a030*/  LDL R74, [R1+0xd8] ;  /* 0x0000d800014a7983 */ /* 0x000ee80000100800 */
[----:B------:R-:W-:Y:S04]  /*4a040*/  @P4 STL [R1+0x2128], R30 ;  /* 0x0021281e01004387 */ /* 0x000fe80000100800 */
[----:B------:R-:W3:Y:S04]  /*4a050*/  LDL.64 R72, [R1+0xd40] ;  /* 0x000d400001487983 */ /* 0x000ee80000100a00 */
[----:B------:R0:W-:Y:S04]  /*4a060*/  @P0 STL [R1+0x2124], R31 ;  /* 0x0021241f01000387 */ /* 0x0001e80000100800 */
[----:B------:R-:W3:Y:S04]  /*4a070*/  LDL R75, [R1+0xd4] ;  /* 0x0000d400014b7983 */ /* 0x000ee80000100800 */
[----:B------:R-:W-:Y:S04]  /*4a080*/  @P4 STL [R1+0x22a0], R88 ;  /* 0x0022a05801004387 */ /* 0x000fe80000100800 */
[----:B0-----:R-:W3:Y:S04]  /*4a090*/  LDL.64 R90, [R1+0xd38] ;  /* 0x000d3800015a7983 */ /* 0x001ee80000100a00 */
[----:B------:R0:W-:Y:S04]  /*4a0a0*/  @P0 STL [R1+0x229c], R89 ;  /* 0x00229c5901000387 */ /* 0x0001e80000100800 */
[----:B------:R-:W3:Y:S04]  /*4a0b0*/  LDL R4, [R1+0x2118] ;  /* 0x0021180001047983 */ /* 0x000ee80000100800 */
[----:B------:R-:W-:Y:S04]  /*4a0c0*/  @P4 STL [R1+0x245c], R14 ;  /* 0x00245c0e01004387 */ /* 0x000fe80000100800 */
[----:B------:R-:W3:Y:S04]  /*4a0d0*/  LDL.64 R76, [R1+0xd20] ;  /* 0x000d2000014c7983 */ /* 0x000ee80000100a00 */
        /* <DEDUP_REMOVED lines=11> */
[----:B-1----:R-:W3:Y:S04]  /*4a190*/  LDL.64 R36, [R1+0xcf8] ;  /* 0x000cf80001247983 */ /* 0x002ee80000100a00 */
[----:B------:R1:W-:Y:S04]  /*4a1a0*/  @P0 STL [R1+0x2978], R85 ;  /* 0x0029785501000387 */ /* 0x0003e80000100800 */
[----:B------:R-:W3:Y:S04]  /*4a1b0*/  LDL R32, [R1+0x244c] ;  /* 0x00244c0001207983 */ /* 0x000ee80000100800 */
[----:B--2---:R-:W2:Y:S04]  /*4a1c0*/  @P0 LDG.E.U16 R21, desc[UR6][R18.64] ;  /* 0x0000000612150981 */ /* 0x004ea8000c1e1500 */
[----:B------:R-:W-:Y:S04]  /*4a1d0*/  @P4 STL [R1+0xe0], R54 ;  /* 0x0000e03601004387 */ /* 0x000fe80000100800 */
[----:B------:R-:W2:Y:S04]  /*4a1e0*/  LDL.64 R34, [R1+0xce0] ;  /* 0x000ce00001227983 */ /* 0x000ea80000100a00 */
[----:B------:R0:W-:Y:S04]  /*4a1f0*/  @P0 STL [R1+0xdc], R55 ;  /* 0x0000dc3701000387 */ /* 0x0001e80000100800 */
[----:B------:R-:W2:Y:S04]  /*4a200*/  LDL R33, [R1+0x2448] ;  /* 0x0024480001217983 */ /* 0x000ea80000100800 */
        /* <DEDUP_REMOVED lines=8> */
[----:B0-----:R-:W2:Y:S04]  /*4a290*/  LDL.64 R88, [R1+0xcb8] ;  /* 0x000cb80001587983 */ /* 0x001ea80000100a00 */
[----:B------:R-:W2:Y:S04]  /*4a2a0*/  LDL R40, [R1+0x27bc] ;  /* 0x0027bc0001287983 */ /* 0x000ea80000100800 */
[----:B------:R0:W-:Y:S04]  /*4a2b0*/  @P0 STL [R1+0x2450], R0 ;  /* 0x0024500001000387 */ /* 0x0001e80000100800 */
[----:B------:R-:W2:Y:S04]  /*4a2c0*/  LDL.64 R12, [R1+0xca0] ;  /* 0x000ca000010c7983 */ /* 0x000ea80000100a00 */
[----:B------:R0:W-:Y:S04]  /*4a2d0*/  @P4 STL [R1+0x260c], R78 ;  /* 0x00260c4e01004387 */ /* 0x0001e80000100800 */
[----:B------:R-:W2:Y:S04]  /*4a2e0*/  LDL R41, [R1+0x27b8] ;  /* 0x0027b80001297983 */ /* 0x000ea80000100800 */
[----:B------:R0:W-:Y:S04]  /*4a2f0*/  @P0 STL [R1+0x2608], R66 ;  /* 0x0026084201000387 */ /* 0x0001e80000100800 */
[----:B------:R-:W2:Y:S04]  /*4a300*/  LDL.64 R14, [R1+0xc98] ;  /* 0x000c9800010e7983 */ /* 0x000ea80000100a00 */
[----:B------:R0:W-:Y:S04]  /*4a310*/  @P4 STL [R1+0x27c4], R67 ;  /* 0x0027c44301004387 */ /* 0x0001e80000100800 */
        /* <DEDUP_REMOVED lines=11> */
[----:B-1----:R-:W2:Y:S04]  /*4a3d0*/  LDL.64 R84, [R1+0xc28] ;  /* 0x000c280001547983 */ /* 0x002ea80000100a00 */
        /* <DEDUP_REMOVED lines=12> */
[----:B0-----:R-:W2:Y:S04]  /*4a4a0*/  LDL R0, [R1+0x27b4] ;  /* 0x0027b40001007983 */ /* 0x001ea80000100800 */
[----:B------:R-:W2:Y:S04]  /*4a4b0*/  LDL.64 R92, [R1+0xbb0] ;  /* 0x000bb000015c7983 */ /* 0x000ea80000100a00 */
[----:B------:R-:W2:Y:S04]  /*4a4c0*/  LDL R78, [R1+0x27b0] ;  /* 0x0027b000014e7983 */ /* 0x000ea80000100800 */
[----:B------:R-:W2:Y:S04]  /*4a4d0*/  LDL.64 R16, [R1+0xba8] ;  /* 0x000ba80001107983 */ /* 0x000ea80000100a00 */
[----:B------:R-:W2:Y:S04]  /*4a4e0*/  LDL R66, [R1+0x2964] ;  /* 0x0029640001427983 */ /* 0x000ea80000100800 */
[----:B------:R-:W2:Y:S04]  /*4a4f0*/  LDL R67, [R1+0x2960] ;  /* 0x0029600001437983 */ /* 0x000ea80000100800 */
[----:B------:R-:W2:Y:S04]  /*4a500*/  LDL.LU.64 R18, [R1+0x4818] ;  /* 0x0048180001127983 */ /* 0x000ea80000300a00 */
[----:B---3--:R-:W3:Y:S04]  /*4a510*/  @P4 LDG.E.U16 R68, desc[UR6][R22.64] ;  /* 0x0000000616444981 */ /* 0x008ee8000c1e1500 */
[----:B----4-:R-:W4:Y:S04]  /*4a520*/  @P0 LDG.E.U16 R69, desc[UR6][R8.64] ;  /* 0x0000000608450981 */ /* 0x010f28000c1e1500 */
        /* <DEDUP_REMOVED lines=9> */
[----:B------:R-:W2:Y:S04]  /*4a5c0*/  @P4 LDG.E.U16 R24, desc[UR6][R30.64] ;  /* 0x000000061e184981 */ /* 0x000ea8000c1e1500 */
[----:B0-----:R-:W2:Y:S04]  /*4a5d0*/  LDL.LU R21, [R1+0x4810] ;  /* 0x0048100001157983 */ /* 0x001ea80000300800 */
[----:B------:R-:W2:Y:S04]  /*4a5e0*/  LDL.LU.64 R22, [R1+0x4808] ;  /* 0x0048080001167983 */ /* 0x000ea80000300a00 */
[----:B------:R-:W2:Y:S04]  /*4a5f0*/  LDL.LU.64 R8, [R1+0x4800] ;  /* 0x0048000001087983 */ /* 0x000ea80000300a00 */
[----:B------:R-:W3:Y:S04]  /*4a600*/  @P0 LDG.E.U16 R25, desc[UR6][R26.64] ;  /* 0x000000061a190981 */ /* 0x000ee8000c1e1500 */
[----:B------:R-:W3:Y:S04]  /*4a610*/  @P4 LDG.E.U16 R40, desc[UR6][R88.64] ;  /* 0x0000000658284981 */ /* 0x000ee8000c1e1500 */
        /* <DEDUP_REMOVED lines=16> */
[----:B--2---:R-:W2:Y:S04]  /*4a720*/  @P0 LDG.E.U16 R67, desc[UR6][R8.64] ;  /* 0x0000000608430981 */ /* 0x004ea8000c1e1500 */
[----:B------:R-:W2:Y:S04]  /*4a730*/  LDL.LU R9, [R1+0x47f8] ;  /* 0x0047f80001097983 */ /* 0x000ea80000300800 */
[----:B---3--:R-:W-:Y:S04]  /*4a740*/  @P4 STL [R1+0x2974], R68 ;  /* 0x0029744401004387 */ /* 0x008fe80000100800 */
[----:B------:R-:W3:Y:S04]  /*4a750*/  LDL.64 R70, [R1+0x1be8] ;  /* 0x001be80001467983 */ /* 0x000ee80000100a00 */
[----:B------:R-:W3:Y:S04]  /*4a760*/  LDL.64 R72, [R1+0xb70] ;  /* 0x000b700001487983 */ /* 0x000ee80000100a00 */
[----:B----4-:R-:W-:Y:S04]  /*4a770*/  @P0 STL [R1+0x2970], R69 ;  /* 0x0029704501000387 */ /* 0x010fe80000100800 */
[----:B------:R-:W3:Y:S04]  /*4a780*/  LDL R90, [R1+0xb4] ;  /* 0x0000b400015a7983 */ /* 0x000ee80000100800 */
[----:B------:R-:W-:Y:S04]  /*4a790*/  @P4 STL [R1+0xd8], R74 ;  /* 0x0000d84a01004387 */ /* 0x000fe80000100800 */
[----:B------:R0:W-:Y:S04]  /*4a7a0*/  @P0 STL [R1+0xd4], R75 ;  /* 0x0000d44b01000387 */ /* 0x0001e80000100800 */
[----:B------:R-:W4:Y:S04]  /*4a7b0*/  LDL R91, [R1+0xb0] ;  /* 0x0000b000015b7983 */ /* 0x000f280000100800 */
[----:B0-----:R-:W4:Y:S04]  /*4a7c0*/  LDL.64 R74, [R1+0xb58] ;  /* 0x000b5800014a7983 */ /* 0x001f280000100a00 */
[----:B------:R0:W-:Y:S04]  /*4a7d0*/  @P4 STL [R1+0x2118], R4 ;  /* 0x0021180401004387 */ /* 0x0001e80000100800 */
[----:B------:R-:W3:Y:S04]  /*4a7e0*/  LDL.64 R76, [R1+0xb50] ;  /* 0x000b5000014c7983 */ /* 0x000ee80000100a00 */
[----:B------:R1:W-:Y:S04]  /*4a7f0*/  @P0 STL [R1+0x2114], R5 ;  /* 0x0021140501000387 */ /* 0x0003e80000100800 */
[----:B0-----:R-:W3:Y:S04]  /*4a800*/  LDL R4, [R1+0x2108] ;  /* 0x0021080001047983 */ /* 0x001ee80000100800 */
[----:B------:R0:W-:Y:S04]  /*4a810*/  @P4 STL [R1+0x2290], R38 ;  /* 0x0022902601004387 */ /* 0x0001e80000100800 */
[----:B-1----:R-:W3:Y:S04]  /*4a820*/  LDL R5, [R1+0x2104] ;  /* 0x0021040001057983 */ /* 0x002ee80000100800 */
[----:B------:R1:W-:Y:S04]  /*4a830*/  @P0 STL [R1+0x228c], R39 ;  /* 0x00228c2701000387 */ /* 0x0003e80000100800 */
[----:B------:R-:W3:Y:S04]  /*4a840*/  LDL.64 R82, [R1+0xb30] ;  /* 0x000b300001527983 */ /* 0x000ee80000100a00 */
[----:B------:R1:W-:Y:S04]  /*4a850*/  @P4 STL [R1+0x244c], R32 ;  /* 0x00244c2001004387 */ /* 0x0003e80000100800 */
[----:B0-----:R-:W3:Y:S04]  /*4a860*/  LDL R38, [R1+0x2280] ;  /* 0x0022800001267983 */ /* 0x001ee80000100800 */
[----:B------:R0:W-:Y:S04]  /*4a870*/  @P0 STL [R1+0x2448], R33 ;  /* 0x0024482101000387 */ /* 0x0001e80000100800 */
[----:B------:R-:W3:Y:S04]  /*4a880*/  LDL.64 R86, [R1+0xb18] ;  /* 0x000b180001567983 */ /* 0x000ee80000100a00 */
        /* <DEDUP_REMOVED lines=12> */
[----:B------:R-:W-:Y:S04]  /*4a950*/  @P4 STL [R1+0xcc], R28 ;  /* 0x0000cc1c01004387 */ /* 0x000fe80000100800 */
[----:B------:R-:W4:Y:S04]  /*4a960*/  LDL R24, [R1+0x25f4] ;  /* 0x0025f40001187983 */ /* 0x000f280000100800 */
[----:B------:R0:W-:Y:S04]  /*4a970*/  @P0 STL [R1+0xc8], R29 ;  /* 0x0000c81d01000387 */ /* 0x0001e80000100800 */
[----:B------:R-:W4:Y:S04]  /*4a980*/  LDL.64 R26, [R1+0xad8] ;  /* 0x000ad800011a7983 */ /* 0x000f280000100a00 */
[----:B------:R-:W-:Y:S04]  /*4a990*/  @P4 STL [R1+0x2110], R2 ;  /* 0x0021100201004387 */ /* 0x000fe80000100800 */
[----:B-1----:R-:W4:Y:S04]  /*4a9a0*/  LDL R25, [R1+0x25f0] ;  /* 0x0025f00001197983 */ /* 0x002f280000100800 */
[----:B------:R1:W-:Y:S04]  /*4a9b0*/  @P0 STL [R1+0x210c], R3 ;  /* 0x00210c0301000387 */ /* 0x0003e80000100800 */
[----:B------:R-:W4:Y:S04]  /*4a9c0*/  LDL.64 R88, [R1+0xad0] ;  /* 0x000ad00001587983 */ /* 0x000f280000100a00 */
[----:B------:R-:W-:Y:S04]  /*4a9d0*/  @P4 STL [R1+0x2288], R52 ;  /* 0x0022883401004387 */ /* 0x000fe80000100800 */
[----:B------:R-:W4:Y:S04]  /*4a9e0*/  LDL R40, [R1+0x27ac] ;  /* 0x0027ac0001287983 */ /* 0x000f280000100800 */
        /* <DEDUP_REMOVED lines=15> */
[----:B------:R-:W4:Y:S04]  /*4aae0*/  LDL.64 R6, [R1+0xa78] ;  /* 0x000a780001067983 */ /* 0x000f280000100a00 */
[----:B------:R-:W4:Y:S04]  /*4aaf0*/  LDL.64 R28, [R1+0xa70] ;  /* 0x000a7000011c7983 */ /* 0x000f280000100a00 */
[----:B--2---:R2:W-:Y:S04]  /*4ab00*/  @P0 STL [R1+0x2960], R67 ;  /* 0x0029604301000387 */ /* 0x0045e80000100800 */
[----:B------:R-:W4:Y:S04]  /*4ab10*/  LDL R49, [R1+0xac] ;  /* 0x0000ac0001317983 */ /* 0x000f280000100800 */
[----:B------:R-:W4:Y:S04]  /*4ab20*/  LDL.64 R10, [R1+0xa58] ;  /* 0x000a5800010a7983 */ /* 0x000f280000100a00 */
[----:B------:R-:W4:Y:S04]  /*4ab30*/  LDL R48, [R1+0xa8] ;  /* 0x0000a80001307983 */ /* 0x000f280000100800 */
[----:B-1----:R-:W4:Y:S04]  /*4ab40*/  LDL.64 R2, [R1+0xa50] ;  /* 0x000a500001027983 */ /* 0x002f280000100a00 */
        /* <DEDUP_REMOVED lines=14> */
[----:B0-----:R-:W4:Y:S04]  /*4ac30*/  LDL R78, [R1+0x25e8] ;  /* 0x0025e800014e7983 */ /* 0x001f280000100800 */
[----:B------:R-:W4:Y:S04]  /*4ac40*/  LDL.64 R92, [R1+0x9d0] ;  /* 0x0009d000015c7983 */ /* 0x000f280000100a00 */
[----:B------:R-:W4:Y:S04]  /*4ac50*/  LDL R8, [R1+0x27a4] ;  /* 0x0027a40001087983 */ /* 0x000f280000100800 */
[----:B------:R-:W4:Y:S04]  /*4ac60*/  LDL.64 R16, [R1+0x9b8] ;  /* 0x0009b80001107983 */ /* 0x000f280000100a00 */
[----:B------:R-:W4:Y:S04]  /*4ac70*/  LDL R66, [R1+0x27a0] ;  /* 0x0027a00001427983 */ /* 0x000f280000100800 */
[----:B--2---:R-:W2:Y:S04]  /*4ac80*/  LDL R67, [R1+0x2954] ;  /* 0x0029540001437983 */ /* 0x004ea80000100800 */
[----:B---3--:R-:W3:Y:S04]  /*4ac90*/  @P4 LDG.E.U16 R90, desc[UR6][R72.64] ;  /* 0x00000006485a4981 */ /* 0x008ee8000c1e1500 */
[----:B----4-:R-:W4:Y:S04]  /*4aca0*/  @P0 LDG.E.U16 R91, desc[UR6][R74.64] ;  /* 0x000000064a5b0981 */ /* 0x010f28000c1e1500 */
[----:B------:R-:W3:Y:S04]  /*4acb0*/  @P4 LDG.E.U16 R9, desc[UR6][R70.64] ;  /* 0x0000000646094981 */ /* 0x000ee8000c1e1500 */
[----:B------:R-:W3:Y:S04]  /*4acc0*/  @P4 LDG.E.U16 R4, desc[UR6][R76.64] ;  /* 0x000000064c044981 */ /* 0x000ee8000c1e1500 */
[----:B------:R-:W3:Y:S04]  /*4acd0*/  @P0 LDG.E.U16 R5, desc[UR6][R22.64] ;  /* 0x0000000616050981 */ /* 0x000ee8000c1e1500 */
[----:B------:R-:W3:Y:S04]  /*4ace0*/  LDL.LU.64 R22, [R1+0x47f0] ;  /* 0x0047f00001167983 */ /* 0x000ee80000300a00 */
        /* <DEDUP_REMOVED lines=23> */
[----:B---3--:R-:W3:Y:S04]  /*4ae60*/  @P4 LDG.E.U16 R23, desc[UR6][R42.64] ;  /* 0x000000062a174981 */ /* 0x008ee8000c1e1500 */
[----:B------:R-:W3:Y:S04]  /*4ae70*/  @P0 LDG.E.U16 R22, desc[UR6][R6.64] ;  /* 0x0000000606160981 */ /* 0x000ee8000c1e1500 */
[----:B---3--:R-:W-:Y:S04]  /*4ae80*/  STL.64 [R1+0x4720], R22 ;  /* 0x0047201601007387 */ /* 0x008fe80000100a00 */
[----:B------:R-:W3:Y:S04]  /*4ae90*/  LDL.LU.64 R20, [R1+0x47e8] ;  /* 0x0047e80001147983 */ /* 0x000ee80000300a00 */
[----:B------:R-:W-:Y:S04]  /*4aea0*/  @P4 STL [R1+0xb4], R90 ;  /* 0x0000b45a01004387 */ /* 0x000fe80000100800 */
[----:B------:R-:W3:Y:S04]  /*4aeb0*/  LDL.64 R68, [R1+0x998] ;  /* 0x0009980001447983 */ /* 0x000ee80000100a00 */
[----:B----4-:R0:W-:Y:S04]  /*4aec0*/  @P0 STL [R1+0xb0], R91 ;  /* 0x0000b05b01000387 */ /* 0x0101e80000100800 */
[----:B------:R-:W3:Y:S04]  /*4aed0*/  LDL R71, [R1+0x2950] ;  /* 0x0029500001477983 */ /* 0x000ee80000100800 */
[----:B------:R1:W-:Y:S04]  /*4aee0*/  @P4 STL [R1+0x2108], R4 ;  /* 0x0021080401004387 */ /* 0x0003e80000100800 */
[----:B------:R-:W4:Y:S04]  /*4aef0*/  LDL.64 R72, [R1+0x990] ;  /* 0x0009900001487983 */ /* 0x000f280000100a00 */
[----:B------:R-:W3:Y:S04]  /*4af00*/  LDL.64 R74, [R1+0x978] ;  /* 0x00097800014a7983 */ /* 0x000ee80000100a00 */
[----:B------:R1:W-:Y:S04]  /*4af10*/  @P0 STL [R1+0x2104], R5 ;  /* 0x0021040501000387 */ /* 0x0003e80000100800 */
[----:B0-----:R-:W4:Y:S04]  /*4af20*/  LDL.64 R90, [R1+0x970] ;  /* 0x00097000015a7983 */ /* 0x001f280000100a00 */
        /* <DEDUP_REMOVED lines=11> */
[----:B------:R-:W4:Y:S04]  /*4afe0*/  LDL R86, [R1+0x20f4] ;  /* 0x0020f40001567983 */ /* 0x000f280000100800 */
[----:B------:R-:W-:Y:S04]  /*4aff0*/  @P4 STL [R1+0x27ac], R40 ;  /* 0x0027ac2801004387 */ /* 0x000fe80000100800 */
[----:B0-----:R-:W4:Y:S04]  /*4b000*/  LDL.64 R38, [R1+0x930] ;  /* 0x0009300001267983 */ /* 0x001f280000100a00 */
[----:B------:R0:W-:Y:S04]  /*4b010*/  @P0 STL [R1+0x27a8], R41 ;  /* 0x0027a82901000387 */ /* 0x0001e80000100800 */
[----:B------:R-:W4:Y:S04]  /*4b020*/  LDL R35, [R1+0x2270] ;  /* 0x0022700001237983 */ /* 0x000f280000100800 */
[----:B------:R-:W-:Y:S04]  /*4b030*/  @P4 STL [R1+0x295c], R80 ;  /* 0x00295c5001004387 */ /* 0x000fe80000100800 */
[----:B------:R-:W4:Y:S04]  /*4b040*/  LDL.64 R36, [R1+0x918] ;  /* 0x0009180001247983 */ /* 0x000f280000100a00 */
[----:B------:R0:W-:Y:S04]  /*4b050*/  @P0 STL [R1+0x2958], R81 ;  /* 0x0029585101000387 */ /* 0x0001e80000100800 */
[----:B------:R-:W4:Y:S04]  /*4b060*/  LDL R34, [R1+0x226c] ;  /* 0x00226c0001227983 */ /* 0x000f280000100800 */
[----:B-1----:R-:W4:Y:S04]  /*4b070*/  LDL.64 R32, [R1+0x910] ;  /* 0x0009100001207983 */ /* 0x002f280000100a00 */
[----:B------:R-:W4:Y:S04]  /*4b080*/  LDL R27, [R1+0x242c] ;  /* 0x00242c00011b7983 */ /* 0x000f280000100800 */
[----:B------:R-:W4:Y:S04]  /*4b090*/  LDL.64 R30, [R1+0x8f8] ;  /* 0x0008f800011e7983 */ /* 0x000f280000100a00 */
[----:B------:R-:W-:Y:S04]  /*4b0a0*/  @P4 STL [R1+0xac], R49 ;  /* 0x0000ac3101004387 */ /* 0x000fe80000100800 */
[----:B------:R-:W4:Y:S04]  /*4b0b0*/  LDL R26, [R1+0x2428] ;  /* 0x00242800011a7983 */ /* 0x000f280000100800 */
[----:B------:R-:W-:Y:S04]  /*4b0c0*/  @P0 STL [R1+0xa8], R48 ;  /* 0x0000a83001000387 */ /* 0x000fe80000100800 */
[----:B------:R-:W4:Y:S04]  /*4b0d0*/  LDL.64 R24, [R1+0x8f0] ;  /* 0x0008f00001187983 */ /* 0x000f280000100a00 */
[----:B------:R-:W-:Y:S04]  /*4b0e0*/  @P4 STL [R1+0x2100], R51 ;  /* 0x0021003301004387 */ /* 0x000fe80000100800 */
[----:B------:R-:W4:Y:S04]  /*4b0f0*/  LDL R12, [R1+0x25e4] ;  /* 0x0025e400010c7983 */ /* 0x000f280000100800 */
[----:B------:R-:W-:Y:S04]  /*4b100*/  @P0 STL [R1+0x20fc], R50 ;  /* 0x0020fc3201000387 */ /* 0x000fe80000100800 */
[----:B------:R-:W4:Y:S04]  /*4b110*/  LDL.64 R88, [R1+0x8d8] ;  /* 0x0008d80001587983 */ /* 0x000f280000100a00 */
[----:B------:R-:W-:Y:S04]  /*4b120*/  @P4 STL [R1+0x2278], R46 ;  /* 0x0022782e01004387 */ /* 0x000fe80000100800 */
[----:B------:R-:W4:Y:S04]  /*4b130*/  LDL R13, [R1+0x25e0] ;  /* 0x0025e000010d7983 */ /* 0x000f280000100800 */
[----:B------:R1:W-:Y:S04]  /*4b140*/  @P0 STL [R1+0x2274], R47 ;  /* 0x0022742f01000387 */ /* 0x0003e80000100800 */
[----:B0-----:R-:W4:Y:S04]  /*4b150*/  LDL.64 R40, [R1+0x8d0] ;  /* 0x0008d00001287983 */ /* 0x001f280000100a00 */
        /* <DEDUP_REMOVED lines=12> */
[----:B------:R-:W4:Y:S04]  /*4b220*/  LDL R7, [R1+0x2948] ;  /* 0x0029480001077983 */ /* 0x000f280000100800 */
[----:B--2---:R0:W-:Y:S04]  /*4b230*/  @P4 STL [R1+0x2954], R67 ;  /* 0x0029544301004387 */ /* 0x0041e80000100800 */
[----:B------:R-:W2:Y:S04]  /*4b240*/  LDL.64 R52, [R1+0x838] ;  /* 0x0008380001347983 */ /* 0x000ea80000100a00 */
[----:B------:R-:W2:Y:S04]  /*4b250*/  LDL R55, [R1+0x20ec] ;  /* 0x0020ec0001377983 */ /* 0x000ea80000100800 */
[----:B------:R-:W2:Y:S04]  /*4b260*/  LDL.64 R16, [R1+0x7d0] ;  /* 0x0007d00001107983 */ /* 0x000ea80000100a00 */
[----:B-1----:R-:W2:Y:S04]  /*4b270*/  LDL.64 R46, [R1+0x830] ;  /* 0x00083000012e7983 */ /* 0x002ea80000100a00 */
[----:B------:R-:W2:Y:S04]  /*4b280*/  LDL R58, [R1+0x2268] ;  /* 0x00226800013a7983 */ /* 0x000ea80000100800 */
[----:B------:R-:W2:Y:S04]  /*4b290*/  LDL.64 R48, [R1+0x870] ;  /* 0x0008700001307983 */ /* 0x000ea80000100a00 */
[----:B------:R-:W2:Y:S04]  /*4b2a0*/  LDL R84, [R1+0x9c] ;  /* 0x00009c0001547983 */ /* 0x000ea80000100800 */
[----:B0-----:R-:W2:Y:S04]  /*4b2b0*/  LDL R67, [R1+0x2794] ;  /* 0x0027940001437983 */ /* 0x001ea80000100800 */
        /* <DEDUP_REMOVED lines=15> */
[----:B------:R-:W2:Y:S04]  /*4b3b0*/  LDL.64 R10, [R1+0x878] ;  /* 0x00087800010a7983 */ /* 0x000ea80000100a00 */
[----:B---3--:R-:W3:Y:S04]  /*4b3c0*/  @P0 LDG.E.U16 R71, desc[UR6][R68.64] ;  /* 0x0000000644470981 */ /* 0x008ee8000c1e1500 */
[----:B----4-:R-:W4:Y:S04]  /*4b3d0*/  @P4 LDG.E.U16 R21, desc[UR6][R72.64] ;  /* 0x0000000648154981 */ /* 0x010f28000c1e1500 */
[----:B------:R-:W4:Y:S04]  /*4b3e0*/  @P0 LDG.E.U16 R20, desc[UR6][R74.64] ;  /* 0x000000064a140981 */ /* 0x000f28000c1e1500 */
        /* <DEDUP_REMOVED lines=14> */
[----:B--2---:R-:W2:Y:S04]  /*4b4d0*/  @P0 LDG.E.U16 R55, desc[UR6][R52.64] ;  /* 0x0000000634370981 */ /* 0x004ea8000c1e1500 */
[----:B------:R-:W2:Y:S04]  /*4b4e0*/  @P4 LDG.E.U16 R58, desc[UR6][R46.64] ;  /* 0x000000062e3a4981 */ /* 0x000ea8000c1e1500 */
        /* <DEDUP_REMOVED lines=9> */
[----:B----4-:R0:W-:Y:S04]  /*4b580*/  STL.64 [R1+0x4728], R20 ;  /* 0x0047281401007387 */ /* 0x0101e80000100a00 */
[----:B------:R-:W4:Y:S04]  /*4b590*/  LDL.LU.64 R18, [R1+0x47e0] ;  /* 0x0047e00001127983 */ /* 0x000f280000300a00 */
[----:B---3--:R1:W-:Y:S04]  /*4b5a0*/  @P0 STL [R1+0x2950], R71 ;  /* 0x0029504701000387 */ /* 0x0083e80000100800 */
[----:B------:R-:W3:Y:S04]  /*4b5b0*/  LDL.64 R52, [R1+0x7b8] ;  /* 0x0007b80001347983 */ /* 0x000ee80000100a00 */
[----:B------:R-:W3:Y:S04]  /*4b5c0*/  LDL R16, [R1+0x2790] ;  /* 0x0027900001107983 */ /* 0x000ee80000100800 */
[----:B------:R-:W2:Y:S04]  /*4b5d0*/  LDL.64 R46, [R1+0x7b0] ;  /* 0x0007b000012e7983 */ /* 0x000ea80000100a00 */
[----:B------:R-:W2:Y:S04]  /*4b5e0*/  LDL R17, [R1+0x2944] ;  /* 0x0029440001117983 */ /* 0x000ea80000100800 */
[----:B------:R-:W-:Y:S04]  /*4b5f0*/  @P4 STL [R1+0xa4], R4 ;  /* 0x0000a40401004387 */ /* 0x000fe80000100800 */
[----:B------:R-:W2:Y:S04]  /*4b600*/  LDL R70, [R1+0x2940] ;  /* 0x0029400001467983 */ /* 0x000ea80000100800 */
[----:B------:R1:W-:Y:S04]  /*4b610*/  @P0 STL [R1+0xa0], R5 ;  /* 0x0000a00501000387 */ /* 0x0003e80000100800 */
[----:B0-----:R-:W2:Y:S04]  /*4b620*/  LDL.64 R20, [R1+0x790] ;  /* 0x0007900001147983 */ /* 0x001ea80000100a00 */
[----:B------:R-:W-:Y:S04]  /*4b630*/  @P4 STL [R1+0x20f8], R87 ;  /* 0x0020f85701004387 */ /* 0x000fe80000100800 */
[----:B------:R-:W2:Y:S04]  /*4b640*/  LDL.64 R22, [R1+0x778] ;  /* 0x0007780001167983 */ /* 0x000ea80000100a00 */
[----:B------:R-:W2:Y:S04]  /*4b650*/  LDL.64 R68, [R1+0x770] ;  /* 0x0007700001447983 */ /* 0x000ea80000100a00 */
[----:B------:R0:W-:Y:S04]  /*4b660*/  @P0 STL [R1+0x20f4], R86 ;  /* 0x0020f45601000387 */ /* 0x0001e80000100800 */
[----:B-1----:R-:W2:Y:S04]  /*4b670*/  LDL R71, [R1+0x94] ;  /* 0x0000940001477983 */ /* 0x002ea80000100800 */
        /* <DEDUP_REMOVED lines=10> */
[----:B----4-:R-:W4:Y:S04]  /*4b720*/  @P4 LDG.E.U16 R19, desc[UR6][R28.64] ;  /* 0x000000061c134981 */ /* 0x010f28000c1e1500 */
[----:B---3--:R-:W3:Y:S04]  /*4b730*/  @P0 LDG.E.U16 R16, desc[UR6][R52.64] ;  /* 0x0000000634100981 */ /* 0x008ee8000c1e1500 */
[----:B------:R-:W4:Y:S04]  /*4b740*/  @P0 LDG.E.U16 R18, desc[UR6][R10.64] ;  /* 0x000000060a120981 */ /* 0x000f28000c1e1500 */
[----:B--2---:R-:W2:Y:S04]  /*4b750*/  @P4 LDG.E.U16 R17, desc[UR6][R46.64] ;  /* 0x000000062e114981 */ /* 0x004ea8000c1e1500 */
[----:B------:R0:W-:Y:S04]  /*4b760*/  @P0 STL [R1+0x25e0], R13 ;  /* 0x0025e00d01000387 */ /* 0x0001e80000100800 */
[----:B------:R-:W2:Y:S04]  /*4b770*/  LDL R82, [R1+0x20e4] ;  /* 0x0020e40001527983 */ /* 0x000ea80000100800 */
[----:B------:R-:W-:Y:S04]  /*4b780*/  @P4 STL [R1+0x279c], R44 ;  /* 0x00279c2c01004387 */ /* 0x000fe80000100800 */
[----:B------:R-:W4:Y:S04]  /*4b790*/  LDL.64 R4, [R1+0x730] ;  /* 0x0007300001047983 */ /* 0x000f280000100a00 */
[----:B------:R0:W-:Y:S04]  /*4b7a0*/  @P0 STL [R1+0x2798], R45 ;  /* 0x0027982d01000387 */ /* 0x0001e80000100800 */
[----:B------:R-:W4:Y:S04]  /*4b7b0*/  LDL R83, [R1+0x2260] ;  /* 0x0022600001537983 */ /* 0x000f280000100800 */
[----:B------:R-:W-:Y:S04]  /*4b7c0*/  @P4 STL [R1+0x294c], R6 ;  /* 0x00294c0601004387 */ /* 0x000fe80000100800 */
[----:B0-----:R-:W4:Y:S04]  /*4b7d0*/  LDL.64 R86, [R1+0x718] ;  /* 0x0007180001567983 */ /* 0x001f280000100a00 */
[----:B------:R0:W-:Y:S04]  /*4b7e0*/  @P0 STL [R1+0x2948], R7 ;  /* 0x0029480701000387 */ /* 0x0001e80000100800 */
[----:B------:R-:W4:Y:S04]  /*4b7f0*/  LDL R36, [R1+0x225c] ;  /* 0x00225c0001247983 */ /* 0x000f280000100800 */
[----:B------:R-:W4:Y:S04]  /*4b800*/  LDL.64 R38, [R1+0x710] ;  /* 0x0007100001267983 */ /* 0x000f280000100a00 */
[----:B------:R-:W4:Y:S04]  /*4b810*/  LDL R37, [R1+0x241c] ;  /* 0x00241c0001257983 */ /* 0x000f280000100800 */
[----:B------:R0:W-:Y:S04]  /*4b820*/  @P4 STL [R1+0x9c], R84 ;  /* 0x00009c5401004387 */ /* 0x0001e80000100800 */
[----:B-1----:R-:W4:Y:S04]  /*4b830*/  LDL.64 R34, [R1+0x6f8] ;  /* 0x0006f80001227983 */ /* 0x002f280000100a00 */
[----:B------:R1:W-:Y:S04]  /*4b840*/  @P0 STL [R1+0x98], R85 ;  /* 0x0000985501000387 */ /* 0x0003e80000100800 */
[----:B------:R-:W4:Y:S04]  /*4b850*/  LDL R30, [R1+0x2418] ;  /* 0x00241800011e7983 */ /* 0x000f280000100800 */
[----:B------:R-:W-:Y:S04]  /*4b860*/  @P4 STL [R1+0x20f0], R54 ;  /* 0x0020f03601004387 */ /* 0x000fe80000100800 */
[----:B------:R-:W4:Y:S04]  /*4b870*/  LDL.64 R32, [R1+0x700] ;  /* 0x0007000001207983 */ /* 0x000f280000100a00 */
[----:B------:R0:W-:Y:S04]  /*4b880*/  @P0 STL [R1+0x20ec], R55 ;  /* 0x0020ec3701000387 */ /* 0x0001e80000100800 */
[----:B------:R-:W4:Y:S04]  /*4b890*/  LDL R31, [R1+0x25d4] ;  /* 0x0025d400011f7983 */ /* 0x000f280000100800 */
[----:B------:R-:W-:Y:S04]  /*4b8a0*/  @P4 STL [R1+0x2268], R58 ;  /* 0x0022683a01004387 */ /* 0x000fe80000100800 */
        /* <DEDUP_REMOVED lines=15> */
[----:B------:R-:W4:Y:S04]  /*4b9a0*/  LDL R42, [R1+0x2938] ;  /* 0x00293800012a7983 */ /* 0x000f280000100800 */
[----:B------:R-:W4:Y:S04]  /*4b9b0*/  LDL.64 R80, [R1+0x6e0] ;  /* 0x0006e00001507983 */ /* 0x000f280000100a00 */
[----:B------:R-:W4:Y:S04]  /*4b9c0*/  LDL R43, [R1+0xc] ;  /* 0x00000c00012b7983 */ /* 0x000f280000100800 */
[----:B0-----:R-:W4:Y:S04]  /*4b9d0*/  LDL.64 R6, [R1+0x6d8] ;  /* 0x0006d80001067983 */ /* 0x001f280000100a00 */
[----:B------:R-:W4:Y:S04]  /*4b9e0*/  LDL R10, [R1+0x8] ;  /* 0x00000800010a7983 */ /* 0x000f280000100800 */
[----:B------:R-:W4:Y:S04]  /*4b9f0*/  LDL.64 R28, [R1+0x740] ;  /* 0x00074000011c7983 */ /* 0x000f280000100a00 */
[----:B------:R-:W4:Y:S04]  /*4ba00*/  LDL R11, [R1+0x8c] ;  /* 0x00008c00010b7983 */ /* 0x000f280000100800 */
        /* <DEDUP_REMOVED lines=18> */
[----:B------:R-:W4:Y:S04]  /*4bb30*/  LDL.LU.64 R52, [R1+0x47d8] ;  /* 0x0047d80001347983 */ /* 0x000f280000300a00 */
[----:B------:R-:W4:Y:S04]  /*4bb40*/  @P4 LDG.E.U16 R71, desc[UR6][R68.64] ;  /* 0x0000000644474981 */ /* 0x000f28000c1e1500 */
[----:B------:R-:W4:Y:S04]  /*4bb50*/  @P0 LDG.E.U16 R90, desc[UR6][R72.64] ;  /* 0x00000006485a0981 */ /* 0x000f28000c1e1500 */
[----:B------:R-:W4:Y:S04]  /*4bb60*/  @P4 LDG.E.U16 R91, desc[UR6][R74.64] ;  /* 0x000000064a5b4981 */ /* 0x000f28000c1e1500 */
[----:B---3--:R0:W-:Y:S04]  /*4bb70*/  @P0 STL [R1+0x2790], R16 ;  /* 0x0027901001000387 */ /* 0x0081e80000100800 */
[----:B--2---:R-:W2:Y:S04]  /*4bb80*/  @P0 LDG.E.U16 R82, desc[UR6][R76.64] ;  /* 0x000000064c520981 */ /* 0x004ea8000c1e1500 */
[----:B----4-:R-:W3:Y:S04]  /*4bb90*/  @P4 LDG.E.U16 R83, desc[UR6][R4.64] ;  /* 0x0000000604534981 */ /* 0x010ee8000c1e1500 */
[----:B0-----:R-:W4:Y:S04]  /*4bba0*/  LDL.LU R16, [R1+0x47d0] ;  /* 0x0047d00001107983 */ /* 0x001f280000300800 */
[----:B------:R-:W2:Y:S04]  /*4bbb0*/  LDL.LU.64 R46, [R1+0x47c8] ;  /* 0x0047c800012e7983 */ /* 0x000ea80000300a00 */
[----:B------:R0:W-:Y:S04]  /*4bbc0*/  @P4 STL [R1+0x2944], R17 ;  /* 0x0029441101004387 */ /* 0x0001e80000100800 */
[----:B------:R-:W2:Y:S04]  /*4bbd0*/  @P0 LDG.E.U16 R36, desc[UR6][R86.64] ;  /* 0x0000000656240981 */ /* 0x000ea8000c1e1500 */
[----:B------:R-:W2:Y:S04]  /*4bbe0*/  @P4 LDG.E.U16 R37, desc[UR6][R38.64] ;  /* 0x0000000626254981 */ /* 0x000ea8000c1e1500 */
[----:B------:R-:W2:Y:S04]  /*4bbf0*/  @P0 LDG.E.U16 R30, desc[UR6][R34.64] ;  /* 0x00000006221e0981 */ /* 0x000ea8000c1e1500 */
[----:B0-----:R-:W4:Y:S04]  /*4bc00*/  LDL.LU R17, [R1+0x47c0] ;  /* 0x0047c00001117983 */ /* 0x001f280000300800 */
        /* <DEDUP_REMOVED lines=18> */
[----:B----4-:R-:W4:Y:S04]  /*4bd30*/  @P0 LDG.E.U16 R70, desc[UR6][R16.64] ;  /* 0x0000000610460981 */ /* 0x010f28000c1e1500 */
[----:B------:R-:W2:Y:S04]  /*4bd40*/  LDL.LU.64 R16, [R1+0x47b8] ;  /* 0x0047b80001107983 */ /* 0x000ea80000300a00 */
[----:B------:R-:W3:Y:S04]  /*4bd50*/  LDL.64 R60, [R1+0x6b0] ;  /* 0x0006b000013c7983 */ /* 0x000ee80000100a00 */
[----:B------:R-:W3:Y:S04]  /*4bd60*/  LDL.64 R92, [R1+0x6a8] ;  /* 0x0006a800015c7983 */ /* 0x000ee80000100a00 */
[----:B--2---:R-:W2:Y:S04]  /*4bd70*/  @P4 LDG.E.U16 R17, desc[UR6][R20.64] ;  /* 0x0000000614114981 */ /* 0x004ea8000c1e1500 */
[----:B------:R-:W2:Y:S04]  /*4bd80*/  @P0 LDG.E.U16 R16, desc[UR6][R22.64] ;  /* 0x0000000616100981 */ /* 0x000ea8000c1e1500 */
[----:B------:R-:W2:Y:S04]  /*4bd90*/  LDL R20, [R1+0x2784] ;  /* 0x0027840001147983 */ /* 0x000ea80000100800 */
[----:B----4-:R0:W-:Y:S04]  /*4bda0*/  @P0 STL [R1+0x2940], R70 ;  /* 0x0029404601000387 */ /* 0x0101e80000100800 */
[----:B------:R-:W4:Y:S04]  /*4bdb0*/  LDL R21, [R1+0x2780] ;  /* 0x0027800001157983 */ /* 0x000f280000100800 */
[----:B------:R-:W2:Y:S04]  /*4bdc0*/  LDL.64 R22, [R1+0x7a0] ;  /* 0x0007a00001167983 */ /* 0x000ea80000100a00 */
[----:B0-----:R-:W2:Y:S04]  /*4bdd0*/  LDL R70, [R1+0x2934] ;  /* 0x0029340001467983 */ /* 0x001ea80000100800 */
        /* <DEDUP_REMOVED lines=8> */
[----:B---3--:R1:W-:Y:S04]  /*4be60*/  @P4 STL [R1+0x2260], R83 ;  /* 0x0022605301004387 */ /* 0x0083e80000100800 */
[----:B------:R-:W3:Y:S04]  /*4be70*/  LDL.64 R74, [R1+0x698] ;  /* 0x00069800014a7983 */ /* 0x000ee80000100a00 */
[----:B------:R-:W-:Y:S04]  /*4be80*/  @P0 STL [R1+0x225c], R36 ;  /* 0x00225c2401000387 */ /* 0x000fe80000100800 */
[----:B0-----:R-:W3:Y:S04]  /*4be90*/  LDL R91, [R1] ;  /* 0x00000000015b7983 */ /* 0x001ee80000100800 */
[----:B------:R0:W-:Y:S04]  /*4bea0*/  @P4 STL [R1+0x241c], R37 ;  /* 0x00241c2501004387 */ /* 0x0001e80000100800 */
[----:B------:R-:W3:Y:S04]  /*4beb0*/  LDL.64 R76, [R1+0x7c0] ;  /* 0x0007c000014c7983 */ /* 0x000ee80000100a00 */
[----:B------:R-:W-:Y:S04]  /*4bec0*/  @P0 STL [R1+0x2418], R30 ;  /* 0x0024181e01000387 */ /* 0x000fe80000100800 */
[----:B------:R-:W3:Y:S04]  /*4bed0*/  LDL R82, [R1+0x84] ;  /* 0x0000840001527983 */ /* 0x000ee80000100800 */
[----:B------:R0:W-:Y:S04]  /*4bee0*/  @P4 STL [R1+0x25d4], R31 ;  /* 0x0025d41f01004387 */ /* 0x0001e80000100800 */
[----:B------:R-:W3:Y:S04]  /*4bef0*/  LDL.64 R4, [R1+0x7c8] ;  /* 0x0007c80001047983 */ /* 0x000ee80000100a00 */
[----:B------:R-:W-:Y:S04]  /*4bf00*/  @P0 STL [R1+0x25d0], R88 ;  /* 0x0025d05801000387 */ /* 0x000fe80000100800 */
[----:B-1----:R-:W3:Y:S04]  /*4bf10*/  LDL R83, [R1+0x80] ;  /* 0x0000800001537983 */ /* 0x002ee80000100800 */
[----:B------:R1:W-:Y:S04]  /*4bf20*/  @P4 STL [R1+0x278c], R89 ;  /* 0x00278c5901004387 */ /* 0x0003e80000100800 */
[----:B------:R-:W3:Y:S04]  /*4bf30*/  LDL.64 R86, [R1+0x690] ;  /* 0x0006900001567983 */ /* 0x000ee80000100a00 */
[----:B------:R-:W-:Y:S04]  /*4bf40*/  @P0 STL [R1+0x2788], R14 ;  /* 0x0027880e01000387 */ /* 0x000fe80000100800 */
[----:B------:R-:W3:Y:S04]  /*4bf50*/  LDL R38, [R1+0x20d8] ;  /* 0x0020d80001267983 */ /* 0x000ee80000100800 */
        /* <DEDUP_REMOVED lines=16> */
[----:B------:R-:W-:Y:S04]  /*4c060*/  @P4 STL [R1+0x2258], R57 ;  /* 0x0022583901004387 */ /* 0x000fe80000100800 */
[----:B------:R-:W3:Y:S04]  /*4c070*/  LDL R25, [R1+0x2408] ;  /* 0x0024080001197983 */ /* 0x000ee80000100800 */
[----:B------:R0:W-:Y:S04]  /*4c080*/  @P0 STL [R1+0x2254], R0 ;  /* 0x0022540001000387 */ /* 0x0001e80000100800 */
[----:B-1----:R-:W3:Y:S04]  /*4c090*/  LDL.64 R88, [R1+0x800] ;  /* 0x0008000001587983 */ /* 0x002ee80000100a00 */
        /* <DEDUP_REMOVED lines=8> */
[----:B------:R-:W3:Y:S04]  /*4c120*/  LDL R80, [R1+0x277c] ;  /* 0x00277c0001507983 */ /* 0x000ee80000100800 */
[----:B------:R-:W3:Y:S04]  /*4c130*/  LDL.64 R44, [R1+0x668] ;  /* 0x00066800012c7983 */ /* 0x000ee80000100a00 */
[----:B------:R-:W3:Y:S04]  /*4c140*/  LDL R81, [R1+0x2778] ;  /* 0x0027780001517983 */ /* 0x000ee80000100800 */
[----:B0-----:R-:W3:Y:S04]  /*4c150*/  LDL.64 R42, [R1+0x820] ;  /* 0x00082000012a7983 */ /* 0x001ee80000100a00 */
[----:B------:R-:W3:Y:S04]  /*4c160*/  LDL R28, [R1+0x292c] ;  /* 0x00292c00011c7983 */ /* 0x000ee80000100800 */
[----:B------:R-:W3:Y:S04]  /*4c170*/  LDL.64 R6, [R1+0x828] ;  /* 0x0008280001067983 */ /* 0x000ee80000100a00 */
[----:B------:R-:W3:Y:S04]  /*4c180*/  LDL R29, [R1+0x2928] ;  /* 0x00292800011d7983 */ /* 0x000ee80000100800 */
[----:B------:R-:W3:Y:S04]  /*4c190*/  LDL.64 R10, [R1+0x660] ;  /* 0x00066000010a7983 */ /* 0x000ee80000100a00 */
[----:B------:R-:W3:Y:S04]  /*4c1a0*/  LDL.64 R48, [R1+0x658] ;  /* 0x0006580001307983 */ /* 0x000ee80000100a00 */
        /* <DEDUP_REMOVED lines=8> */
[----:B------:R-:W3:Y:S04]  /*4c230*/  LDL.64 R58, [R1+0x860] ;  /* 0x00086000013a7983 */ /* 0x000ee80000100a00 */
[----:B------:R-:W3:Y:S04]  /*4c240*/  LDL R8, [R1+0x2248] ;  /* 0x0022480001087983 */ /* 0x000ee80000100800 */
[----:B------:R-:W3:Y:S04]  /*4c250*/  LDL.64 R62, [R1+0x868] ;  /* 0x00086800013e7983 */ /* 0x000ee80000100a00 */
[----:B------:R-:W3:Y:S04]  /*4c260*/  LDL R66, [R1+0x2244] ;  /* 0x0022440001427983 */ /* 0x000ee80000100800 */
[----:B------:R-:W3:Y:S04]  /*4c270*/  LDL.64 R64, [R1+0x640] ;  /* 0x0006400001407983 */ /* 0x000ee80000100a00 */
[----:B------:R-:W3:Y:S04]  /*4c280*/  LDL R67, [R1+0x2404] ;  /* 0x0024040001437983 */ /* 0x000ee80000100800 */
[----:B--2---:R-:W2:Y:S04]  /*4c290*/  @P4 LDG.E.U16 R20, desc[UR6][R60.64] ;  /* 0x000000063c144981 */ /* 0x004ea8000c1e1500 */
[----:B----4-:R-:W4:Y:S04]  /*4c2a0*/  @P0 LDG.E.U16 R21, desc[UR6][R92.64] ;  /* 0x000000065c150981 */ /* 0x010f28000c1e1500 */
[----:B------:R-:W2:Y:S04]  /*4c2b0*/  LDL.LU.64 R60, [R1+0x47b0] ;  /* 0x0047b000013c7983 */ /* 0x000ea80000300a00 */
[----:B------:R-:W2:Y:S04]  /*4c2c0*/  LDL.LU.64 R92, [R1+0x47a8] ;  /* 0x0047a800015c7983 */ /* 0x000ea80000300a00 */
        /* <DEDUP_REMOVED lines=25> */
[----:B------:R-:W2:Y:S04]  /*4c460*/  LDL.LU.64 R92, [R1+0x47a0] ;  /* 0x0047a000015c7983 */ /* 0x000ea80000300a00 */
[----:B--2---:R-:W2:Y:S04]  /*4c470*/  @P4 LDG.E.U16 R93, desc[UR6][R10.64] ;  /* 0x000000060a5d4981 */ /* 0x004ea8000c1e1500 */
[----:B------:R-:W3:Y:S04]  /*4c480*/  @P0 LDG.E.U16 R92, desc[UR6][R48.64] ;  /* 0x00000006305c0981 */ /* 0x000ee8000c1e1500 */
[----:B--2---:R-:W-:Y:S04]  /*4c490*/  STL [R1+0x44b0], R93 ;  /* 0x0044b05d01007387 */ /* 0x004fe80000100800 */
[----:B---3--:R-:W-:Y:S04]  /*4c4a0*/  STL [R1+0x44b4], R92 ;  /* 0x0044b45c01007387 */ /* 0x008fe80000100800 */
[----:B------:R-:W-:Y:S04]  /*4c4b0*/  @P4 STL [R1+0x2784], R20 ;  /* 0x0027841401004387 */ /* 0x000fe80000100800 */
[----:B------:R-:W2:Y:S04]  /*4c4c0*/  LDL.64 R62, [R1+0x638] ;  /* 0x00063800013e7983 */ /* 0x000ea80000100a00 */
[----:B----4-:R-:W-:Y:S04]  /*4c4d0*/  @P0 STL [R1+0x2780], R21 ;  /* 0x0027801501000387 */ /* 0x010fe80000100800 */
[----:B------:R0:W-:Y:S04]  /*4c4e0*/  @P0 STL [R1+0x2244], R66 ;  /* 0x0022444201000387 */ /* 0x0001e80000100800 */
[----:B------:R-:W-:Y:S04]  /*4c4f0*/  @P4 STL [R1+0x2934], R70 ;  /* 0x0029344601004387 */ /* 0x000fe80000100800 */
[----:B0-----:R-:W2:Y:S04]  /*4c500*/  LDL R66, [R1+0x2400] ;  /* 0x0024000001427983 */ /* 0x001ea80000100800 */
[----:B------:R-:W-:Y:S04]  /*4c510*/  @P0 STL [R1+0x2930], R71 ;  /* 0x0029304701000387 */ /* 0x000fe80000100800 */
[----:B------:R-:W3:Y:S04]  /*4c520*/  LDL.64 R64, [R1+0x880] ;  /* 0x0008800001407983 */ /* 0x000ee80000100a00 */
[----:B------:R-:W-:Y:S04]  /*4c530*/  @P4 STL [R1+0x4], R90 ;  /* 0x0000045a01004387 */ /* 0x000fe80000100800 */
[----:B------:R0:W-:Y:S04]  /*4c540*/  @P4 STL [R1+0x2404], R67 ;  /* 0x0024044301004387 */ /* 0x0001e80000100800 */
[----:B------:R-:W-:Y:S04]  /*4c550*/  @P0 STL [R1], R91 ;  /* 0x0000005b01000387 */ /* 0x000fe80000100800 */
[----:B0-----:R-:W3:Y:S04]  /*4c560*/  LDL R67, [R1+0x25bc] ;  /* 0x0025bc0001437983 */ /* 0x001ee80000100800 */
[----:B------:R0:W-:Y:S04]  /*4c570*/  @P4 STL [R1+0x84], R82 ;  /* 0x0000845201004387 */ /* 0x0001e80000100800 */
[----:B------:R-:W4:Y:S04]  /*4c580*/  LDL.64 R92, [R1+0x888] ;  /* 0x00088800015c7983 */ /* 0x000f280000100a00 */
[----:B------:R1:W-:Y:S04]  /*4c590*/  @P0 STL [R1+0x80], R83 ;  /* 0x0000805301000387 */ /* 0x0003e80000100800 */
[----:B------:R-:W4:Y:S04]  /*4c5a0*/  LDL R22, [R1+0x25b8] ;  /* 0x0025b80001167983 */ /* 0x000f280000100800 */
[----:B------:R-:W-:Y:S04]  /*4c5b0*/  @P4 STL [R1+0x20d8], R38 ;  /* 0x0020d82601004387 */ /* 0x000fe80000100800 */
[----:B------:R-:W4:Y:S04]  /*4c5c0*/  LDL.64 R20, [R1+0x630] ;  /* 0x0006300001147983 */ /* 0x000f280000100a00 */
[----:B------:R-:W4:Y:S04]  /*4c5d0*/  LDL R23, [R1+0x2774] ;  /* 0x0027740001177983 */ /* 0x000f280000100800 */
[----:B------:R0:W-:Y:S04]  /*4c5e0*/  @P0 STL [R1+0x20d4], R39 ;  /* 0x0020d42701000387 */ /* 0x0001e80000100800 */
[----:B------:R-:W4:Y:S04]  /*4c5f0*/  LDL.64 R68, [R1+0x628] ;  /* 0x0006280001447983 */ /* 0x000f280000100a00 */
[----:B------:R0:W-:Y:S04]  /*4c600*/  @P4 STL [R1+0x2250], R32 ;  /* 0x0022502001004387 */ /* 0x0001e80000100800 */
[----:B------:R-:W4:Y:S04]  /*4c610*/  LDL R72, [R1+0x2770] ;  /* 0x0027700001487983 */ /* 0x000f280000100800 */
[----:B------:R0:W-:Y:S04]  /*4c620*/  @P0 STL [R1+0x224c], R33 ;  /* 0x00224c2101000387 */ /* 0x0001e80000100800 */
[----:B------:R-:W4:Y:S04]  /*4c630*/  LDL.64 R70, [R1+0x8a0] ;  /* 0x0008a00001467983 */ /* 0x000f280000100a00 */
[----:B--2---:R-:W2:Y:S04]  /*4c640*/  @P0 LDG.E.U16 R66, desc[UR6][R62.64] ;  /* 0x000000063e420981 */ /* 0x004ea8000c1e1500 */
[----:B---3--:R-:W3:Y:S04]  /*4c650*/  @P4 LDG.E.U16 R67, desc[UR6][R64.64] ;  /* 0x0000000640434981 */ /* 0x008ee8000c1e1500 */
        /* <DEDUP_REMOVED lines=9> */
[----:B------:R-:W3:Y:S04]  /*4c6f0*/  LDL.64 R76, [R1+0x618] ;  /* 0x00061800014c7983 */ /* 0x000ee80000100a00 */
        /* <DEDUP_REMOVED lines=45> */
[----:B------:R-:W3:Y:S04]  /*4c9d0*/  LDL.LU.64 R62, [R1+0x4798] ;  /* 0x00479800013e7983 */ /* 0x000ee80000300a00 */
[----:B----4-:R-:W4:Y:S04]  /*4c9e0*/  @P0 LDG.E.U16 R22, desc[UR6][R92.64] ;  /* 0x000000065c160981 */ /* 0x010f28000c1e1500 */
[----:B------:R-:W4:Y:S04]  /*4c9f0*/  @P4 LDG.E.U16 R23, desc[UR6][R20.64] ;  /* 0x0000000614174981 */ /* 0x000f28000c1e1500 */
[----:B------:R-:W4:Y:S04]  /*4ca00*/  @P0 LDG.E.U16 R72, desc[UR6][R68.64] ;  /* 0x0000000644480981 */ /* 0x000f28000c1e1500 */
[----:B--2---:R0:W-:Y:S04]  /*4ca10*/  @P0 STL [R1+0x2400], R66 ;  /* 0x0024004201000387 */ /* 0x0041e80000100800 */
[----:B0-----:R-:W2:Y:S04]  /*4ca20*/  LDL.LU R66, [R1+0x4790] ;  /* 0x0047900001427983 */ /* 0x001ea80000300800 */
[----:B------:R-:W4:Y:S04]  /*4ca30*/  LDL.LU.64 R64, [R1+0x4788] ;  /* 0x0047880001407983 */ /* 0x000f280000300a00 */
[----:B---3--:R0:W-:Y:S04]  /*4ca40*/  @P4 STL [R1+0x25bc], R67 ;  /* 0x0025bc4301004387 */ /* 0x0081e80000100800 */
[----:B------:R-:W3:Y:S04]  /*4ca50*/  @P4 LDG.E.U16 R73, desc[UR6][R70.64] ;  /* 0x0000000646494981 */ /* 0x000ee8000c1e1500 */
[----:B------:R-:W3:Y:S04]  /*4ca60*/  @P0 LDG.E.U16 R82, desc[UR6][R74.64] ;  /* 0x000000064a520981 */ /* 0x000ee8000c1e1500 */
[----:B0-----:R-:W3:Y:S04]  /*4ca70*/  LDL.LU R67, [R1+0x4780] ;  /* 0x0047800001437983 */ /* 0x001ee80000300800 */
        /* <DEDUP_REMOVED lines=18> */
[----:B----4-:R-:W4:Y:S04]  /*4cba0*/  @P0 LDG.E.U16 R32, desc[UR6][R64.64] ;  /* 0x0000000640200981 */ /* 0x010f28000c1e1500 */
[----:B---3--:R-:W2:Y:S04]  /*4cbb0*/  @P4 LDG.E.U16 R67, desc[UR6][R90.64] ;  /* 0x000000065a434981 */ /* 0x008ea8000c1e1500 */
[----:B--2---:R0:W-:Y:S04]  /*4cbc0*/  STL.64 [R1+0x44b8], R66 ;  /* 0x0044b84201007387 */ /* 0x0041e80000100a00 */
[----:B------:R-:W2:Y:S04]  /*4cbd0*/  LDL.LU.64 R64, [R1+0x4778] ;  /* 0x0047780001407983 */ /* 0x000ea80000300a00 */
[----:B--2---:R-:W2:Y:S04]  /*4cbe0*/  @P4 LDG.E.U16 R65, desc[UR6][R48.64] ;  /* 0x0000000630414981 */ /* 0x004ea8000c1e1500 */
[----:B------:R-:W2:Y:S04]  /*4cbf0*/  @P0 LDG.E.U16 R64, desc[UR6][R2.64] ;  /* 0x0000000602400981 */ /* 0x000ea8000c1e1500 */
[----:B--2---:R1:W-:Y:S04]  /*4cc00*/  STL.64 [R1+0x44c0], R64 ;  /* 0x0044c04001007387 */ /* 0x0043e80000100a00 */
[----:B0-----:R-:W2:Y:S04]  /*4cc10*/  LDL R66, [R1+0x2238] ;  /* 0x0022380001427983 */ /* 0x001ea80000100800 */
[----:B-1----:R-:W3:Y:S04]  /*4cc20*/  LDL.64 R64, [R1+0x968] ;  /* 0x0009680001407983 */ /* 0x002ee80000100a00 */
        /* <DEDUP_REMOVED lines=8> */
[----:B------:R-:W-:Y:S04]  /*4ccb0*/  @P0 STL [R1+0x2920], R82 ;  /* 0x0029205201000387 */ /* 0x000fe80000100800 */
[----:B-1----:R-:W3:Y:S04]  /*4ccc0*/  LDL R23, [R1+0x23f0] ;  /* 0x0023f00001177983 */ /* 0x002ee80000100800 */
[----:B------:R-:W3:Y:S04]  /*4ccd0*/  LDL.64 R68, [R1+0x980] ;  /* 0x0009800001447983 */ /* 0x000ee80000100a00 */
[----:B------:R-:W3:Y:S04]  /*4cce0*/  LDL R72, [R1+0x25ac] ;  /* 0x0025ac0001487983 */ /* 0x000ee80000100800 */
[----:B------:R-:W3:Y:S04]  /*4ccf0*/  LDL.64 R70, [R1+0x988] ;  /* 0x0009880001467983 */ /* 0x000ee80000100a00 */
[----:B------:R1:W-:Y:S04]  /*4cd00*/  @P4 STL [R1+0x74], R83 ;  /* 0x0000745301004387 */ /* 0x0003e80000100800 */
[----:B0-----:R-:W3:Y:S04]  /*4cd10*/  LDL R73, [R1+0x25a8] ;  /* 0x0025a80001497983 */ /* 0x001ee80000100800 */
[----:B------:R-:W-:Y:S04]  /*4cd20*/  @P0 STL [R1+0x70], R36 ;  /* 0x0000702401000387 */ /* 0x000fe80000100800 */
[----:B------:R-:W3:Y:S04]  /*4cd30*/  LDL.64 R74, [R1+0x5b0] ;  /* 0x0005b000014a7983 */ /* 0x000ee80000100a00 */
[----:B------:R0:W-:Y:S04]  /*4cd40*/  @P4 STL [R1+0x20c8], R37 ;  /* 0x0020c82501004387 */ /* 0x0001e80000100800 */
[----:B------:R-:W3:Y:S04]  /*4cd50*/  LDL R77, [R1+0x2764] ;  /* 0x00276400014d7983 */ /* 0x000ee80000100800 */
[----:B------:R-:W3:Y:S04]  /*4cd60*/  LDL.64 R90, [R1+0x5a8] ;  /* 0x0005a800015a7983 */ /* 0x000ee80000100a00 */
[----:B----4-:R-:W-:Y:S04]  /*4cd70*/  @P0 STL [R1+0x20c4], R32 ;  /* 0x0020c42001000387 */ /* 0x010fe80000100800 */
[----:B------:R-:W4:Y:S04]  /*4cd80*/  LDL R76, [R1+0x2760] ;  /* 0x00276000014c7983 */ /* 0x000f280000100800 */
[----:B------:R0:W-:Y:S04]  /*4cd90*/  @P4 STL [R1+0x2240], R33 ;  /* 0x0022402101004387 */ /* 0x0001e80000100800 */
[----:B------:R-:W4:Y:S04]  /*4cda0*/  LDL.64 R4, [R1+0x9a0] ;  /* 0x0009a00001047983 */ /* 0x000f280000100a00 */
[----:B------:R0:W-:Y:S04]  /*4cdb0*/  @P0 STL [R1+0x223c], R24 ;  /* 0x00223c1801000387 */ /* 0x0001e80000100800 */
[----:B------:R-:W4:Y:S04]  /*4cdc0*/  LDL R87, [R1+0x2914] ;  /* 0x0029140001577983 */ /* 0x000f280000100800 */
[----:B------:R0:W-:Y:S04]  /*4cdd0*/  @P4 STL [R1+0x23fc], R25 ;  /* 0x0023fc1901004387 */ /* 0x0001e80000100800 */
[----:B-1----:R-:W4:Y:S04]  /*4cde0*/  LDL.64 R82, [R1+0x9a8] ;  /* 0x0009a80001527983 */ /* 0x002f280000100a00 */
[----:B------:R1:W-:Y:S04]  /*4cdf0*/  @P0 STL [R1+0x23f8], R40 ;  /* 0x0023f82801000387 */ /* 0x0003e80000100800 */
[----:B------:R-:W4:Y:S04]  /*4ce00*/  LDL R86, [R1+0x2910] ;  /* 0x0029100001567983 */ /* 0x000f280000100800 */
[----:B------:R0:W-:Y:S04]  /*4ce10*/  @P4 STL [R1+0x25b4], R41 ;  /* 0x0025b42901004387 */ /* 0x0001e80000100800 */
[----:B------:R-:W4:Y:S04]  /*4ce20*/  LDL.64 R38, [R1+0x5a0] ;  /* 0x0005a00001267983 */ /* 0x000f280000100a00 */
[----:B------:R1:W-:Y:S04]  /*4ce30*/  @P0 STL [R1+0x25b0], R80 ;  /* 0x0025b05001000387 */ /* 0x0003e80000100800 */
[----:B0-----:R-:W4:Y:S04]  /*4ce40*/  LDL.64 R36, [R1+0x598] ;  /* 0x0005980001247983 */ /* 0x001f280000100a00 */
[----:B------:R0:W-:Y:S04]  /*4ce50*/  @P4 STL [R1+0x276c], R81 ;  /* 0x00276c5101004387 */ /* 0x0001e80000100800 */
[----:B------:R-:W4:Y:S04]  /*4ce60*/  LDL.64 R34, [R1+0x9c0] ;  /* 0x0009c00001227983 */ /* 0x000f280000100a00 */
[----:B------:R0:W-:Y:S04]  /*4ce70*/  @P0 STL [R1+0x2768], R28 ;  /* 0x0027681c01000387 */ /* 0x0001e80000100800 */
[----:B------:R-:W4:Y:S04]  /*4ce80*/  LDL R30, [R1+0x64] ;  /* 0x00006400011e7983 */ /* 0x000f280000100800 */
[----:B------:R0:W-:Y:S04]  /*4ce90*/  @P4 STL [R1+0x291c], R29 ;  /* 0x00291c1d01004387 */ /* 0x0001e80000100800 */
[----:B------:R-:W4:Y:S04]  /*4cea0*/  LDL.64 R32, [R1+0x9c8] ;  /* 0x0009c80001207983 */ /* 0x000f280000100a00 */
[----:B------:R-:W-:Y:S04]  /*4ceb0*/  @P0 STL [R1+0x2918], R51 ;  /* 0x0029183301000387 */ /* 0x000fe80000100800 */
[----:B------:R-:W4:Y:S04]  /*4cec0*/  LDL R31, [R1+0x60] ;  /* 0x00006000011f7983 */ /* 0x000f280000100800 */
[----:B------:R-:W4:Y:S04]  /*4ced0*/  LDL.64 R26, [R1+0x590] ;  /* 0x00059000011a7983 */ /* 0x000f280000100a00 */
[----:B------:R-:W4:Y:S04]  /*4cee0*/  LDL R24, [R1+0x20b8] ;  /* 0x0020b80001187983 */ /* 0x000f280000100800 */
[----:B------:R-:W4:Y:S04]  /*4cef0*/  LDL R25, [R1+0x20b4] ;  /* 0x0020b40001197983 */ /* 0x000f280000100800 */
[----:B------:R-:W-:Y:S04]  /*4cf00*/  @P4 STL [R1+0x6c], R50 ;  /* 0x00006c3201004387 */ /* 0x000fe80000100800 */
[----:B------:R-:W4:Y:S04]  /*4cf10*/  LDL.64 R88, [R1+0x9e0] ;  /* 0x0009e00001587983 */ /* 0x000f280000100a00 */
[----:B------:R0:W-:Y:S04]  /*4cf20*/  @P0 STL [R1+0x68], R0 ;  /* 0x0000680001000387 */ /* 0x0001e80000100800 */
[----:B-1----:R-:W4:Y:S04]  /*4cf30*/  LDL R40, [R1+0x2230] ;  /* 0x0022300001287983 */ /* 0x002f280000100800 */
[----:B------:R1:W-:Y:S04]  /*4cf40*/  @P4 STL [R1+0x20c0], R78 ;  /* 0x0020c04e01004387 */ /* 0x0003e80000100800 */
[----:B------:R-:W4:Y:S04]  /*4cf50*/  LDL.64 R12, [R1+0x9e8] ;  /* 0x0009e800010c7983 */ /* 0x000f280000100a00 */
[----:B------:R0:W-:Y:S04]  /*4cf60*/  @P0 STL [R1+0x20bc], R8 ;  /* 0x0020bc0801000387 */ /* 0x0001e80000100800 */
        /* <DEDUP_REMOVED lines=18> */
[----:B------:R-:W4:Y:S04]  /*4d090*/  LDL.64 R56, [R1+0x558] ;  /* 0x0005580001387983 */ /* 0x000f280000100a00 */
[----:B------:R-:W4:Y:S04]  /*4d0a0*/  LDL.64 R58, [R1+0xa40] ;  /* 0x000a4000013a7983 */ /* 0x000f280000100a00 */
[----:B------:R-:W4:Y:S04]  /*4d0b0*/  LDL R8, [R1+0x5c] ;  /* 0x00005c0001087983 */ /* 0x000f280000100800 */
[----:B--2---:R-:W2:Y:S04]  /*4d0c0*/  @P4 LDG.E.U16 R66, desc[UR6][R62.64] ;  /* 0x000000063e424981 */ /* 0x004ea8000c1e1500 */
[----:B------:R-:W2:Y:S04]  /*4d0d0*/  LDL.LU.64 R62, [R1+0x4770] ;  /* 0x00477000013e7983 */ /* 0x000ea80000300a00 */
[----:B---3--:R-:W3:Y:S04]  /*4d0e0*/  @P0 LDG.E.U16 R67, desc[UR6][R64.64] ;  /* 0x0000000640430981 */ /* 0x008ee8000c1e1500 */
[----:B------:R-:W3:Y:S04]  /*4d0f0*/  @P4 LDG.E.U16 R22, desc[UR6][R92.64] ;  /* 0x000000065c164981 */ /* 0x000ee8000c1e1500 */
[----:B------:R-:W3:Y:S04]  /*4d100*/  @P0 LDG.E.U16 R23, desc[UR6][R20.64] ;  /* 0x0000000614170981 */ /* 0x000ee8000c1e1500 */
[----:B------:R-:W3:Y:S04]  /*4d110*/  @P4 LDG.E.U16 R72, desc[UR6][R68.64] ;  /* 0x0000000644484981 */ /* 0x000ee8000c1e1500 */
[----:B------:R-:W3:Y:S04]  /*4d120*/  @P0 LDG.E.U16 R73, desc[UR6][R70.64] ;  /* 0x0000000646490981 */ /* 0x000ee8000c1e1500 */
[----:B------:R-:W3:Y:S04]  /*4d130*/  @P4 LDG.E.U16 R77, desc[UR6][R74.64] ;  /* 0x000000064a4d4981 */ /* 0x000ee8000c1e1500 */
        /* <DEDUP_REMOVED lines=20> */
[----:B--2---:R-:W-:Y:S04]  /*4d280*/  STL.64 [R1+0x44c8], R62 ;  /* 0x0044c83e01007387 */ /* 0x004fe80000100a00 */
[----:B------:R-:W2:Y:S04]  /*4d290*/  LDL.LU.64 R60, [R1+0x4768] ;  /* 0x00476800013c7983 */ /* 0x000ea80000300a00 */
[----:B--2---:R-:W2:Y:S04]  /*4d2a0*/  @P4 LDG.E.U16 R61, desc[UR6][R54.64] ;  /* 0x00000006363d4981 */ /* 0x004ea8000c1e1500 */
[----:B------:R-:W2:Y:S04]  /*4d2b0*/  @P0 LDG.E.U16 R60, desc[UR6][R56.64] ;  /* 0x00000006383c0981 */ /* 0x000ea8000c1e1500 */
[----:B--2---:R0:W-:Y:S04]  /*4d2c0*/  STL.64 [R1+0x44d0], R60 ;  /* 0x0044d03c01007387 */ /* 0x0041e80000100a00 */
[----:B------:R-:W-:Y:S04]  /*4d2d0*/  @P4 STL [R1+0x2238], R66 ;  /* 0x0022384201004387 */ /* 0x000fe80000100800 */
[----:B------:R-:W2:Y:S04]  /*4d2e0*/  LDL.64 R56, [R1+0xa48] ;  /* 0x000a480001387983 */ /* 0x000ea80000100a00 */
[----:B---3--:R1:W-:Y:S04]  /*4d2f0*/  @P0 STL [R1+0x2234], R67 ;  /* 0x0022344301000387 */ /* 0x0083e80000100800 */
[----:B0-----:R-:W2:Y:S04]  /*4d300*/  LDL R60, [R1+0x58] ;  /* 0x00005800013c7983 */ /* 0x001ea80000100800 */
[----:B------:R-:W-:Y:S04]  /*4d310*/  @P4 STL [R1+0x23f4], R22 ;  /* 0x0023f41601004387 */ /* 0x000fe80000100800 */
[----:B------:R-:W3:Y:S04]  /*4d320*/  LDL.64 R58, [R1+0x550] ;  /* 0x00055000013a7983 */ /* 0x000ee80000100a00 */
[----:B------:R0:W-:Y:S04]  /*4d330*/  @P0 STL [R1+0x23f0], R23 ;  /* 0x0023f01701000387 */ /* 0x0001e80000100800 */
[----:B------:R-:W3:Y:S04]  /*4d340*/  LDL R61, [R1+0x20b0] ;  /* 0x0020b000013d7983 */ /* 0x000ee80000100800 */
[----:B------:R-:W-:Y:S04]  /*4d350*/  @P4 STL [R1+0x25ac], R72 ;  /* 0x0025ac4801004387 */ /* 0x000fe80000100800 */
[----:B------:R-:W3:Y:S04]  /*4d360*/  LDL R64, [R1+0x20ac] ;  /* 0x0020ac0001407983 */ /* 0x000ee80000100800 */
[----:B------:R0:W-:Y:S04]  /*4d370*/  @P0 STL [R1+0x25a8], R73 ;  /* 0x0025a84901000387 */ /* 0x0001e80000100800 */
[----:B------:R-:W3:Y:S04]  /*4d380*/  LDL.64 R62, [R1+0xa60] ;  /* 0x000a6000013e7983 */ /* 0x000ee80000100a00 */
[----:B------:R-:W-:Y:S04]  /*4d390*/  @P4 STL [R1+0x2764], R77 ;  /* 0x0027644d01004387 */ /* 0x000fe80000100800 */
[----:B------:R-:W3:Y:S04]  /*4d3a0*/  LDL R65, [R1+0x2228] ;  /* 0x0022280001417983 */ /* 0x000ee80000100800 */
[----:B----4-:R4:W-:Y:S04]  /*4d3b0*/  @P0 STL [R1+0x2760], R76 ;  /* 0x0027604c01000387 */ /* 0x0109e80000100800 */
[----:B-1----:R-:W3:Y:S04]  /*4d3c0*/  LDL.64 R66, [R1+0xa68] ;  /* 0x000a680001427983 */ /* 0x002ee80000100a00 */
[----:B------:R-:W-:Y:S04]  /*4d3d0*/  @P4 STL [R1+0x2914], R87 ;  /* 0x0029145701004387 */ /* 0x000fe80000100800 */
[----:B------:R-:W3:Y:S04]  /*4d3e0*/  LDL R20, [R1+0x2224] ;  /* 0x0022240001147983 */ /* 0x000ee80000100800 */
[----:B------:R1:W-:Y:S04]  /*4d3f0*/  @P0 STL [R1+0x2910], R86 ;  /* 0x0029105601000387 */ /* 0x0003e80000100800 */
[----:B------:R-:W3:Y:S04]  /*4d400*/  LDL.64 R92, [R1+0x540] ;  /* 0x00054000015c7983 */ /* 0x000ee80000100a00 */
[----:B------:R-:W3:Y:S04]  /*4d410*/  LDL R21, [R1+0x23e4] ;  /* 0x0023e40001157983 */ /* 0x000ee80000100800 */
[----:B0-----:R-:W3:Y:S04]  /*4d420*/  LDL.64 R22, [R1+0x538] ;  /* 0x0005380001167983 */ /* 0x001ee80000100a00 */
[----:B------:R-:W3:Y:S04]  /*4d430*/  LDL R70, [R1+0x23e0] ;  /* 0x0023e00001467983 */ /* 0x000ee80000100800 */
[----:B------:R-:W-:Y:S04]  /*4d440*/  @P4 STL [R1+0x64], R30 ;  /* 0x0000641e01004387 */ /* 0x000fe80000100800 */
[----:B------:R-:W3:Y:S04]  /*4d450*/  LDL.64 R68, [R1+0xa80] ;  /* 0x000a800001447983 */ /* 0x000ee80000100a00 */
[----:B------:R0:W-:Y:S04]  /*4d460*/  @P0 STL [R1+0x60], R31 ;  /* 0x0000601f01000387 */ /* 0x0001e80000100800 */
[----:B------:R-:W3:Y:S04]  /*4d470*/  LDL R71, [R1+0x259c] ;  /* 0x00259c0001477983 */ /* 0x000ee80000100800 */
[----:B------:R0:W-:Y:S04]  /*4d480*/  @P4 STL [R1+0x20b8], R24 ;  /* 0x0020b81801004387 */ /* 0x0001e80000100800 */
[----:B------:R-:W3:Y:S04]  /*4d490*/  LDL.64 R72, [R1+0xa88] ;  /* 0x000a880001487983 */ /* 0x000ee80000100a00 */
[----:B------:R-:W3:Y:S04]  /*4d4a0*/  LDL R90, [R1+0x2598] ;  /* 0x00259800015a7983 */ /* 0x000ee80000100800 */
[----:B------:R0:W-:Y:S04]  /*4d4b0*/  @P0 STL [R1+0x20b4], R25 ;  /* 0x0020b41901000387 */ /* 0x0001e80000100800 */
[----:B------:R-:W3:Y:S04]  /*4d4c0*/  LDL.64 R74, [R1+0x530] ;  /* 0x00053000014a7983 */ /* 0x000ee80000100a00 */
[----:B------:R-:W-:Y:S04]  /*4d4d0*/  @P4 STL [R1+0x2230], R40 ;  /* 0x0022302801004387 */ /* 0x000fe80000100800 */
[----:B------:R-:W3:Y:S04]  /*4d4e0*/  LDL R91, [R1+0x2754] ;  /* 0x00275400015b7983 */ /* 0x000ee80000100800 */
[----:B------:R0:W-:Y:S04]  /*4d4f0*/  @P0 STL [R1+0x222c], R41 ;  /* 0x00222c2901000387 */ /* 0x0001e80000100800 */
[----:B----4-:R-:W4:Y:S04]  /*4d500*/  LDL.64 R76, [R1+0x528] ;  /* 0x00052800014c7983 */ /* 0x010f280000100a00 */
[----:B------:R-:W-:Y:S04]  /*4d510*/  @P4 STL [R1+0x23ec], R80 ;  /* 0x0023ec5001004387 */ /* 0x000fe80000100800 */
[----:B------:R-:W4:Y:S04]  /*4d520*/  LDL R82, [R1+0x2750] ;  /* 0x0027500001527983 */ /* 0x000f280000100800 */
[----:B------:R0:W-:Y:S04]  /*4d530*/  @P0 STL [R1+0x23e8], R81 ;  /* 0x0023e85101000387 */ /* 0x0001e80000100800 */
[----:B------:R-:W4:Y:S04]  /*4d540*/  LDL.64 R4, [R1+0xaa0] ;  /* 0x000aa00001047983 */ /* 0x000f280000100a00 */
[----:B------:R-:W-:Y:S04]  /*4d550*/  @P4 STL [R1+0x25a4], R28 ;  /* 0x0025a41c01004387 */ /* 0x000fe80000100800 */
[----:B------:R-:W4:Y:S04]  /*4d560*/  LDL R83, [R1+0x2904] ;  /* 0x0029040001537983 */ /* 0x000f280000100800 */
[----:B------:R0:W-:Y:S04]  /*4d570*/  @P0 STL [R1+0x25a0], R29 ;  /* 0x0025a01d01000387 */ /* 0x0001e80000100800 */
[----:B-1----:R-:W4:Y:S04]  /*4d580*/  LDL.64 R86, [R1+0xaa8] ;  /* 0x000aa80001567983 */ /* 0x002f280000100a00 */
[----:B------:R-:W-:Y:S04]  /*4d590*/  @P4 STL [R1+0x275c], R2 ;  /* 0x00275c0201004387 */ /* 0x000fe80000100800 */
[----:B------:R-:W4:Y:S04]  /*4d5a0*/  LDL R32, [R1+0x2900] ;  /* 0x0029000001207983 */ /* 0x000f280000100800 */
[----:B------:R1:W-:Y:S04]  /*4d5b0*/  @P0 STL [R1+0x2758], R3 ;  /* 0x0027580301000387 */ /* 0x0003e80000100800 */
[----:B------:R-:W4:Y:S04]  /*4d5c0*/  LDL.64 R38, [R1+0x520] ;  /* 0x0005200001267983 */ /* 0x000f280000100a00 */
[----:B------:R0:W-:Y:S04]  /*4d5d0*/  @P4 STL [R1+0x290c], R0 ;  /* 0x00290c0001004387 */ /* 0x0001e80000100800 */
[----:B------:R-:W4:Y:S04]  /*4d5e0*/  LDL.64 R36, [R1+0x518] ;  /* 0x0005180001247983 */ /* 0x000f280000100a00 */
[----:B------:R0:W-:Y:S04]  /*4d5f0*/  @P0 STL [R1+0x2908], R78 ;  /* 0x0029084e01000387 */ /* 0x0001e80000100800 */
[----:B------:R-:W4:Y:S04]  /*4d600*/  LDL.64 R34, [R1+0xac0] ;  /* 0x000ac00001227983 */ /* 0x000f280000100a00 */
[----:B------:R-:W4:Y:S04]  /*4d610*/  LDL R33, [R1+0x54] ;  /* 0x0000540001217983 */ /* 0x000f280000100800 */
[----:B0-----:R-:W4:Y:S04]  /*4d620*/  LDL.64 R30, [R1+0xac8] ;  /* 0x000ac800011e7983 */ /* 0x001f280000100a00 */
[----:B------:R-:W4:Y:S04]  /*4d630*/  LDL R24, [R1+0x50] ;  /* 0x0000500001187983 */ /* 0x000f280000100800 */
[----:B------:R0:W-:Y:S04]  /*4d640*/  @P4 STL [R1+0x5c], R8 ;  /* 0x00005c0801004387 */ /* 0x0001e80000100800 */
[----:B------:R-:W4:Y:S04]  /*4d650*/  LDL.64 R26, [R1+0x510] ;  /* 0x00051000011a7983 */ /* 0x000f280000100a00 */
[----:B------:R-:W4:Y:S04]  /*4d660*/  LDL R25, [R1+0x20a8] ;  /* 0x0020a80001197983 */ /* 0x000f280000100800 */
        /* <DEDUP_REMOVED lines=20> */
[----:B0-----:R-:W4:Y:S04]  /*4d7b0*/  LDL R8, [R1+0x28f8] ;  /* 0x0028f80001087983 */ /* 0x001f280000100800 */
[----:B------:R-:W4:Y:S04]  /*4d7c0*/  LDL.64 R54, [R1+0x4e0] ;  /* 0x0004e00001367983 */ /* 0x000f280000100a00 */
[----:B--2---:R-:W2:Y:S04]  /*4d7d0*/  @P0 LDG.E.U16 R60, desc[UR6][R56.64] ;  /* 0x00000006383c0981 */ /* 0x004ea8000c1e1500 */
[----:B---3--:R-:W3:Y:S04]  /*4d7e0*/  @P4 LDG.E.U16 R61, desc[UR6][R58.64] ;  /* 0x000000063a3d4981 */ /* 0x008ee8000c1e1500 */
[----:B------:R-:W2:Y:S04]  /*4d7f0*/  LDL.LU.64 R56, [R1+0x4760] ;  /* 0x0047600001387983 */ /* 0x000ea80000300a00 */
[----:B------:R-:W3:Y:S04]  /*4d800*/  @P4 LDG.E.U16 R65, desc[UR6][R62.64] ;  /* 0x000000063e414981 */ /* 0x000ee8000c1e1500 */
[----:B------:R-:W3:Y:S04]  /*4d810*/  LDL.LU.64 R58, [R1+0x4758] ;  /* 0x00475800013a7983 */ /* 0x000ee80000300a00 */
[----:B------:R-:W3:Y:S04]  /*4d820*/  @P0 LDG.E.U16 R20, desc[UR6][R66.64] ;  /* 0x0000000642140981 */ /* 0x000ee8000c1e1500 */
[----:B------:R-:W3:Y:S04]  /*4d830*/  @P4 LDG.E.U16 R21, desc[UR6][R92.64] ;  /* 0x000000065c154981 */ /* 0x000ee8000c1e1500 */
[----:B------:R-:W3:Y:S04]  /*4d840*/  @P0 LDG.E.U16 R70, desc[UR6][R22.64] ;  /* 0x0000000616460981 */ /* 0x000ee8000c1e1500 */
[----:B------:R-:W3:Y:S04]  /*4d850*/  @P4 LDG.E.U16 R71, desc[UR6][R68.64] ;  /* 0x0000000644474981 */ /* 0x000ee8000c1e1500 */
[----:B------:R-:W3:Y:S04]  /*4d860*/  @P0 LDG.E.U16 R90, desc[UR6][R72.64] ;  /* 0x00000006485a0981 */ /* 0x000ee8000c1e1500 */
[----:B------:R-:W3:Y:S04]  /*4d870*/  @P4 LDG.E.U16 R91, desc[UR6][R74.64] ;  /* 0x000000064a5b4981 */ /* 0x000ee8000c1e1500 */
        /* <DEDUP_REMOVED lines=18> */
[----:B------:R-:W2:Y:S04]  /*4d9a0*/  LDL.LU.64 R58, [R1+0x4750] ;  /* 0x00475000013a7983 */ /* 0x000ea80000300a00 */
[----:B--2---:R-:W2:Y:S04]  /*4d9b0*/  @P4 LDG.E.U16 R59, desc[UR6][R38.64] ;  /* 0x00000006263b4981 */ /* 0x004ea8000c1e1500 */
[----:B------:R-:W2:Y:S04]  /*4d9c0*/  @P0 LDG.E.U16 R58, desc[UR6][R36.64] ;  /* 0x00000006243a0981 */ /* 0x000ea8000c1e1500 */
[----:B--2---:R0:W-:Y:S04]  /*4d9d0*/  STL.64 [R1+0x44d8], R58 ;  /* 0x0044d83a01007387 */ /* 0x0041e80000100a00 */
[----:B------:R-:W2:Y:S04]  /*4d9e0*/  LDL.LU.64 R56, [R1+0x4748] ;  /* 0x0047480001387983 */ /* 0x000ea80000300a00 */
[----:B------:R-:W-:Y:S04]  /*4d9f0*/  @P0 STL [R1+0x58], R60 ;  /* 0x0000583c01000387 */ /* 0x000fe80000100800 */
[----:B------:R1:W-:Y:S04]  /*4da00*/  @P4 STL [R1+0x20b0], R61 ;  /* 0x0020b03d01004387 */ /* 0x0003e80000100800 */
[----:B--2---:R-:W2:Y:S04]  /*4da10*/  @P4 LDG.E.U16 R57, desc[UR6][R54.64] ;  /* 0x0000000636394981 */ /* 0x004ea8000c1e1500 */
[----:B------:R-:W2:Y:S04]  /*4da20*/  @P0 LDG.E.U16 R56, desc[UR6][R46.64] ;  /* 0x000000062e380981 */ /* 0x000ea8000c1e1500 */
[----:B------:R-:W2:Y:S04]  /*4da30*/  LDL.64 R54, [R1+0xb40] ;  /* 0x000b400001367983 */ /* 0x000ea80000100a00 */
[----:B---3--:R-:W-:Y:S04]  /*4da40*/  @P0 STL [R1+0x20ac], R64 ;  /* 0x0020ac4001000387 */ /* 0x008fe80000100800 */
[----:B0-----:R-:W3:Y:S04]  /*4da50*/  LDL.64 R58, [R1+0xb48] ;  /* 0x000b4800013a7983 */ /* 0x001ee80000100a00 */
[----:B------:R0:W-:Y:S04]  /*4da60*/  @P4 STL [R1+0x2228], R65 ;  /* 0x0022284101004387 */ /* 0x0001e80000100800 */
[----:B------:R-:W3:Y:S04]  /*4da70*/  LDL R62, [R1+0x48] ;  /* 0x00004800013e7983 */ /* 0x000ee80000100800 */
[----:B------:R-:W-:Y:S04]  /*4da80*/  @P0 STL [R1+0x2224], R20 ;  /* 0x0022241401000387 */ /* 0x000fe80000100800 */
[----:B-1----:R-:W3:Y:S04]  /*4da90*/  LDL.64 R60, [R1+0x4d0] ;  /* 0x0004d000013c7983 */ /* 0x002ee80000100a00 */
[----:B------:R1:W-:Y:S04]  /*4daa0*/  @P4 STL [R1+0x23e4], R21 ;  /* 0x0023e41501004387 */ /* 0x0003e80000100800 */
[----:B------:R-:W3:Y:S04]  /*4dab0*/  LDL R63, [R1+0x20a0] ;  /* 0x0020a000013f7983 */ /* 0x000ee80000100800 */
[----:B------:R-:W-:Y:S04]  /*4dac0*/  @P0 STL [R1+0x23e0], R70 ;  /* 0x0023e04601000387 */ /* 0x000fe80000100800 */
[----:B------:R-:W3:Y:S04]  /*4dad0*/  LDL R66, [R1+0x209c] ;  /* 0x00209c0001427983 */ /* 0x000ee80000100800 */
[----:B------:R1:W-:Y:S04]  /*4dae0*/  @P4 STL [R1+0x259c], R71 ;  /* 0x00259c4701004387 */ /* 0x0003e80000100800 */
[----:B0-----:R-:W3:Y:S04]  /*4daf0*/  LDL.64 R64, [R1+0xb60] ;  /* 0x000b600001407983 */ /* 0x001ee80000100a00 */
[----:B------:R-:W-:Y:S04]  /*4db00*/  @P0 STL [R1+0x2598], R90 ;  /* 0x0025985a01000387 */ /* 0x000fe80000100800 */
[----:B------:R-:W3:Y:S04]  /*4db10*/  LDL R67, [R1+0x2218] ;  /* 0x0022180001437983 */ /* 0x000ee80000100800 */
[----:B------:R0:W-:Y:S04]  /*4db20*/  @P4 STL [R1+0x2754], R91 ;  /* 0x0027545b01004387 */ /* 0x0001e80000100800 */
[----:B------:R-:W3:Y:S04]  /*4db30*/  LDL.64 R92, [R1+0xb68] ;  /* 0x000b6800015c7983 */ /* 0x000ee80000100a00 */
[----:B----4-:R-:W-:Y:S04]  /*4db40*/  @P0 STL [R1+0x2750], R82 ;  /* 0x0027505201000387 */ /* 0x010fe80000100800 */
[----:B------:R-:W4:Y:S04]  /*4db50*/  LDL R22, [R1+0x2214] ;  /* 0x0022140001167983 */ /* 0x000f280000100800 */
[----:B------:R0:W-:Y:S04]  /*4db60*/  @P4 STL [R1+0x2904], R83 ;  /* 0x0029045301004387 */ /* 0x0001e80000100800 */
[----:B-1----:R-:W4:Y:S04]  /*4db70*/  LDL.64 R20, [R1+0x4c0] ;  /* 0x0004c00001147983 */ /* 0x002f280000100a00 */
[----:B------:R-:W-:Y:S04]  /*4db80*/  @P0 STL [R1+0x2900], R32 ;  /* 0x0029002001000387 */ /* 0x000fe80000100800 */
[----:B------:R-:W4:Y:S04]  /*4db90*/  LDL R23, [R1+0x23d4] ;  /* 0x0023d40001177983 */ /* 0x000f280000100800 */
[----:B------:R-:W4:Y:S04]  /*4dba0*/  LDL.64 R68, [R1+0x4b8] ;  /* 0x0004b80001447983 */ /* 0x000f280000100a00 */
[----:B------:R-:W4:Y:S04]  /*4dbb0*/  LDL R72, [R1+0x23d0] ;  /* 0x0023d00001487983 */ /* 0x000f280000100800 */
[----:B------:R-:W4:Y:S04]  /*4dbc0*/  LDL.64 R70, [R1+0xb80] ;  /* 0x000b800001467983 */ /* 0x000f280000100a00 */
[----:B------:R1:W-:Y:S04]  /*4dbd0*/  @P4 STL [R1+0x54], R33 ;  /* 0x0000542101004387 */ /* 0x0003e80000100800 */
[----:B------:R-:W4:Y:S04]  /*4dbe0*/  LDL R73, [R1+0x258c] ;  /* 0x00258c0001497983 */ /* 0x000f280000100800 */
[----:B------:R-:W-:Y:S04]  /*4dbf0*/  @P0 STL [R1+0x50], R24 ;  /* 0x0000501801000387 */ /* 0x000fe80000100800 */
[----:B------:R-:W4:Y:S04]  /*4dc00*/  LDL.64 R74, [R1+0xb88] ;  /* 0x000b8800014a7983 */ /* 0x000f280000100a00 */
[----:B------:R1:W-:Y:S04]  /*4dc10*/  @P4 STL [R1+0x20a8], R25 ;  /* 0x0020a81901004387 */ /* 0x0003e80000100800 */
[----:B------:R-:W4:Y:S04]  /*4dc20*/  LDL R77, [R1+0x2588] ;  /* 0x00258800014d7983 */ /* 0x000f280000100800 */
[----:B0-----:R-:W4:Y:S04]  /*4dc30*/  LDL.64 R90, [R1+0x4b0] ;  /* 0x0004b000015a7983 */ /* 0x001f280000100a00 */
        /* <DEDUP_REMOVED lines=17> */
[----:B------:R-:W4:Y:S04]  /*4dd50*/  LDL.64 R34, [R1+0x498] ;  /* 0x0004980001227983 */ /* 0x000f280000100a00 */
[----:B------:R0:W-:Y:S04]  /*4dd60*/  @P4 STL [R1+0x28fc], R78 ;  /* 0x0028fc4e01004387 */ /* 0x0001e80000100800 */
[----:B-1----:R-:W4:Y:S04]  /*4dd70*/  LDL.64 R32, [R1+0xbb8] ;  /* 0x000bb80001207983 */ /* 0x002f280000100a00 */
[----:B------:R1:W-:Y:S04]  /*4dd80*/  @P0 STL [R1+0x28f8], R8 ;  /* 0x0028f80801000387 */ /* 0x0003e80000100800 */
        /* <DEDUP_REMOVED lines=25> */
[----:B------:R-:W4:Y:S04]  /*4df20*/  LDL R47, [R1+0x28e8] ;  /* 0x0028e800012f7983 */ /* 0x000f280000100800 */
[----:B--2---:R0:W-:Y:S04]  /*4df30*/  STL.64 [R1+0x44e0], R56 ;  /* 0x0044e03801007387 */ /* 0x0041e80000100a00 */
[----:B0-----:R-:W2:Y:S04]  /*4df40*/  LDL R57, [R1+0x4c] ;  /* 0x00004c0001397983 */ /* 0x001ea80000100800 */
[----:B---3--:R-:W3:Y:S04]  /*4df50*/  @P0 LDG.E.U16 R62, desc[UR6][R58.64] ;  /* 0x000000063a3e0981 */ /* 0x008ee8000c1e1500 */
        /* <DEDUP_REMOVED lines=28> */
[----:B------:R-:W2:Y:S04]  /*4e120*/  LDL.LU.64 R54, [R1+0x4738] ;  /* 0x0047380001367983 */ /* 0x000ea80000300a00 */
[----:B------:R-:W2:Y:S04]  /*4e130*/  LDL.LU.64 R52, [R1+0x4730] ;  /* 0x0047300001347983 */ /* 0x000ea80000300a00 */
[----:B------:R-:W-:Y:S04]  /*4e140*/  @P4 STL [R1+0x4c], R57 ;  /* 0x00004c3901004387 */ /* 0x000fe80000100800 */
[----:B------:R-:W2:Y:S04]  /*4e150*/  LDL.64 R20, [R1+0x460] ;  /* 0x0004600001147983 */ /* 0x000ea80000100a00 */
[----:B---3--:R-:W-:Y:S04]  /*4e160*/  @P0 STL [R1+0x48], R62 ;  /* 0x0000483e01000387 */ /* 0x008fe80000100800 */
[----:B------:R-:W-:Y:S04]  /*4e170*/  @P4 STL [R1+0x23d4], R23 ;  /* 0x0023d41701004387 */ /* 0x000fe80000100800 */
[----:B------:R-:W-:Y:S04]  /*4e180*/  @P4 STL [R1+0x20a0], R63 ;  /* 0x0020a03f01004387 */ /* 0x000fe80000100800 */
[----:B----4-:R0:W-:Y:S04]  /*4e190*/  @P0 STL [R1+0x2214], R22 ;  /* 0x0022141601000387 */ /* 0x0101e80000100800 */
[----:B0-----:R-:W3:Y:S04]  /*4e1a0*/  LDL.64 R22, [R1+0x458] ;  /* 0x0004580001167983 */ /* 0x001ee80000100a00 */
[----:B--2---:R-:W-:Y:S04]  /*4e1b0*/  @P0 STL [R1+0x209c], R66 ;  /* 0x00209c4201000387 */ /* 0x004fe80000100800 */
[----:B------:R-:W2:Y:S04]  /*4e1c0*/  LDL.64 R68, [R1+0xc38] ;  /* 0x000c380001447983 */ /* 0x000ea80000100a00 */
[----:B------:R0:W-:Y:S04]  /*4e1d0*/  @P4 STL [R1+0x2218], R67 ;  /* 0x0022184301004387 */ /* 0x0001e80000100800 */
[----:B------:R-:W2:Y:S04]  /*4e1e0*/  LDL R48, [R1+0x3c] ;  /* 0x00003c0001307983 */ /* 0x000ea80000100800 */
[----:B------:R-:W4:Y:S04]  /*4e1f0*/  LDL.64 R70, [R1+0xc40] ;  /* 0x000c400001467983 */ /* 0x000f280000100a00 */
[----:B------:R-:W4:Y:S04]  /*4e200*/  LDL R49, [R1+0x38] ;  /* 0x0000380001317983 */ /* 0x000f280000100800 */
[----:B------:R-:W4:Y:S04]  /*4e210*/  LDL.64 R2, [R1+0x450] ;  /* 0x0004500001027983 */ /* 0x000f280000100a00 */
[----:B------:R-:W4:Y:S04]  /*4e220*/  LDL R50, [R1+0x2090] ;  /* 0x0020900001327983 */ /* 0x000f280000100800 */
[----:B------:R1:W-:Y:S04]  /*4e230*/  @P0 STL [R1+0x23d0], R72 ;  /* 0x0023d04801000387 */ /* 0x0003e80000100800 */
[----:B------:R-:W4:Y:S04]  /*4e240*/  LDL.64 R84, [R1+0x448] ;  /* 0x0004480001547983 */ /* 0x000f280000100a00 */
[----:B------:R0:W-:Y:S04]  /*4e250*/  @P4 STL [R1+0x258c], R73 ;  /* 0x00258c4901004387 */ /* 0x0001e80000100800 */
[----:B------:R-:W4:Y:S04]  /*4e260*/  LDL R51, [R1+0x208c] ;  /* 0x00208c0001337983 */ /* 0x000f280000100800 */
        /* <DEDUP_REMOVED lines=10> */
[----:B------:R-:W4:Y:S04]  /*4e310*/  LDL.64 R62, [R1+0x438] ;  /* 0x00043800013e7983 */ /* 0x000f280000100a00 */
[----:B------:R-:W4:Y:S04]  /*4e320*/  LDL R65, [R1+0x23c0] ;  /* 0x0023c00001417983 */ /* 0x000f280000100800 */
[----:B------:R1:W-:Y:S04]  /*4e330*/  @P4 STL [R1+0x44], R31 ;  /* 0x0000441f01004387 */ /* 0x0003e80000100800 */
[----:B0-----:R-:W4:Y:S04]  /*4e340*/  LDL.64 R66, [R1+0xc70] ;  /* 0x000c700001427983 */ /* 0x001f280000100a00 */
[----:B------:R0:W-:Y:S04]  /*4e350*/  @P0 STL [R1+0x40], R88 ;  /* 0x0000405801000387 */ /* 0x0001e80000100800 */
[----:B-1----:R-:W4:Y:S04]  /*4e360*/  LDL R72, [R1+0x257c] ;  /* 0x00257c0001487983 */ /* 0x002f280000100800 */
[----:B------:R1:W-:Y:S04]  /*4e370*/  @P4 STL [R1+0x2098], R89 ;  /* 0x0020985901004387 */ /* 0x0003e80000100800 */
[----:B------:R-:W4:Y:S04]  /*4e380*/  LDL.64 R92, [R1+0xc78] ;  /* 0x000c7800015c7983 */ /* 0x000f280000100a00 */
[----:B------:R-:W4:Y:S04]  /*4e390*/  @P4 LDG.E.U16 R55, desc[UR6][R36.64] ;  /* 0x0000000624374981 */ /* 0x000f28000c1e1500 */
[----:B------:R-:W4:Y:S04]  /*4e3a0*/  @P0 LDG.E.U16 R54, desc[UR6][R34.64] ;  /* 0x0000000622360981 */ /* 0x000f28000c1e1500 */
[----:B------:R-:W4:Y:S04]  /*4e3b0*/  @P4 LDG.E.U16 R53, desc[UR6][R20.64] ;  /* 0x0000000614354981 */ /* 0x000f28000c1e1500 */
[----:B---3--:R-:W3:Y:S04]  /*4e3c0*/  @P0 LDG.E.U16 R52, desc[UR6][R22.64] ;  /* 0x0000000616340981 */ /* 0x008ee8000c1e1500 */
[----:B--2---:R-:W2:Y:S04]  /*4e3d0*/  @P4 LDG.E.U16 R48, desc[UR6][R68.64] ;  /* 0x0000000644304981 */ /* 0x004ea8000c1e1500 */
[----:B----4-:R-:W4:Y:S04]  /*4e3e0*/  @P0 LDG.E.U16 R49, desc[UR6][R70.64] ;  /* 0x0000000646310981 */ /* 0x010f28000c1e1500 */
[----:B------:R-:W3:Y:S04]  /*4e3f0*/  @P4 LDG.E.U16 R50, desc[UR6][R2.64] ;  /* 0x0000000602324981 */ /* 0x000ee8000c1e1500 */
[----:B------:R-:W3:Y:S04]  /*4e400*/  @P0 LDG.E.U16 R51, desc[UR6][R84.64] ;  /* 0x0000000654330981 */ /* 0x000ee8000c1e1500 */
        /* <DEDUP_REMOVED lines=8> */
[----:B------:R-:W-:Y:S04]  /*4e490*/  @P0 STL [R1+0x23c8], R10 ;  /* 0x0023c80a01000387 */ /* 0x000fe80000100800 */
[----:B------:R-:W3:Y:S04]  /*4e4a0*/  LDL R76, [R1+0x2730] ;  /* 0x00273000014c7983 */ /* 0x000ee80000100800 */
[----:B------:R-:W-:Y:S04]  /*4e4b0*/  @P4 STL [R1+0x2584], R11 ;  /* 0x0025840b01004387 */ /* 0x000fe80000100800 */
        /* <DEDUP_REMOVED lines=9> */
[----:B------:R-:W3:Y:S04]  /*4e550*/  LDL.64 R36, [R1+0x418] ;  /* 0x0004180001247983 */ /* 0x000ee80000100a00 */
        /* <DEDUP_REMOVED lines=23> */
[----:B------:R-:W3:Y:S04]  /*4e6d0*/  LDL R46, [R1+0x2728] ;  /* 0x00272800012e7983 */ /* 0x000ee80000100800 */
[----:B------:R-:W3:Y:S04]  /*4e6e0*/  LDL R47, [R1+0x28dc] ;  /* 0x0028dc00012f7983 */ /* 0x000ee80000100800 */
[----:B------:R-:W3:Y:S04]  /*4e6f0*/  LDL.LU.64 R20, [R1+0x4728] ;  /* 0x0047280001147983 */ /* 0x000ee80000300a00 */
[----:B------:R-:W3:Y:S04]  /*4e700*/  LDL.LU.64 R22, [R1+0x4720] ;  /* 0x0047200001167983 */ /* 0x000ee80000300a00 */
[----:B------:R-:W3:Y:S04]  /*4e710*/  LDL.LU.64 R68, [R1+0x4718] ;  /* 0x0047180001447983 */ /* 0x000ee80000300a00 */
[----:B------:R-:W3:Y:S04]  /*4e720*/  @P4 LDG.E.U16 R72, desc[UR6][R66.64] ;  /* 0x0000000642484981 */ /* 0x000ee8000c1e1500 */
[----:B------:R-:W3:Y:S04]  /*4e730*/  @P0 LDG.E.U16 R59, desc[UR6][R56.64] ;  /* 0x00000006383b0981 */ /* 0x000ee8000c1e1500 */
[----:B------:R-:W3:Y:S04]  /*4e740*/  @P4 LDG.E.U16 R64, desc[UR6][R60.64] ;  /* 0x000000063c404981 */ /* 0x000ee8000c1e1500 */
[----:B------:R-:W3:Y:S04]  /*4e750*/  @P0 LDG.E.U16 R65, desc[UR6][R62.64] ;  /* 0x000000063e410981 */ /* 0x000ee8000c1e1500 */
[----:B--2---:R0:W-:Y:S04]  /*4e760*/  @P4 STL [R1+0x3c], R48 ;  /* 0x00003c3001004387 */ /* 0x0041e80000100800 */
[----:B0-----:R-:W2:Y:S04]  /*4e770*/  LDL.LU R48, [R1+0x4710] ;  /* 0x0047100001307983 */ /* 0x001ea80000300800 */
[----:B------:R-:W2:Y:S04]  /*4e780*/  LDL.LU.64 R70, [R1+0x4708] ;  /* 0x0047080001467983 */ /* 0x000ea80000300a00 */
[----:B----4-:R0:W-:Y:S04]  /*4e790*/  @P0 STL [R1+0x38], R49 ;  /* 0x0000383101000387 */ /* 0x0101e80000100800 */
[----:B---3--:R-:W3:Y:S04]  /*4e7a0*/  @P0 LDG.E.U16 R73, desc[UR6][R92.64] ;  /* 0x000000065c490981 */ /* 0x008ee8000c1e1500 */
[----:B------:R-:W4:Y:S04]  /*4e7b0*/  @P4 LDG.E.U16 R77, desc[UR6][R74.64] ;  /* 0x000000064a4d4981 */ /* 0x000f28000c1e1500 */
[----:B------:R-:W2:Y:S04]  /*4e7c0*/  @P0 LDG.E.U16 R76, desc[UR6][R90.64] ;  /* 0x000000065a4c0981 */ /* 0x000ea8000c1e1500 */
[----:B0-----:R-:W2:Y:S04]  /*4e7d0*/  LDL.LU R49, [R1+0x4700] ;  /* 0x0047000001317983 */ /* 0x001ea80000300800 */
[----:B------:R-:W2:Y:S04]  /*4e7e0*/  LDL.LU.64 R2, [R1+0x46f8] ;  /* 0x0046f80001027983 */ /* 0x000ea80000300a00 */
[----:B------:R0:W-:Y:S04]  /*4e7f0*/  @P4 STL [R1+0x2090], R50 ;  /* 0x0020903201004387 */ /* 0x0001e80000100800 */
[----:B------:R-:W3:Y:S04]  /*4e800*/  @P4 LDG.E.U16 R87, desc[UR6][R4.64] ;  /* 0x0000000604574981 */ /* 0x000ee8000c1e1500 */
[----:B------:R-:W3:Y:S04]  /*4e810*/  @P0 LDG.E.U16 R86, desc[UR6][R82.64] ;  /* 0x0000000652560981 */ /* 0x000ee8000c1e1500 */
[----:B------:R-:W3:Y:S04]  /*4e820*/  @P4 LDG.E.U16 R30, desc[UR6][R34.64] ;  /* 0x00000006221e4981 */ /* 0x000ee8000c1e1500 */
[----:B0-----:R-:W3:Y:S04]  /*4e830*/  LDL.LU R50, [R1+0x46f0] ;  /* 0x0046f00001327983 */ /* 0x001ee80000300800 */
[----:B------:R-:W3:Y:S04]  /*4e840*/  LDL.LU.64 R84, [R1+0x46e8] ;  /* 0x0046e80001547983 */ /* 0x000ee80000300a00 */
[----:B------:R0:W-:Y:S04]  /*4e850*/  @P0 STL [R1+0x208c], R51 ;  /* 0x00208c3301000387 */ /* 0x0001e80000100800 */
[----:B------:R-:W4:Y:S04]  /*4e860*/  @P0 LDG.E.U16 R31, desc[UR6][R32.64] ;  /* 0x00000006201f0981 */ /* 0x000f28000c1e1500 */
[----:B------:R-:W4:Y:S04]  /*4e870*/  @P4 LDG.E.U16 R88, desc[UR6][R26.64] ;  /* 0x000000061a584981 */ /* 0x000f28000c1e1500 */
[----:B------:R-:W4:Y:S04]  /*4e880*/  @P0 LDG.E.U16 R89, desc[UR6][R24.64] ;  /* 0x0000000618590981 */ /* 0x000f28000c1e1500 */
[----:B------:R-:W4:Y:S04]  /*4e890*/  @P4 LDG.E.U16 R14, desc[UR6][R12.64] ;  /* 0x000000060c0e4981 */ /* 0x000f28000c1e1500 */
[----:B------:R-:W4:Y:S04]  /*4e8a0*/  @P0 LDG.E.U16 R15, desc[UR6][R40.64] ;  /* 0x00000006280f0981 */ /* 0x000f28000c1e1500 */
[----:B------:R-:W4:Y:S04]  /*4e8b0*/  @P4 LDG.E.U16 R42, desc[UR6][R44.64] ;  /* 0x000000062c2a4981 */ /* 0x000f28000c1e1500 */
[----:B0-----:R-:W4:Y:S04]  /*4e8c0*/  LDL.LU R51, [R1+0x46e0] ;  /* 0x0046e00001337983 */ /* 0x001f280000300800 */
[----:B------:R-:W4:Y:S04]  /*4e8d0*/  @P4 LDG.E.U16 R0, desc[UR6][R6.64] ;  /* 0x0000000606004981 */ /* 0x000f28000c1e1500 */
[----:B------:R-:W4:Y:S04]  /*4e8e0*/  @P0 LDG.E.U16 R43, desc[UR6][R80.64] ;  /* 0x00000006502b0981 */ /* 0x000f28000c1e1500 */
[----:B------:R-:W4:Y:S04]  /*4e8f0*/  @P0 LDG.E.U16 R78, desc[UR6][R28.64] ;  /* 0x000000061c4e0981 */ /* 0x000f28000c1e1500 */
[----:B------:R-:W4:Y:S04]  /*4e900*/  @P4 LDG.E.U16 R8, desc[UR6][R10.64] ;  /* 0x000000060a084981 */ /* 0x000f28000c1e1500 */
[----:B--2---:R-:W2:Y:S04]  /*4e910*/  @P4 LDG.E.U16 R47, desc[UR6][R2.64] ;  /* 0x00000006022f4981 */ /* 0x004ea8000c1e1500 */
[----:B---3--:R-:W3:Y:S04]  /*4e920*/  @P0 LDG.E.U16 R46, desc[UR6][R84.64] ;  /* 0x00000006542e0981 */ /* 0x008ee8000c1e1500 */
[----:B----4-:R-:W4:Y:S04]  /*4e930*/  @P4 LDG.E.U16 R58, desc[UR6][R50.64] ;  /* 0x00000006323a4981 */ /* 0x010f28000c1e1500 */
[----:B------:R-:W2:Y:S04]  /*4e940*/  LDL.LU.64 R50, [R1+0x46d8] ;  /* 0x0046d80001327983 */ /* 0x000ea80000300a00 */
[----:B------:R-:W2:Y:S04]  /*4e950*/  LDL R85, [R1+0x28d8] ;  /* 0x0028d80001557983 */ /* 0x000ea80000100800 */
[----:B------:R-:W2:Y:S04]  /*4e960*/  LDL.64 R92, [R1+0x3e0] ;  /* 0x0003e000015c7983 */ /* 0x000ea80000100a00 */
[----:B------:R-:W-:Y:S04]  /*4e970*/  @P0 STL [R1+0x2578], R73 ;  /* 0x0025784901000387 */ /* 0x000fe80000100800 */
[----:B------:R0:W-:Y:S04]  /*4e980*/  @P4 STL [R1+0x257c], R72 ;  /* 0x00257c4801004387 */ /* 0x0001e80000100800 */
[----:B------:R-:W2:Y:S04]  /*4e990*/  LDL.64 R74, [R1+0xd28] ;  /* 0x000d2800014a7983 */ /* 0x000ea80000100a00 */
[----:B0-----:R-:W3:Y:S04]  /*4e9a0*/  LDL.64 R72, [R1+0x1f8] ;  /* 0x0001f80001487983 */ /* 0x001ee80000100a00 */
[----:B------:R0:W-:Y:S04]  /*4e9b0*/  @P0 STL [R1+0x2730], R76 ;  /* 0x0027304c01000387 */ /* 0x0001e80000100800 */
[----:B----4-:R-:W-:Y:S04]  /*4e9c0*/  @P4 STL [R1+0x2208], R58 ;  /* 0x0022083a01004387 */ /* 0x010fe80000100800 */
[----:B0-----:R-:W4:Y:S04]  /*4e9d0*/  LDL R76, [R1+0x1c] ;  /* 0x00001c00014c7983 */ /* 0x001f280000100800 */
[----:B------:R-:W-:Y:S04]  /*4e9e0*/  @P0 STL [R1+0x2204], R59 ;  /* 0x0022043b01000387 */ /* 0x000fe80000100800 */
[----:B------:R-:W4:Y:S04]  /*4e9f0*/  LDL.64 R90, [R1+0xd30] ;  /* 0x000d3000015a7983 */ /* 0x000f280000100a00 */
[----:B------:R-:W-:Y:S04]  /*4ea00*/  @P4 STL [R1+0x23c4], R64 ;  /* 0x0023c44001004387 */ /* 0x000fe80000100800 */
[----:B------:R0:W-:Y:S04]  /*4ea10*/  @P4 STL [R1+0x2734], R77 ;  /* 0x0027344d01004387 */ /* 0x0001e80000100800 */
[----:B------:R-:W-:Y:S04]  /*4ea20*/  @P0 STL [R1+0x23c0], R65 ;  /* 0x0023c04101000387 */ /* 0x000fe80000100800 */
[----:B------:R-:W4:Y:S04]  /*4ea30*/  LDL.64 R4, [R1+0x1f0] ;  /* 0x0001f00001047983 */ /* 0x000f280000100a00 */
[----:B--2---:R-:W2:Y:S04]  /*4ea40*/  @P4 LDG.E.U16 R51, desc[UR6][R38.64] ;  /* 0x0000000626334981 */ /* 0x004ea8000c1e1500 */
[----:B------:R-:W2:Y:S04]  /*4ea50*/  @P0 LDG.E.U16 R50, desc[UR6][R36.64] ;  /* 0x0000000624320981 */ /* 0x000ea8000c1e1500 */
[----:B------:R-:W2:Y:S04]  /*4ea60*/  @P0 LDG.E.U16 R85, desc[UR6][R48.64] ;  /* 0x0000000630550981 */ /* 0x000ea8000c1e1500 */
[----:B0-----:R-:W2:Y:S04]  /*4ea70*/  LDL R77, [R1+0x18] ;  /* 0x00001800014d7983 */ /* 0x001ea80000100800 */
[----:B------:R0:W-:Y:S04]  /*4ea80*/  @P0 STL [R1+0x28e0], R86 ;  /* 0x0028e05601000387 */ /* 0x0001e80000100800 */
[----:B------:R-:W2:Y:S04]  /*4ea90*/  LDL.64 R82, [R1+0x1e8] ;  /* 0x0001e80001527983 */ /* 0x000ea80000100a00 */
[----:B0-----:R-:W2:Y:S04]  /*4eaa0*/  LDL R86, [R1+0x2080] ;  /* 0x0020800001567983 */ /* 0x001ea80000100800 */
[----:B------:R0:W-:Y:S04]  /*4eab0*/  @P4 STL [R1+0x28e4], R87 ;  /* 0x0028e45701004387 */ /* 0x0001e80000100800 */
[----:B------:R-:W2:Y:S04]  /*4eac0*/  LDL.64 R38, [R1+0xd48] ;  /* 0x000d480001267983 */ /* 0x000ea80000100a00 */
[----:B------:R-:W2:Y:S04]  /*4ead0*/  LDL R34, [R1+0x21f8] ;  /* 0x0021f80001227983 */ /* 0x000ea80000100800 */
[----:B------:R-:W2:Y:S04]  /*4eae0*/  LDL.64 R36, [R1+0xd50] ;  /* 0x000d500001247983 */ /* 0x000ea80000100a00 */
[----:B------:R-:W2:Y:S04]  /*4eaf0*/  LDL R35, [R1+0x21f4] ;  /* 0x0021f40001237983 */ /* 0x000ea80000100800 */
[----:B------:R-:W2:Y:S04]  /*4eb00*/  LDL.64 R32, [R1+0x1e0] ;  /* 0x0001e00001207983 */ /* 0x000ea80000100a00 */
[----:B------:R-:W2:Y:S04]  /*4eb10*/  LDL R26, [R1+0x23b4] ;  /* 0x0023b400011a7983 */ /* 0x000ea80000100800 */
[----:B0-----:R-:W2:Y:S04]  /*4eb20*/  LDL R87, [R1+0x207c] ;  /* 0x00207c0001577983 */ /* 0x001ea80000100800 */
[----:B------:R-:W-:Y:S04]  /*4eb30*/  @P0 STL [R1+0x30], R31 ;  /* 0x0000301f01000387 */ /* 0x000fe80000100800 */
[----:B------:R0:W-:Y:S04]  /*4eb40*/  @P4 STL [R1+0x34], R30 ;  /* 0x0000341e01004387 */ /* 0x0001e80000100800 */
[----:B------:R-:W2:Y:S04]  /*4eb50*/  LDL R27, [R1+0x23b0] ;  /* 0x0023b000011b7983 */ /* 0x000ea80000100800 */
[----:B------:R-:W2:Y:S04]  /*4eb60*/  LDL.64 R24, [R1+0xd60] ;  /* 0x000d600001187983 */ /* 0x000ea80000100a00 */
[----:B0-----:R-:W2:Y:S04]  /*4eb70*/  LDL.64 R30, [R1+0x1d8] ;  /* 0x0001d800011e7983 */ /* 0x001ea80000100a00 */
[----:B------:R0:W-:Y:S04]  /*4eb80*/  @P4 STL [R1+0x2574], R0 ;  /* 0x0025740001004387 */ /* 0x0001e80000100800 */
[----:B------:R-:W-:Y:S04]  /*4eb90*/  @P4 STL [R1+0x2088], R88 ;  /* 0x0020885801004387 */ /* 0x000fe80000100800 */
[----:B0-----:R-:W2:Y:S04]  /*4eba0*/  LDL R0, [R1+0x256c] ;  /* 0x00256c0001007983 */ /* 0x001ea80000100800 */
[----:B------:R0:W-:Y:S04]  /*4ebb0*/  @P0 STL [R1+0x2084], R89 ;  /* 0x0020845901000387 */ /* 0x0001e80000100800 */
[----:B0-----:R-:W2:Y:S04]  /*4ebc0*/  LDL.64 R88, [R1+0xd68] ;  /* 0x000d680001587983 */ /* 0x001ea80000100a00 */
[----:B------:R-:W-:Y:S04]  /*4ebd0*/  @P4 STL [R1+0x2200], R14 ;  /* 0x0022000e01004387 */ /* 0x000fe80000100800 */
[----:B------:R0:W-:Y:S04]  /*4ebe0*/  @P0 STL [R1+0x2570], R78 ;  /* 0x0025704e01000387 */ /* 0x0001e80000100800 */
[----:B------:R1:W-:Y:S04]  /*4ebf0*/  @P0 STL [R1+0x21fc], R15 ;  /* 0x0021fc0f01000387 */ /* 0x0003e80000100800 */
[----:B0-----:R-:W2:Y:S04]  /*4ec00*/  LDL R78, [R1+0x2568] ;  /* 0x00256800014e7983 */ /* 0x001ea80000100800 */
[----:B------:R-:W-:Y:S04]  /*4ec10*/  @P4 STL [R1+0x23bc], R42 ;  /* 0x0023bc2a01004387 */ /* 0x000fe80000100800 */
[----:B------:R-:W2:Y:S04]  /*4ec20*/  LDL.64 R12, [R1+0x1d0] ;  /* 0x0001d000010c7983 */ /* 0x000ea80000100a00 */
[----:B------:R-:W-:Y:S04]  /*4ec30*/  @P0 STL [R1+0x23b8], R43 ;  /* 0x0023b82b01000387 */ /* 0x000fe80000100800 */
[----:B------:R-:W2:Y:S04]  /*4ec40*/  LDL R84, [R1+0x2724] ;  /* 0x0027240001547983 */ /* 0x000ea80000100800 */
[----:B------:R-:W2:Y:S04]  /*4ec50*/  LDL.64 R40, [R1+0x1c8] ;  /* 0x0001c80001287983 */ /* 0x000ea80000100a00 */
[----:B------:R-:W2:Y:S04]  /*4ec60*/  LDL R3, [R1+0x2720] ;  /* 0x0027200001037983 */ /* 0x000ea80000100800 */
[----:B-1----:R-:W2:Y:S04]  /*4ec70*/  LDL.64 R14, [R1+0xd78] ;  /* 0x000d7800010e7983 */ /* 0x002ea80000100a00 */
[----:B---3--:R0:W-:Y:S04]  /*4ec80*/  @P0 STL [R1+0x2728], R46 ;  /* 0x0027282e01000387 */ /* 0x0081e80000100800 */
[----:B------:R1:W-:Y:S04]  /*4ec90*/  @P4 STL [R1+0x272c], R8 ;  /* 0x00272c0801004387 */ /* 0x0003e80000100800 */
[----:B------:R-:W3:Y:S04]  /*4eca0*/  LDL.64 R44, [R1+0xd80] ;  /* 0x000d8000012c7983 */ /* 0x000ee80000100a00 */
[----:B0-----:R-:W3:Y:S04]  /*4ecb0*/  LDL R46, [R1+0x28d4] ;  /* 0x0028d400012e7983 */ /* 0x001ee80000100800 */
[----:B------:R0:W-:Y:S04]  /*4ecc0*/  @P4 STL [R1+0x28dc], R47 ;  /* 0x0028dc2f01004387 */ /* 0x0001e80000100800 */
[----:B------:R-:W3:Y:S04]  /*4ecd0*/  LDL.64 R80, [R1+0x1c0] ;  /* 0x0001c00001507983 */ /* 0x000ee80000100a00 */
[----:B------:R-:W3:Y:S04]  /*4ece0*/  LDL.64 R42, [R1+0x1b8] ;  /* 0x0001b800012a7983 */ /* 0x000ee80000100a00 */
[----:B------:R-:W3:Y:S04]  /*4ecf0*/  LDL.64 R6, [R1+0xd98] ;  /* 0x000d980001067983 */ /* 0x000ee80000100a00 */
[----:B------:R-:W3:Y:S04]  /*4ed00*/  LDL.64 R28, [R1+0xda0] ;  /* 0x000da000011c7983 */ /* 0x000ee80000100a00 */
[----:B-1----:R-:W3:Y:S04]  /*4ed10*/  LDL R8, [R1+0x10] ;  /* 0x0000100001087983 */ /* 0x002ee80000100800 */
[----:B------:R-:W3:Y:S04]  /*4ed20*/  LDL.64 R10, [R1+0x1b0] ;  /* 0x0001b000010a7983 */ /* 0x000ee80000100a00 */
[----:B------:R-:W3:Y:S04]  /*4ed30*/  LDL R2, [R1+0x2078] ;  /* 0x0020780001027983 */ /* 0x000ee80000100800 */
        /* <DEDUP_REMOVED lines=32> */
[----:B------:R-:W3:Y:S04]  /*4ef40*/  LDL R92, [R1+0x2560] ;  /* 0x00256000015c7983 */ /* 0x000ee80000100800 */
[----:B------:R-:W3:Y:S04]  /*4ef50*/  LDL R93, [R1+0x271c] ;  /* 0x00271c00015d7983 */ /* 0x000ee80000100800 */
[----:B------:R0:W-:Y:S04]  /*4ef60*/  @P0 STL [R1+0x28d8], R85 ;  /* 0x0028d85501000387 */ /* 0x0001e80000100800 */
[----:B0-----:R-:W3:Y:S04]  /*4ef70*/  LDL R85, [R1+0x2718] ;  /* 0x0027180001557983 */ /* 0x001ee80000100800 */
[----:B------:R-:W3:Y:S04]  /*4ef80*/  LDL.LU.64 R72, [R1+0x46c8] ;  /* 0x0046c80001487983 */ /* 0x000ee80000300a00 */
[----:B------:R-:W3:Y:S04]  /*4ef90*/  LDL.LU.64 R74, [R1+0x46c0] ;  /* 0x0046c000014a7983 */ /* 0x000ee80000300a00 */
[----:B----4-:R0:W-:Y:S04]  /*4efa0*/  @P4 STL [R1+0x1c], R76 ;  /* 0x00001c4c01004387 */ /* 0x0101e80000100800 */
[----:B0-----:R-:W4:Y:S04]  /*4efb0*/  LDL.LU R76, [R1+0x46b8] ;  /* 0x0046b800014c7983 */ /* 0x001f280000300800 */
[----:B------:R-:W4:Y:S04]  /*4efc0*/  LDL.LU.64 R90, [R1+0x46b0] ;  /* 0x0046b000015a7983 */ /* 0x000f280000300a00 */
[----:B--2---:R0:W-:Y:S04]  /*4efd0*/  @P0 STL [R1+0x18], R77 ;  /* 0x0000184d01000387 */ /* 0x0041e80000100800 */
[----:B0-----:R-:W4:Y:S04]  /*4efe0*/  LDL.LU R77, [R1+0x46a8] ;  /* 0x0046a800014d7983 */ /* 0x001f280000300800 */
[----:B------:R-:W2:Y:S04]  /*4eff0*/  LDL.LU.64 R4, [R1+0x46a0] ;  /* 0x0046a00001047983 */ /* 0x000ea80000300a00 */
[----:B------:R0:W-:Y:S04]  /*4f000*/  @P4 STL [R1+0x2080], R86 ;  /* 0x0020805601004387 */ /* 0x0001e80000100800 */
[----:B0-----:R-:W2:Y:S04]  /*4f010*/  LDL.LU R86, [R1+0x4698] ;  /* 0x0046980001567983 */ /* 0x001ea80000300800 */
        /* <DEDUP_REMOVED lines=21> */
[----:B------:R-:W4:Y:S04]  /*4f170*/  LDL.LU.64 R12, [R1+0x4620] ;  /* 0x00462000010c7983 */ /* 0x000f280000300a00 */
[----:B------:R0:W-:Y:S04]  /*4f180*/  @P4 STL [R1+0x2724], R84 ;  /* 0x0027245401004387 */ /* 0x0001e80000100800 */
[----:B0-----:R-:W4:Y:S04]  /*4f190*/  LDL.LU R84, [R1+0x4618] ;  /* 0x0046180001547983 */ /* 0x001f280000300800 */
[----:B------:R-:W4:Y:S04]  /*4f1a0*/  LDL.LU.64 R40, [R1+0x4610] ;  /* 0x0046100001287983 */ /* 0x000f280000300a00 */
[----:B------:R0:W-:Y:S04]  /*4f1b0*/  @P0 STL [R1+0x2720], R3 ;  /* 0x0027200301000387 */ /* 0x0001e80000100800 */
[----:B0-----:R-:W4:Y:S04]  /*4f1c0*/  LDL.LU R3, [R1+0x4608] ;  /* 0x0046080001037983 */ /* 0x001f280000300800 */
[----:B------:R-:W4:Y:S04]  /*4f1d0*/  LDL.LU.64 R14, [R1+0x4600] ;  /* 0x00460000010e7983 */ /* 0x000f280000300a00 */
[----:B---3--:R0:W-:Y:S04]  /*4f1e0*/  @P4 STL [R1+0x28d4], R46 ;  /* 0x0028d42e01004387 */ /* 0x0081e80000100800 */
[----:B0-----:R-:W3:Y:S04]  /*4f1f0*/  LDL.LU R46, [R1+0x45f8] ;  /* 0x0045f800012e7983 */ /* 0x001ee80000300800 */
[----:B------:R-:W3:Y:S04]  /*4f200*/  LDL.LU.64 R44, [R1+0x45f0] ;  /* 0x0045f000012c7983 */ /* 0x000ee80000300a00 */
[----:B------:R0:W-:Y:S04]  /*4f210*/  @P0 STL [R1+0x28d0], R47 ;  /* 0x0028d02f01000387 */ /* 0x0001e80000100800 */
[----:B0-----:R-:W3:Y:S04]  /*4f220*/  LDL.LU R47, [R1+0x45e8] ;  /* 0x0045e800012f7983 */ /* 0x001ee80000300800 */
[----:B--2---:R-:W2:Y:S04]  /*4f230*/  @P0 LDG.E.U16 R78, desc[UR6][R82.64] ;  /* 0x00000006524e0981 */ /* 0x004ea8000c1e1500 */
[----:B----4-:R-:W4:Y:S04]  /*4f240*/  @P0 LDG.E.U16 R84, desc[UR6][R34.64] ;  /* 0x0000000622540981 */ /* 0x010f28000c1e1500 */
[----:B------:R-:W2:Y:S04]  /*4f250*/  @P4 LDG.E.U16 R3, desc[UR6][R6.64] ;  /* 0x0000000606034981 */ /* 0x000ea8000c1e1500 */
[----:B---3--:R-:W3:Y:S04]  /*4f260*/  @P0 LDG.E.U16 R46, desc[UR6][R42.64] ;  /* 0x000000062a2e0981 */ /* 0x008ee8000c1e1500 */
[----:B------:R-:W3:Y:S04]  /*4f270*/  @P4 LDG.E.U16 R47, desc[UR6][R80.64] ;  /* 0x00000006502f4981 */ /* 0x000ee8000c1e1500 */
[----:B------:R-:W3:Y:S04]  /*4f280*/  LDL.LU.64 R80, [R1+0x45e0] ;  /* 0x0045e00001507983 */ /* 0x000ee80000300a00 */
[----:B------:R-:W3:Y:S04]  /*4f290*/  LDL.LU.64 R42, [R1+0x45d8] ;  /* 0x0045d800012a7983 */ /* 0x000ee80000300a00 */
[----:B------:R-:W3:Y:S04]  /*4f2a0*/  LDL.LU.64 R6, [R1+0x45d0] ;  /* 0x0045d00001067983 */ /* 0x000ee80000300a00 */
[----:B--2---:R0:W-:Y:S04]  /*4f2b0*/  STL [R1+0x4498], R3 ;  /* 0x0044980301007387 */ /* 0x0041e80000100800 */
[----:B0-----:R-:W2:Y:S04]  /*4f2c0*/  LDL R3, [R1+0x2074] ;  /* 0x0020740001037983 */ /* 0x001ea80000100800 */
[----:B------:R-:W2:Y:S04]  /*4f2d0*/  LDL.LU.64 R28, [R1+0x45c8] ;  /* 0x0045c800011c7983 */ /* 0x000ea80000300a00 */
[----:B------:R0:W-:Y:S04]  /*4f2e0*/  @P0 STL [R1+0x10], R8 ;  /* 0x0000100801000387 */ /* 0x0001e80000100800 */
[----:B0-----:R-:W2:Y:S04]  /*4f2f0*/  LDL.LU R8, [R1+0x45c0] ;  /* 0x0045c00001087983 */ /* 0x001ea80000300800 */
[----:B------:R-:W4:Y:S04]  /*4f300*/  LDL.LU.64 R10, [R1+0x45b8] ;  /* 0x0045b800010a7983 */ /* 0x000f280000300a00 */
[----:B------:R0:W-:Y:S04]  /*4f310*/  @P4 STL [R1+0x2078], R2 ;  /* 0x0020780201004387 */ /* 0x0001e80000100800 */
[----:B0-----:R-:W4:Y:S04]  /*4f320*/  LDL.LU R2, [R1+0x45b0] ;  /* 0x0045b00001027983 */ /* 0x001f280000300800 */
[----:B---3--:R-:W3:Y:S04]  /*4f330*/  @P0 LDG.E.U16 R92, desc[UR6][R6.64] ;  /* 0x00000006065c0981 */ /* 0x008ee8000c1e1500 */
[----:B------:R-:W3:Y:S04]  /*4f340*/  @P4 LDG.E.U16 R93, desc[UR6][R42.64] ;  /* 0x000000062a5d4981 */ /* 0x000ee8000c1e1500 */
[----:B------:R0:W3:Y:S04]  /*4f350*/  @P0 LDG.E.U16 R85, desc[UR6][R80.64] ;  /* 0x0000000650550981 */ /* 0x0000e8000c1e1500 */
[----:B--2---:R-:W2:Y:S04]  /*4f360*/  @P4 LDG.E.U16 R8, desc[UR6][R32.64] ;  /* 0x0000000620084981 */ /* 0x004ea8000c1e1500 */
[----:B----4-:R-:W4:Y:S04]  /*4f370*/  @P0 LDG.E.U16 R3, desc[UR6][R10.64] ;  /* 0x000000060a030981 */ /* 0x010f28000c1e1500 */
[----:B------:R-:W2:Y:S04]  /*4f380*/  LDL.LU.64 R10, [R1+0x45a8] ;  /* 0x0045a800010a7983 */ /* 0x000ea80000300a00 */
[----:B------:R-:W3:Y:S04]  /*4f390*/  @P4 LDG.E.U16 R2, desc[UR6][R44.64] ;  /* 0x000000062c024981 */ /* 0x000ee8000c1e1500 */
[----:B--2---:R-:W2:Y:S04]  /*4f3a0*/  @P4 LDG.E.U16 R11, desc[UR6][R28.64] ;  /* 0x000000061c0b4981 */ /* 0x004ea8000c1e1500 */
[----:B------:R-:W3:Y:S04]  /*4f3b0*/  @P0 LDG.E.U16 R10, desc[UR6][R70.64] ;  /* 0x00000006460a0981 */ /* 0x000ee8000c1e1500 */
[----:B------:R-:W3:Y:S04]  /*4f3c0*/  LDL.LU.64 R28, [R1+0x45a0] ;  /* 0x0045a000011c7983 */ /* 0x000ee80000300a00 */
[----:B--2---:R1:W-:Y:S04]  /*4f3d0*/  STL [R1+0x2564], R11 ;  /* 0x0025640b01007387 */ /* 0x0043e80000100800 */
[----:B-1----:R-:W2:Y:S04]  /*4f3e0*/  LDL.LU R11, [R1+0x124] ;  /* 0x00012400010b7983 */ /* 0x002ea80000300800 */
[----:B------:R-:W2:Y:S04]  /*4f3f0*/  LDL.LU.64 R6, [R1+0x4598] ;  /* 0x0045980001067983 */ /* 0x000ea80000300a00 */
[----:B---3--:R-:W3:Y:S04]  /*4f400*/  @P0 LDG.E.U16 R28, desc[UR6][R14.64] ;  /* 0x000000060e1c0981 */ /* 0x008ee8000c1e1500 */
[----:B------:R-:W4:Y:S04]  /*4f410*/  LDL.LU.64 R42, [R1+0x4590] ;  /* 0x00459000012a7983 */ /* 0x000f280000300a00 */
[----:B------:R-:W4:Y:S04]  /*4f420*/  LDL.LU.64 R80, [R1+0x4588] ;  /* 0x0045880001507983 */ /* 0x000f280000300a00 */
[----:B------:R-:W4:Y:S04]  /*4f430*/  LDL.LU.64 R44, [R1+0x4580] ;  /* 0x00458000012c7983 */ /* 0x000f280000300a00 */
[----:B------:R1:W-:Y:S04]  /*4f440*/  STL [R1+0x28cc], R2 ;  /* 0x0028cc0201007387 */ /* 0x0003e80000100800 */
[----:B------:R-:W4:Y:S04]  /*4f450*/  @P4 LDG.E.U16 R29, desc[UR6][R26.64] ;  /* 0x000000061a1d4981 */ /* 0x000f28000c1e1500 */
[----:B-1----:R-:W4:Y:S04]  /*4f460*/  LDL.LU R2, [R1+0x4578] ;  /* 0x0045780001027983 */ /* 0x002f280000300800 */
[----:B------:R-:W4:Y:S04]  /*4f470*/  LDL.LU.64 R14, [R1+0x4570] ;  /* 0x00457000010e7983 */ /* 0x000f280000300a00 */
[----:B--2---:R-:W2:Y:S04]  /*4f480*/  @P0 LDG.E.U16 R6, desc[UR6][R38.64] ;  /* 0x0000000626060981 */ /* 0x004ea8000c1e1500 */
[----:B---3--:R1:W-:Y:S04]  /*4f490*/  STL [R1+0x28c8], R28 ;  /* 0x0028c81c01007387 */ /* 0x0083e80000100800 */
[----:B----4-:R-:W3:Y:S04]  /*4f4a0*/  @P4 LDG.E.U16 R43, desc[UR6][R40.64] ;  /* 0x00000006282b4981 */ /* 0x010ee8000c1e1500 */
[----:B------:R4:W2:Y:S04]  /*4f4b0*/  @P0 LDG.E.U16 R42, desc[UR6][R12.64] ;  /* 0x000000060c2a0981 */ /* 0x0008a8000c1e1500 */
[----:B------:R-:W2:Y:S04]  /*4f4c0*/  @P4 LDG.E.U16 R45, desc[UR6][R88.64] ;  /* 0x00000006582d4981 */ /* 0x000ea8000c1e1500 */
[----:B------:R-:W2:Y:S04]  /*4f4d0*/  @P0 LDG.E.U16 R44, desc[UR6][R24.64] ;  /* 0x00000006182c0981 */ /* 0x000ea8000c1e1500 */
[----:B------:R-:W2:Y:S04]  /*4f4e0*/  @P4 LDG.E.U16 R80, desc[UR6][R86.64] ;  /* 0x0000000656504981 */ /* 0x000ea8000c1e1500 */
[----:B-1----:R-:W2:Y:S04]  /*4f4f0*/  LDL.LU R28, [R1+0x4568] ;  /* 0x00456800011c7983 */ /* 0x002ea80000300800 */
[----:B------:R-:W2:Y:S04]  /*4f500*/  LDL.LU.64 R40, [R1+0x4560] ;  /* 0x0045600001287983 */ /* 0x000ea80000300a00 */
[----:B------:R-:W3:Y:S04]  /*4f510*/  LDL.LU.64 R12, [R1+0x4558] ;  /* 0x00455800010c7983 */ /* 0x000ee80000300a00 */
[----:B------:R-:W3:Y:S04]  /*4f520*/  LDL.LU.64 R88, [R1+0x4550] ;  /* 0x0045500001587983 */ /* 0x000ee80000300a00 */
[----:B------:R-:W4:Y:S04]  /*4f530*/  @P4 LDG.E.U16 R14, desc[UR6][R76.64] ;  /* 0x000000064c0e4981 */ /* 0x000f28000c1e1500 */
[----:B--2---:R-:W2:Y:S04]  /*4f540*/  @P0 LDG.E.U16 R40, desc[UR6][R30.64] ;  /* 0x000000061e280981 */ /* 0x004ea8000c1e1500 */
[----:B---3--:R-:W3:Y:S04]  /*4f550*/  @P4 LDG.E.U16 R88, desc[UR6][R36.64] ;  /* 0x0000000624584981 */ /* 0x008ee8000c1e1500 */
[----:B------:R-:W-:Y:S04]  /*4f560*/  STL [R1+0x449c], R45 ;  /* 0x00449c2d01007387 */ /* 0x000fe80000100800 */
[----:B------:R-:W3:Y:S04]  /*4f570*/  LDL.LU.64 R24, [R1+0x4548] ;  /* 0x0045480001187983 */ /* 0x000ee80000300a00 */
[----:B------:R-:W-:Y:S04]  /*4f580*/  @P0 STL [R1+0x2074], R3 ;  /* 0x0020740301000387 */ /* 0x000fe80000100800 */
[----:B------:R-:W-:Y:S04]  /*4f590*/  STL [R1+0x44a0], R44 ;  /* 0x0044a02c01007387 */ /* 0x000fe80000100800 */
[----:B------:R-:W-:Y:S04]  /*4f5a0*/  @P4 STL [R1+0x21f0], R60 ;  /* 0x0021f03c01004387 */ /* 0x000fe80000100800 */
[----:B------:R-:W-:Y:S04]  /*4f5b0*/  @P0 STL [R1+0x21ec], R61 ;  /* 0x0021ec3d01000387 */ /* 0x000fe80000100800 */
[----:B------:R-:W3:Y:S04]  /*4f5c0*/  LDL.LU.64 R26, [R1+0x4540] ;  /* 0x00454000011a7983 */ /* 0x000ee80000300a00 */
[----:B------:R-:W-:Y:S04]  /*4f5d0*/  @P4 STL [R1+0x23ac], R66 ;  /* 0x0023ac4201004387 */ /* 0x000fe80000100800 */
[----:B------:R1:W-:Y:S04]  /*4f5e0*/  STL [R1+0x2068], R29 ;  /* 0x0020681d01007387 */ /* 0x0003e80000100800 */
[----:B------:R-:W-:Y:S04]  /*4f5f0*/  @P0 STL [R1+0x23a8], R67 ;  /* 0x0023a84301000387 */ /* 0x000fe80000100800 */
[----:B------:R-:W3:Y:S04]  /*4f600*/  @P0 LDG.E.U16 R89, desc[UR6][R74.64] ;  /* 0x000000064a590981 */ /* 0x000ee8000c1e1500 */
[----:B------:R-:W3:Y:S01]  /*4f610*/  @P4 LDG.E.U16 R12, desc[UR6][R72.64] ;  /* 0x00000006480c4981 */ /* 0x000ee2000c1e1500 */
[----:B0-----:R-:W-:-:S03]  /*4f620*/  @!P6 IMAD.IADD R81, R81, 0x1, -R7 ;  /* 0x000000015151e824 */ /* 0x001fc600078e0a07 */
[----:B------:R0:W3:Y:S04]  /*4f630*/  @P4 LDG.E.U16 R41, desc[UR6][R68.64] ;  /* 0x0000000644294981 */ /* 0x0000e8000c1e1500 */
[----:B-1----:R-:W3:Y:S04]  /*4f640*/  LDL.LU R29, [R1+0x4538] ;  /* 0x00453800011d7983 */ /* 0x002ee80000300800 */
[----:B------:R-:W4:Y:S04]  /*4f650*/  LDL.LU.64 R30, [R1+0x4530] ;  /* 0x00453000011e7983 */ /* 0x000f280000300a00 */
[----:B--2---:R1:W-:Y:S04]  /*4f660*/  STL [R1+0x2064], R40 ;  /* 0x0020642801007387 */ /* 0x0043e80000100800 */
[----:B-1----:R-:W2:Y:S04]  /*4f670*/  LDL.LU R40, [R1+0x4528] ;  /* 0x0045280001287983 */ /* 0x002ea80000300800 */
[----:B------:R-:W-:Y:S04]  /*4f680*/  @P0 STL [R1+0x2560], R92 ;  /* 0x0025605c01000387 */ /* 0x000fe80000100800 */
[----:B------:R-:W2:Y:S04]  /*4f690*/  LDL.LU.64 R32, [R1+0x4520] ;  /* 0x0045200001207983 */ /* 0x000ea80000300a00 */
[----:B------:R1:W-:Y:S04]  /*4f6a0*/  STL [R1+0x2070], R8 ;  /* 0x0020700801007387 */ /* 0x0003e80000100800 */
[----:B------:R-:W-:Y:S04]  /*4f6b0*/  @P4 STL [R1+0x271c], R93 ;  /* 0x00271c5d01004387 */ /* 0x000fe80000100800 */
[----:B-1----:R-:W2:Y:S04]  /*4f6c0*/  LDL.LU R8, [R1+0x4518] ;  /* 0x0045180001087983 */ /* 0x002ea80000300800 */
[----:B------:R-:W-:Y:S04]  /*4f6d0*/  @P0 STL [R1+0x2718], R85 ;  /* 0x0027185501000387 */ /* 0x000fe80000100800 */
[----:B------:R-:W2:Y:S04]  /*4f6e0*/  LDL.LU.64 R34, [R1+0x4510] ;  /* 0x0045100001227983 */ /* 0x000ea80000300a00 */
[----:B------:R1:W-:Y:S04]  /*4f6f0*/  STL [R1+0x206c], R84 ;  /* 0x00206c5401007387 */ /* 0x0003e80000100800 */
[----:B-1----:R-:W2:Y:S04]  /*4f700*/  LDL.LU R84, [R1+0x4508] ;  /* 0x0045080001547983 */ /* 0x002ea80000300800 */
[----:B------:R-:W2:Y:S04]  /*4f710*/  LDL.LU R92, [R1+0x114] ;  /* 0x00011400015c7983 */ /* 0x000ea80000300800 */
[----:B------:R-:W2:Y:S04]  /*4f720*/  LDL.LU.64 R36, [R1+0x4500] ;  /* 0x0045000001247983 */ /* 0x000ea80000300a00 */
[----:B---3--:R1:W-:Y:S04]  /*4f730*/  STL [R1+0x21e8], R88 ;  /* 0x0021e85801007387 */ /* 0x0083e80000100800 */
[----:B-1----:R-:W3:Y:S04]  /*4f740*/  LDL.LU R88, [R1+0x44f8] ;  /* 0x0044f80001587983 */ /* 0x002ee80000300800 */
[----:B------:R-:W2:Y:S04]  /*4f750*/  LDL.LU.64 R38, [R1+0x44f0] ;  /* 0x0044f00001267983 */ /* 0x000ea80000300a00 */
[----:B------:R1:W-:Y:S04]  /*4f760*/  STL [R1+0x21e4], R6 ;  /* 0x0021e40601007387 */ /* 0x0003e80000100800 */
[----:B-1----:R-:W2:Y:S04]  /*4f770*/  LDL.LU R6, [R1+0x44e8] ;  /* 0x0044e80001067983 */ /* 0x002ea80000300800 */
[----:B------:R1:W-:Y:S04]  /*4f780*/  STL [R1+0x23a4], R80 ;  /* 0x0023a45001007387 */ /* 0x0003e80000100800 */
[----:B-1----:R-:W2:Y:S04]  /*4f790*/  LDL.LU R80, [R1+0x30c] ;  /* 0x00030c0001507983 */ /* 0x002ea80000300800 */
[----:B------:R-:W-:Y:S04]  /*4f7a0*/  STL [R1+0x41f0], R89 ;  /* 0x0041f05901007387 */ /* 0x000fe80000100800 */
[----:B---3--:R-:W-:Y:S04]  /*4f7b0*/  STL.64 [R1+0x4408], R88 ;  /* 0x0044085801007387 */ /* 0x008fe80000100a00 */
[----:B------:R-:W3:Y:S04]  /*4f7c0*/  LDL.LU R82, [R1+0x1f8c] ;  /* 0x001f8c0001527983 */ /* 0x000ee80000300800 */
[----:B------:R-:W3:Y:S04]  /*4f7d0*/  LDL.LU R83, [R1+0x1f90] ;  /* 0x001f900001537983 */ /* 0x000ee80000300800 */
[----:B------:R-:W-:Y:S04]  /*4f7e0*/  STL [R1+0x2710], R10 ;  /* 0x0027100a01007387 */ /* 0x000fe80000100800 */
[----:B------:R4:W-:Y:S02]  /*4f7f0*/  STL [R1+0x2714], R12 ;  /* 0x0027140c01007387 */ /* 0x0009e40000100800 */
[----:B----4-:R-:W-:-:S02]  /*4f800*/  IMAD.MOV.U32 R12, RZ, RZ, R81 ;  /* 0x000000ffff0c7224 */ /* 0x010fc400078e0051 */
[----:B------:R-:W4:Y:S04]  /*4f810*/  LDL.LU R81, [R1+0x1f94] ;  /* 0x001f940001517983 */ /* 0x000f280000300800 */
[----:B------:R1:W-:Y:S04]  /*4f820*/  STL [R1+0x23a0], R78 ;  /* 0x0023a04e01007387 */ /* 0x0003e80000100800 */
[----:B------:R-:W-:Y:S04]  /*4f830*/  STL [R1+0x255c], R14 ;  /* 0x00255c0e01007387 */ /* 0x000fe80000100800 */
[----:B------:R-:W1:Y:S01]  /*4f840*/  LDL.LU R77, [R1+0x1f98] ;  /* 0x001f9800014d7983 */ /* 0x000e620000300800 */
[----:B------:R-:W-:-:S04]  /*4f850*/  IMAD.WIDE R66, R79, 0x2, R4 ;  /* 0x000000024f427825 */ /* 0x000fc800078e0204 */
[----:B--2---:R-:W-:-:S04]  /*4f860*/  IMAD.WIDE R64, R80, 0x2, R90 ;  /* 0x0000000250407825 */ /* 0x004fc800078e025a */
[----:B------:R-:W-:Y:S01]  /*4f870*/  IMAD.WIDE R62, R80, 0x2, R4 ;  /* 0x00000002503e7825 */ /* 0x000fe200078e0204 */
[----:B------:R2:W-:Y:S04]  /*4f880*/  STL.64 [R1+0x138], R66 ;  /* 0x0001384201007387 */ /* 0x0005e80000100a00 */
[----:B------:R-:W-:Y:S04]  /*4f890*/  STL.64 [R1+0x100], R64 ;  /* 0x0001004001007387 */ /* 0x000fe80000100a00 */
[----:B------:R-:W-:Y:S01]  /*4f8a0*/  STL.64 [R1+0xf8], R62 ;  /* 0x0000f83e01007387 */ /* 0x000fe20000100a00 */
[----:B------:R-:W-:-:S04]  /*4f8b0*/  IMAD.WIDE R86, R84, 0x2, R90 ;  /* 0x0000000254567825 */ /* 0x000fc800078e025a */
[----:B------:R-:W-:-:S04]  /*4f8c0*/  IMAD.WIDE R84, R84, 0x2, R4 ;  /* 0x0000000254547825 */ /* 0x000fc800078e0204 */
[----:B---3--:R-:W-:-:S04]  /*4f8d0*/  IMAD.WIDE R60, R82, 0x2, R90 ;  /* 0x00000002523c7825 */ /* 0x008fc800078e025a */
[----:B------:R-:W-:-:S04]  /*4f8e0*/  IMAD.WIDE R58, R82, 0x2, R4 ;  /* 0x00000002523a7825 */ /* 0x000fc800078e0204 */
[----:B------:R-:W-:-:S04]  /*4f8f0*/  IMAD.WIDE R56, R83, 0x2, R90 ;  /* 0x0000000253387825 */ /* 0x000fc800078e025a */
[----:B------:R-:W-:Y:S01]  /*4f900*/  IMAD.WIDE R44, R83, 0x2, R4 ;  /* 0x00000002532c7825 */ /* 0x000fe200078e0204 */
[----:B------:R-:W-:Y:S04]  /*4f910*/  STL.64 [R1+0xc0], R60 ;  /* 0x0000c03c01007387 */ /* 0x000fe80000100a00 */
[----:B------:R-:W-:Y:S04]  /*4f920*/  STL.64 [R1+0xb8], R58 ;  /* 0x0000b83a01007387 */ /* 0x000fe80000100a00 */
[----:B------:R-:W-:Y:S04]  /*4f930*/  STL.64 [R1+0x28], R56 ;  /* 0x0000283801007387 */ /* 0x000fe80000100a00 */
[----:B------:R-:W-:Y:S04]  /*4f940*/  STL.64 [R1+0x20], R44 ;  /* 0x0000202c01007387 */ /* 0x000fe80000100a00 */
[----:B------:R-:W3:Y:S04]  /*4f950*/  LDL.LU R73, [R1+0x1f9c] ;  /* 0x001f9c0001497983 */ /* 0x000ee80000300800 */
[----:B------:R-:W-:Y:S04]  /*4f960*/  STL [R1+0x4138], R86 ;  /* 0x0041385601007387 */ /* 0x000fe80000100800 */
[----:B------:R-:W-:Y:S04]  /*4f970*/  STL [R1+0x4134], R87 ;  /* 0x0041345701007387 */ /* 0x000fe80000100800 */
[----:B------:R-:W-:Y:S01]  /*4f980*/  STL.64 [R1+0x4320], R86 ;  /* 0x0043205601007387 */ /* 0x000fe20000100a00 */
[----:B----4-:R-:W-:-:S03]  /*4f990*/  IMAD.WIDE R82, R81, 0x2, R90 ;  /* 0x0000000251527825 */ /* 0x010fc600078e025a */
[----:B------:R-:W-:Y:S04]  /*4f9a0*/  STL [R1+0x4140], R84 ;  /* 0x0041405401007387 */ /* 0x000fe80000100800 */
[----:B------:R-:W-:Y:S01]  /*4f9b0*/  STL [R1+0x413c], R85 ;  /* 0x00413c5501007387 */ /* 0x000fe20000100800 */
[----:B------:R-:W-:-:S03]  /*4f9c0*/  IMAD.WIDE R80, R81, 0x2, R4 ;  /* 0x0000000251507825 */ /* 0x000fc600078e0204 */
[----:B------:R-:W-:Y:S04]  /*4f9d0*/  STL.64 [R1+0x4340], R84 ;  /* 0x0043405401007387 */ /* 0x000fe80000100a00 */
[----:B------:R-:W-:Y:S01]  /*4f9e0*/  STL [R1+0x4148], R82 ;  /* 0x0041485201007387 */ /* 0x000fe20000100800 */
[----:B-1----:R-:W-:-:S03]  /*4f9f0*/  IMAD.WIDE R78, R77, 0x2, R90 ;  /* 0x000000024d4e7825 */ /* 0x002fc600078e025a */
[----:B------:R-:W-:Y:S04]  /*4fa00*/  STL [R1+0x4144], R83 ;  /* 0x0041445301007387 */ /* 0x000fe80000100800 */
[----:B------:R-:W-:Y:S04]  /*4fa10*/  STL.64 [R1+0x4358], R82 ;  /* 0x0043585201007387 */ /* 0x000fe80000100a00 */
[----:B------:R-:W-:Y:S01]  /*4fa20*/  STL [R1+0x4150], R80 ;  /* 0x0041505001007387 */ /* 0x000fe20000100800 */
[----:B------:R-:W-:-:S03]  /*4fa30*/  IMAD.WIDE R76, R77, 0x2, R4 ;  /* 0x000000024d4c7825 */ /* 0x000fc600078e0204 */
[----:B------:R-:W-:Y:S01]  /*4fa40*/  STL [R1+0x414c], R81 ;  /* 0x00414c5101007387 */ /* 0x000fe20000100800 */
[----:B------:R-:W-:-:S03]  /*4fa50*/  PRMT R40, RZ, 0x7610, R40 ;  /* 0x00007610ff287816 */ /* 0x000fc60000000028 */
[----:B------:R-:W-:Y:S04]  /*4fa60*/  STL.64 [R1+0x43b8], R80 ;  /* 0x0043b85001007387 */ /* 0x000fe80000100a00 */
[----:B------:R-:W-:Y:S04]  /*4fa70*/  STL [R1+0x4158], R78 ;  /* 0x0041584e01007387 */ /* 0x000fe80000100800 */
[----:B------:R-:W-:Y:S04]  /*4fa80*/  STL [R1+0x4154], R79 ;  /* 0x0041544f01007387 */ /* 0x000fe80000100800 */
[----:B------:R-:W-:Y:S04]  /*4fa90*/  STL.64 [R1+0x43d8], R78 ;  /* 0x0043d84e01007387 */ /* 0x000fe80000100a00 */
[----:B------:R-:W-:Y:S04]  /*4faa0*/  STL [R1+0x4160], R76 ;  /* 0x0041604c01007387 */ /* 0x000fe80000100800 */
[----:B------:R-:W-:Y:S04]  /*4fab0*/  STL [R1+0x415c], R77 ;  /* 0x00415c4d01007387 */ /* 0x000fe80000100800 */
[----:B------:R-:W4:Y:S04]  /*4fac0*/  @P0 LDG.E.U16 R40, desc[UR6][R66.64] ;  /* 0x0000000642280981 */ /* 0x000f28000c1e1500 */
[----:B------:R-:W-:Y:S04]  /*4fad0*/  STL.64 [R1+0x43f8], R76 ;  /* 0x0043f84c01007387 */ /* 0x000fe80000100a00 */
[----:B--2---:R-:W2:Y:S01]  /*4fae0*/  LDL.LU R67, [R1+0x1f84] ;  /* 0x001f840001437983 */ /* 0x004ea20000300800 */
[----:B------:R-:W-:-:S04]  /*4faf0*/  IMAD.WIDE R70, R8, 0x2, R90 ;  /* 0x0000000208467825 */ /* 0x000fc800078e025a */
[----:B0-----:R-:W-:Y:S01]  /*4fb00*/  IMAD.WIDE R68, R8, 0x2, R4 ;  /* 0x0000000208447825 */ /* 0x001fe200078e0204 */
[----:B------:R-:W-:-:S03]  /*4fb10*/  ISETP.GT.U32.AND P6, PT, R7, R11, PT ;  /* 0x0000000b0700720c */ /* 0x000fc60003fc4070 */
[----:B------:R-:W-:Y:S01]  /*4fb20*/  @!P5 IMAD.MOV R12, RZ, RZ, -R12 ;  /* 0x000000ffff0cd224 */ /* 0x000fe200078e0a0c */
[----:B------:R-:W-:Y:S01]  /*4fb30*/  ISETP.GT.U32.AND P5, PT, R7, R92, PT ;  /* 0x0000005c0700720c */ /* 0x000fe20003fa4070 */
[----:B------:R0:W-:Y:S01]  /*4fb40*/  STS.U16 [R2+UR76+0x20c00], R9 ;  /* 0x020c000902007988 */ /* 0x0001e2000800044c */
[----:B------:R-:W-:Y:S01]  /*4fb50*/  VIADD R14, R0, 0x1fb ;  /* 0x000001fb000e7836 */ /* 0x000fe20000000000 */
[----:B------:R-:W-:Y:S02]  /*4fb60*/  PRMT R30, RZ, 0x7610, R30 ;  /* 0x00007610ff1e7816 */ /* 0x000fe4000000001e */
[----:B------:R-:W-:Y:S02]  /*4fb70*/  PRMT R31, RZ, 0x7610, R31 ;  /* 0x00007610ff1f7816 */ /* 0x000fe4000000001f */
[----:B------:R-:W-:Y:S02]  /*4fb80*/  PRMT R32, RZ, 0x7610, R32 ;  /* 0x00007610ff207816 */ /* 0x000fe40000000020 */
[----:B------:R-:W-:-:S02]  /*4fb90*/  PRMT R33, RZ, 0x7610, R33 ;  /* 0x00007610ff217816 */ /* 0x000fc40000000021 */
[----:B------:R-:W-:Y:S02]  /*4fba0*/  PRMT R34, RZ, 0x7610, R34 ;  /* 0x00007610ff227816 */ /* 0x000fe40000000022 */
[----:B------:R-:W-:Y:S01]  /*4fbb0*/  PRMT R35, RZ, 0x7610, R35 ;  /* 0x00007610ff237816 */ /* 0x000fe20000000023 */
[----:B------:R-:W4:Y:S04]  /*4fbc0*/  @P0 LDG.E.U16 R30, desc[UR6][R80.64] ;  /* 0x00000006501e0981 */ /* 0x000f28000c1e1500 */
[----:B------:R-:W4:Y:S01]  /*4fbd0*/  @P4 LDG.E.U16 R31, desc[UR6][R82.64] ;  /* 0x00000006521f4981 */ /* 0x000f22000c1e1500 */
[----:B------:R-:W-:Y:S02]  /*4fbe0*/  @!P6 IMAD.IADD R11, R11, 0x1, -R7 ;  /* 0x000000010b0be824 */ /* 0x000fe400078e0a07 */
[----:B---3--:R-:W-:-:S04]  /*4fbf0*/  IMAD.WIDE R74, R73, 0x2, R90 ;  /* 0x00000002494a7825 */ /* 0x008fc800078e025a */
[----:B------:R-:W-:Y:S01]  /*4fc00*/  IMAD.WIDE R72, R73, 0x2, R4 ;  /* 0x0000000249487825 */ /* 0x000fe200078e0204 */
[----:B0-----:R-:W-:-:S03]  /*4fc10*/  IABS R9, R15 ;  /* 0x0000000f00097213 */ /* 0x001fc60000000000 */
[----:B------:R-:W-:Y:S01]  /*4fc20*/  @!P5 IMAD.IADD R92, R92, 0x1, -R7 ;  /* 0x000000015c5cd824 */ /* 0x000fe200078e0a07 */
[----:B------:R-:W3:Y:S04]  /*4fc30*/  @P0 LDG.E.U16 R32, desc[UR6][R84.64] ;  /* 0x0000000654200981 */ /* 0x000ee8000c1e1500 */
[----:B------:R-:W-:Y:S04]  /*4fc40*/  STL [R1+0x4168], R74 ;  /* 0x0041684a01007387 */ /* 0x000fe80000100800 */
[----:B------:R-:W-:Y:S04]  /*4fc50*/  STL [R1+0x4164], R75 ;  /* 0x0041644b01007387 */ /* 0x000fe80000100800 */
[----:B------:R-:W-:Y:S04]  /*4fc60*/  STL.64 [R1+0x4400], R74 ;  /* 0x0044004a01007387 */ /* 0x000fe80000100a00 */
[----:B------:R-:W-:Y:S04]  /*4fc70*/  STL [R1+0x4170], R72 ;  /* 0x0041704801007387 */ /* 0x000fe80000100800 */
[----:B------:R-:W-:Y:S04]  /*4fc80*/  STL [R1+0x416c], R73 ;  /* 0x00416c4901007387 */ /* 0x000fe80000100800 */
[----:B------:R-:W-:Y:S04]  /*4fc90*/  STL.64 [R1+0x4458], R72 ;  /* 0x0044584801007387 */ /* 0x000fe80000100a00 */
[----:B------:R-:W-:Y:S04]  /*4fca0*/  STL [R1+0x4178], R70 ;  /* 0x0041784601007387 */ /* 0x000fe80000100800 */
[----:B------:R-:W-:Y:S04]  /*4fcb0*/  STL [R1+0x4488], R70 ;  /* 0x0044884601007387 */ /* 0x000fe80000100800 */
[----:B------:R-:W-:Y:S04]  /*4fcc0*/  STL [R1+0x4174], R71 ;  /* 0x0041744701007387 */ /* 0x000fe80000100800 */
[----:B------:R-:W-:Y:S04]  /*4fcd0*/  STL [R1+0x448c], R71 ;  /* 0x00448c4701007387 */ /* 0x000fe80000100800 */
[----:B------:R-:W-:Y:S04]  /*4fce0*/  STL [R1+0x4180], R68 ;  /* 0x0041804401007387 */ /* 0x000fe80000100800 */
[----:B------:R-:W-:Y:S04]  /*4fcf0*/  STL [R1+0x417c], R69 ;  /* 0x00417c4501007387 */ /* 0x000fe80000100800 */
[----:B------:R-:W-:Y:S04]  /*4fd00*/  STL.64 [R1+0x4410], R68 ;  /* 0x0044104401007387 */ /* 0x000fe80000100a00 */
[----:B------:R-:W3:Y:S01]  /*4fd10*/  LDL R93, [R1+0x2a78] ;  /* 0x002a7800015d7983 */ /* 0x000ee20000100800 */
[C---:B------:R-:W-:Y:S01]  /*4fd20*/  ISETP.GT.U32.AND P6, PT, R7.reuse, R11, PT ;  /* 0x0000000b0700720c */ /* 0x040fe20003fc4070 */
[----:B------:R-:W-:Y:S01]  /*4fd30*/  IMAD.HI.U32 R10, R6, R9, RZ ;  /* 0x00000009060a7227 */ /* 0x000fe200078e00ff */
[----:B------:R-:W-:Y:S01]  /*4fd40*/  ISETP.GT.U32.AND P5, PT, R7, R92, PT ;  /* 0x0000005c0700720c */ /* 0x000fe20003fa4070 */
[----:B------:R-:W4:Y:S04]  /*4fd50*/  @P4 LDG.E.U16 R33, desc[UR6][R86.64] ;  /* 0x0000000656214981 */ /* 0x000f28000c1e1500 */
[----:B------:R-:W4:Y:S01]  /*4fd60*/  @P0 LDG.E.U16 R34, desc[UR6][R44.64] ;  /* 0x000000062c220981 */ /* 0x000f22000c1e1500 */
[----:B------:R-:W-:Y:S01]  /*4fd70*/  IMAD.MOV R10, RZ, RZ, -R10 ;  /* 0x000000ffff0a7224 */ /* 0x000fe200078e0a0a */
[----:B------:R-:W-:-:S02]  /*4fd80*/  PRMT R39, RZ, 0x7610, R39 ;  /* 0x00007610ff277816 */ /* 0x000fc40000000027 */
[----:B------:R-:W-:Y:S01]  /*4fd90*/  PRMT R36, RZ, 0x7610, R36 ;  /* 0x00007610ff247816 */ /* 0x000fe20000000024 */
[----:B------:R-:W4:Y:S01]  /*4fda0*/  @P4 LDG.E.U16 R35, desc[UR6][R56.64] ;  /* 0x0000000638234981 */ /* 0x000f22000c1e1500 */
[----:B------:R-:W-:Y:S02]  /*4fdb0*/  PRMT R37, RZ, 0x7610, R37 ;  /* 0x00007610ff257816 */ /* 0x000fe40000000025 */
[----:B------:R-:W-:Y:S01]  /*4fdc0*/  PRMT R38, RZ, 0x7610, R38 ;  /* 0x00007610ff267816 */ /* 0x000fe20000000026 */
[----:B------:R-:W0:Y:S01]  /*4fdd0*/  LDC R8, c[0x0][0x39c] ;  /* 0x0000e700ff087b82 */ /* 0x000e220000000800 */
[----:B------:R-:W-:Y:S01]  /*4fde0*/  @!P6 IMAD.IADD R11, R11, 0x1, -R7 ;  /* 0x000000010b0be824 */ /* 0x000fe200078e0a07 */
[----:B------:R-:W-:Y:S01]  /*4fdf0*/  ISETP.GE.AND P6, PT, R14, RZ, PT ;  /* 0x000000ff0e00720c */ /* 0x000fe20003fc6270 */
[----:B------:R-:W-:Y:S02]  /*4fe00*/  VIADD R14, R0, 0x1fe ;  /* 0x000001fe000e7836 */ /* 0x000fe40000000000 */
[----:B------:R-:W-:-:S02]  /*4fe10*/  IMAD R9, R7, R10, R9 ;  /* 0x0000000a07097224 */ /* 0x000fc400078e0209 */
[----:B------:R-:W-:Y:S01]  /*4fe20*/  @!P5 IMAD.IADD R92, R92, 0x1, -R7 ;  /* 0x000000015c5cd824 */ /* 0x000fe200078e0a07 */
[----:B------:R-:W-:Y:S04]  /*4fe30*/  STL [R1+0x4184], R0 ;  /* 0x0041840001007387 */ /* 0x000fe80000100800 */
[----:B------:R-:W4:Y:S01]  /*4fe40*/  @P4 LDG.E.U16 R39, desc[UR6][R64.64] ;  /* 0x0000000640274981 */ /* 0x000f22000c1e1500 */
[----:B------:R-:W-:Y:S02]  /*4fe50*/  IABS R10, R14 ;  /* 0x0000000e000a7213 */ /* 0x000fe40000000000 */
[----:B--2---:R-:W-:Y:S01]  /*4fe60*/  ISETP.GE.AND P5, PT, R67, RZ, PT ;  /* 0x000000ff4300720c */ /* 0x004fe20003fa6270 */
[----:B------:R-:W2:Y:S04]  /*4fe70*/  @P0 LDG.E.U16 R36, desc[UR6][R58.64] ;  /* 0x000000063a240981 */ /* 0x000ea8000c1e1500 */
[----:B------:R-:W2:Y:S04]  /*4fe80*/  @P4 LDG.E.U16 R37, desc[UR6][R60.64] ;  /* 0x000000063c254981 */ /* 0x000ea8000c1e1500 */
[----:B------:R-:W2:Y:S01]  /*4fe90*/  @P0 LDG.E.U16 R38, desc[UR6][R62.64] ;  /* 0x000000063e260981 */ /* 0x000ea2000c1e1500 */
[----:B------:R-:W-:-:S04]  /*4fea0*/  IMAD.HI.U32 R6, R6, R10, RZ ;  /* 0x0000000a06067227 */ /* 0x000fc800078e00ff */
[----:B------:R-:W-:Y:S01]  /*4feb0*/  @!P6 IMAD.MOV R11, RZ, RZ, -R11 ;  /* 0x000000ffff0be224 */ /* 0x000fe200078e0a0b */
[----:B------:R-:W-:Y:S01]  /*4fec0*/  ISETP.GT.U32.AND P6, PT, R7, R9, PT ;  /* 0x000000090700720c */ /* 0x000fe20003fc4070 */
[----:B------:R-:W-:-:S04]  /*4fed0*/  IMAD.MOV R6, RZ, RZ, -R6 ;  /* 0x000000ffff067224 */ /* 0x000fc800078e0a06 */
[----:B------:R-:W-:Y:S02]  /*4fee0*/  IMAD R6, R7, R6, R10 ;  /* 0x0000000607067224 */ /* 0x000fe400078e020a */
[----:B------:R-:W-:-:S04]  /*4fef0*/  IMAD.MOV.U32 R10, RZ, RZ, R92 ;  /* 0x000000ffff0a7224 */ /* 0x000fc800078e005c */
[----:B------:R-:W-:Y:S01]  /*4ff00*/  @!P5 IMAD.MOV R10, RZ, RZ, -R10 ;  /* 0x000000ffff0ad224 */ /* 0x000fe200078e0a0a */
[----:B------:R-:W-:Y:S01]  /*4ff10*/  ISETP.GT.U32.AND P5, PT, R7, R6, PT ;  /* 0x000000060700720c */ /* 0x000fe20003fa4070 */
[----:B------:R-:W-:-:S05]  /*4ff20*/  @!P6 IMAD.IADD R9, R9, 0x1, -R7 ;  /* 0x000000010909e824 */ /* 0x000fca00078e0a07 */
[----:B------:R-:W-:-:S07]  /*4ff30*/  ISETP.GT.U32.AND P6, PT, R7, R9, PT ;  /* 0x000000090700720c */ /* 0x000fce0003fc4070 */
[----:B------:R-:W-:-:S05]  /*4ff40*/  @!P5 IMAD.IADD R6, R6, 0x1, -R7 ;  /* 0x000000010606d824 */ /* 0x000fca00078e0a07 */
[----:B------:R-:W-:Y:S01]  /*4ff50*/  ISETP.GT.U32.AND P5, PT, R7, R6, PT ;  /* 0x000000060700720c */ /* 0x000fe20003fa4070 */
[--C-:B------:R-:W-:Y:S01]  /*4ff60*/  @!P6 IMAD.IADD R9, R9, 0x1, -R7.reuse ;  /* 0x000000010909e824 */ /* 0x100fe200078e0a07 */
[----:B------:R-:W-:Y:S01]  /*4ff70*/  ISETP.GE.AND P6, PT, R15, RZ, PT ;  /* 0x000000ff0f00720c */ /* 0x000fe20003fc6270 */
[----:B------:R-:W-:Y:S04]  /*4ff80*/  STL [R1+0x4378], R0 ;  /* 0x0043780001007387 */ /* 0x000fe80000100800 */
[----:B------:R-:W-:Y:S04]  /*4ff90*/  STL [R1+0x43a8], R0 ;  /* 0x0043a80001007387 */ /* 0x000fe80000100800 */
[----:B------:R-:W-:Y:S04]  /*4ffa0*/  STL [R1+0x43e0], R0 ;  /* 0x0043e00001007387 */ /* 0x000fe80000100800 */
[----:B------:R-:W-:Y:S01]  /*4ffb0*/  STL [R1+0x4428], R0 ;  /* 0x0044280001007387 */ /* 0x000fe20000100800 */
[----:B------:R-:W-:-:S02]  /*4ffc0*/  @!P5 IMAD.IADD R6, R6, 0x1, -R7 ;  /* 0x000000010606d824 */ /* 0x000fc400078e0a07 */
[----:B------:R-:W-:Y:S01]  /*4ffd0*/  @!P6 IMAD.MOV R9, RZ, RZ, -R9 ;  /* 0x000000ffff09e224 */ /* 0x000fe200078e0a09 */
[----:B------:R-:W-:Y:S01]  /*4ffe0*/  ISETP.GE.AND P6, PT, R14, RZ, PT ;  /* 0x000000ff0e00720c */ /* 0x000fe20003fc6270 */
[----:B------:R-:W-:Y:S04]  /*4fff0*/  STL [R1+0x4468], R0 ;  /* 0x0044680001007387 */ /* 0x000fe80000100800 */
[----:B------:R1:W-:Y:S01]  /*50000*/  STL [R1+0x4490], R0 ;  /* 0x0044900001007387 */ /* 0x0003e20000100800 */
[C---:B---3--:R-:W-:Y:S02]  /*50010*/  VIADD R7, R93.reuse, 0x88000 ;  /* 0x000880005d077836 */ /* 0x048fe40000000000 */
[----:B------:R-:W-:-:S03]  /*50020*/  VIADD R14, R93, 0x40000 ;  /* 0x000400005d0e7836 */ /* 0x000fc60000000000 */
[----:B------:R-:W-:-:S04]  /*50030*/  SHF.R.U32.HI R7, RZ, 0x4, R7 ;  /* 0x00000004ff077819 */ /* 0x000fc80000011607 */
[----:B-1----:R-:W-:Y:S02]  /*50040*/  SGXT.U32 R0, R7, 0xe ;  /* 0x0000000e0700781a */ /* 0x002fe40000000000 */
[----:B------:R-:W-:-:S04]  /*50050*/  SHF.R.U32.HI R7, RZ, 0x4, R14 ;  /* 0x00000004ff077819 */ /* 0x000fc8000001160e */
[----:B------:R-:W-:Y:S01]  /*50060*/  SGXT.U32 R3, R7, 0xe ;  /* 0x0000000e0703781a */ /* 0x000fe20000000000 */
[----:B------:R1:W-:Y:S04]  /*50070*/  STL [R1+0x239c], R0 ;  /* 0x00239c0001007387 */ /* 0x0003e80000100800 */
[----:B------:R3:W-:Y:S04]  /*50080*/  STL [R1+0x3f10], R3 ;  /* 0x003f100301007387 */ /* 0x0007e80000100800 */
[----:B------:R-:W2:Y:S04]  /*50090*/  LDL.LU R81, [R1+0x1f88] ;  /* 0x001f880001517983 */ /* 0x000ea80000300800 */
[----:B------:R-:W4:Y:S04]  /*500a0*/  LDL.LU R92, [R1+0x1f7c] ;  /* 0x001f7c00015c7983 */ /* 0x000f280000300800 */
[----:B------:R-:W4:Y:S04]  /*500b0*/  LDL.LU R82, [R1+0x1f78] ;  /* 0x001f780001527983 */ /* 0x000f280000300800 */
[----:B------:R-:W4:Y:S04]  /*500c0*/  LDL.LU R83, [R1+0x1f74] ;  /* 0x001f740001537983 */ /* 0x000f280000300800 */
[----:B------:R-:W4:Y:S04]  /*500d0*/  LDL.LU R84, [R1+0x1f70] ;  /* 0x001f700001547983 */ /* 0x000f280000300800 */
[----:B------:R-:W4:Y:S04]  /*500e0*/  LDL R85, [R1+0x1bcc] ;  /* 0x001bcc0001557983 */ /* 0x000f280000100800 */
[----:B------:R-:W4:Y:S04]  /*500f0*/  LDL.LU R86, [R1+0x1f6c] ;  /* 0x001f6c0001567983 */ /* 0x000f280000300800 */
[----:B------:R-:W4:Y:S01]  /*50100*/  LDL.LU R87, [R1+0x1f68] ;  /* 0x001f680001577983 */ /* 0x000f220000300800 */
[----:B------:R-:W-:-:S03]  /*50110*/  CS2R R14, SRZ ;  /* 0x00000000000e7805 */ /* 0x000fc6000001ff00 */
[----:B------:R-:W4:Y:S04]  /*50120*/  LDL.LU R66, [R1+0x1f64] ;  /* 0x001f640001427983 */ /* 0x000f280000300800 */
[----:B------:R-:W4:Y:S01]  /*50130*/  LDL.LU R88, [R1+0x1f60] ;  /* 0x001f600001587983 */ /* 0x000f220000300800 */
[----:B-1----:R-:W-:-:S03]  /*50140*/  IADD3 R0, P5, PT, R0, 0x80, RZ ;  /* 0x0000008000007810 */ /* 0x002fc60007fbe0ff */
[----:B------:R-:W4:Y:S04]  /*50150*/  LDL.LU R89, [R1+0x1f5c] ;  /* 0x001f5c0001597983 */ /* 0x000f280000300800 */
[----:B------:R-:W4:Y:S04]  /*50160*/  LDL.LU R44, [R1+0x1f58] ;  /* 0x001f5800012c7983 */ /* 0x000f280000300800 */
[----:B------:R-:W4:Y:S01]  /*50170*/  LDL.LU R45, [R1+0x1f54] ;  /* 0x001f5400012d7983 */ /* 0x000f220000300800 */
[----:B------:R-:W-:Y:S02]  /*50180*/  IADD3.X R14, PT, PT, R14, 0x40004040, RZ, P5, !PT ;  /* 0x400040400e0e7810 */ /* 0x000fe40002ffe4ff */
[----:B------:R-:W-:-:S02]  /*50190*/  IADD3 R7, P5, PT, R3, 0x2, RZ ;  /* 0x0000000203077810 */ /* 0x000fc40007fbe0ff */
[----:B---3--:R-:W3:Y:S04]  /*501a0*/  LDL.LU R3, [R1+0x1f50] ;  /* 0x001f500001037983 */ /* 0x008ee80000300800 */
[----:B------:R-:W3:Y:S04]  /*501b0*/  LDL.LU R56, [R1+0x1f4c] ;  /* 0x001f4c0001387983 */ /* 0x000ee80000300800 */
[----:B------:R-:W3:Y:S04]  /*501c0*/  LDL.LU R64, [R1+0x1f48] ;  /* 0x001f480001407983 */ /* 0x000ee80000300800 */
[----:B------:R-:W3:Y:S04]  /*501d0*/  LDL.LU R57, [R1+0x1f44] ;  /* 0x001f440001397983 */ /* 0x000ee80000300800 */
[----:B------:R-:W3:Y:S04]  /*501e0*/  LDL.LU R58, [R1+0x1f40] ;  /* 0x001f4000013a7983 */ /* 0x000ee80000300800 */
[----:B------:R-:W3:Y:S04]  /*501f0*/  LDL.LU R59, [R1+0x1f3c] ;  /* 0x001f3c00013b7983 */ /* 0x000ee80000300800 */
[----:B------:R-:W3:Y:S04]  /*50200*/  LDL.LU R60, [R1+0x1f38] ;  /* 0x001f3800013c7983 */ /* 0x000ee80000300800 */
[----:B------:R-:W3:Y:S01]  /*50210*/  LDL.LU R61, [R1+0x1f34] ;  /* 0x001f3400013d7983 */ /* 0x000ee20000300800 */
[----:B------:R-:W1:Y:S03]  /*50220*/  S2R R93, SR_TID.X ;  /* 0x00000000005d7919 */ /* 0x000e660000002100 */
[----:B------:R-:W3:Y:S04]  /*50230*/  LDL.LU R62, [R1+0x1f30] ;  /* 0x001f3000013e7983 */ /* 0x000ee80000300800 */
[----:B------:R-:W3:Y:S04]  /*50240*/  LDL.LU R63, [R1+0x1f2c] ;  /* 0x001f2c00013f7983 */ /* 0x000ee80000300800 */
[----:B------:R-:W3:Y:S01]  /*50250*/  LDL.LU R65, [R1+0x1f28] ;  /* 0x001f280001417983 */ /* 0x000ee20000300800 */
[----:B------:R-:W-:-:S03]  /*50260*/  IADD3.X R15, PT, PT, R15, 0x40004040, RZ, P5, !PT ;  /* 0x400040400f0f7810 */ /* 0x000fc60002ffe4ff */
[----:B------:R-:W3:Y:S01]  /*50270*/  LDL.LU R67, [R1+0x1f24] ;  /* 0x001f240001437983 */ /* 0x000ee20000300800 */
[----:B-1----:R-:W-:-:S04]  /*50280*/  SHF.R.U32.HI R93, RZ, 0x5, R93 ;  /* 0x00000005ff5d7819 */ /* 0x002fc8000001165d */
[----:B------:R-:W-:Y:S02]  /*50290*/  ISETP.NE.U32.AND P5, PT, R93, RZ, PT ;  /* 0x000000ff5d00720c */ /* 0x000fe40003fa5070 */
[----:B------:R-:W3:Y:S01]  /*502a0*/  LDL.LU R93, [R1+0x1f20] ;  /* 0x001f2000015d7983 */ /* 0x000ee20000300800 */
[----:B------:R-:W-:Y:S02]  /*502b0*/  PRMT R24, RZ, 0x7610, R24 ;  /* 0x00007610ff187816 */ /* 0x000fe40000000018 */
[----:B0-----:R-:W-:Y:S02]  /*502c0*/  LOP3.LUT R8, RZ, R8, RZ, 0x33, !PT ;  /* 0x00000008ff087212 */ /* 0x001fe400078e33ff */
[----:B------:R-:W-:Y:S02]  /*502d0*/  R2UR UR9, R14 ;  /* 0x000000000e0972ca */ /* 0x000fe400000e0000 */
[----:B------:R-:W-:Y:S01]  /*502e0*/  R2UR UR10, R7 ;  /* 0x00000000070a72ca */ /* 0x000fe200000e0000 */
[----:B------:R2:W3:Y:S01]  /*502f0*/  @P0 LDG.E.U16 R24, desc[UR6][R68.64] ;  /* 0x0000000644180981 */ /* 0x0004e2000c1e1500 */
[----:B------:R-:W-:-:S02]  /*50300*/  R2UR UR8, R0 ;  /* 0x00000000000872ca */ /* 0x000fc400000e0000 */
[----:B------:R-:W-:Y:S02]  /*50310*/  PRMT R29, RZ, 0x7610, R29 ;  /* 0x00007610ff1d7816 */ /* 0x000fe4000000001d */
[----:B------:R-:W-:Y:S02]  /*50320*/  PRMT R28, RZ, 0x7610, R28 ;  /* 0x00007610ff1c7816 */ /* 0x000fe4000000001c */
[----:B------:R-:W-:Y:S02]  /*50330*/  PRMT R27, RZ, 0x7610, R27 ;  /* 0x00007610ff1b7816 */ /* 0x000fe4000000001b */
[----:B------:R-:W-:Y:S02]  /*50340*/  PRMT R26, RZ, 0x7610, R26 ;  /* 0x00007610ff1a7816 */ /* 0x000fe4000000001a */
[----:B------:R-:W-:Y:S01]  /*50350*/  PRMT R25, RZ, 0x7610, R25 ;  /* 0x00007610ff197816 */ /* 0x000fe20000000019 */
[----:B------:R-:W3:Y:S04]  /*50360*/  @P4 LDG.E.U16 R29, desc[UR6][R78.64] ;  /* 0x000000064e1d4981 */ /* 0x000ee8000c1e1500 */
[----:B------:R0:W3:Y:S04]  /*50370*/  @P0 LDG.E.U16 R28, desc[UR6][R76.64] ;  /* 0x000000064c1c0981 */ /* 0x0000e8000c1e1500 */
[----:B------:R1:W3:Y:S04]  /*50380*/  @P4 LDG.E.U16 R27, desc[UR6][R74.64] ;  /* 0x000000064a1b4981 */ /* 0x0002e8000c1e1500 */
[----:B------:R0:W3:Y:S04]  /*50390*/  @P0 LDG.E.U16 R26, desc[UR6][R72.64] ;  /* 0x00000006481a0981 */ /* 0x0000e8000c1e1500 */
[----:B------:R0:W3:Y:S01]  /*503a0*/  @P4 LDG.E.U16 R25, desc[UR6][R70.64] ;  /* 0x0000000646194981 */ /* 0x0000e2000c1e1500 */
[----:B--2---:R-:W-:-:S02]  /*503b0*/  SEL R68, R8, R81, !P3 ;  /* 0x0000005108447207 */ /* 0x004fc40005800000 */
[C---:B----4-:R-:W-:Y:S02]  /*503c0*/  SEL R14, R8.reuse, R82, !P3 ;  /* 0x00000052080e7207 */ /* 0x050fe40005800000 */
[C---:B------:R-:W-:Y:S02]  /*503d0*/  SEL R7, R8.reuse, R83, !P3 ;  /* 0x0000005308077207 */ /* 0x040fe40005800000 */
[C---:B------:R-:W-:Y:S01]  /*503e0*/  SEL R0, R8.reuse, R84, !P3 ;  /* 0x0000005408007207 */ /* 0x040fe20005800000 */
[----:B------:R-:W-:Y:S04]  /*503f0*/  STL [R1+0x44ac], R68 ;  /* 0x0044ac4401007387 */ /* 0x000fe80000100800 */
[----:B------:R2:W-:Y:S04]  /*50400*/  STL [R1+0x1f7c], R14 ;  /* 0x001f7c0e01007387 */ /* 0x0005e80000100800 */
[----:B------:R4:W-:Y:S04]  /*50410*/  STL [R1+0x1f78], R7 ;  /* 0x001f780701007387 */ /* 0x0009e80000100800 */
[----:B------:R0:W-:Y:S01]  /*50420*/  STL [R1+0x1f74], R0 ;  /* 0x001f740001007387 */ /* 0x0001e20000100800 */
[----:B--2---:R-:W-:-:S02]  /*50430*/  SEL R14, R8, R85, !P3 ;  /* 0x00000055080e7207 */ /* 0x004fc40005800000 */
[C---:B----4-:R-:W-:Y:S02]  /*50440*/  SEL R7, R8.reuse, R86, !P3 ;  /* 0x0000005608077207 */ /* 0x050fe40005800000 */
[C---:B0-----:R-:W-:Y:S01]  /*50450*/  SEL R0, R8.reuse, R87, !P3 ;  /* 0x0000005708007207 */ /* 0x041fe20005800000 */
[----:B------:R0:W-:Y:S04]  /*50460*/  STL [R1+0x1f70], R14 ;  /* 0x001f700e01007387 */ /* 0x0001e80000100800 */
[----:B------:R2:W-:Y:S04]  /*50470*/  STL [R1+0x1f6c], R7 ;  /* 0x001f6c0701007387 */ /* 0x0005e80000100800 */
[----:B------:R4:W-:Y:S01]  /*50480*/  STL [R1+0x1f68], R0 ;  /* 0x001f680001007387 */ /* 0x0009e20000100800 */
[----:B---3--:R-:W-:-:S02]  /*50490*/  SEL R3, R8, R3, !P3 ;  /* 0x0000000308037207 */ /* 0x008fc40005800000 */
[C---:B0-----:R-:W-:Y:S02]  /*504a0*/  SEL R14, R8.reuse, R89, !P3 ;  /* 0x00000059080e7207 */ /* 0x041fe40005800000 */
[C---:B--2---:R-:W-:Y:S02]  /*504b0*/  SEL R7, R8.reuse, R88, !P3 ;  /* 0x0000005808077207 */ /* 0x044fe40005800000 */
[----:B----4-:R-:W-:-:S03]  /*504c0*/  SEL R0, R8, R44, !P3 ;  /* 0x0000002c08007207 */ /* 0x010fc60005800000 */
[----:B------:R0:W-:Y:S04]  /*504d0*/  STL [R1+0x1f60], R7 ;  /* 0x001f600701007387 */ /* 0x0001e80000100800 */
[----:B------:R-:W-:Y:S04]  /*504e0*/  STL [R1+0x1f5c], R14 ;  /* 0x001f5c0e01007387 */ /* 0x000fe80000100800 */
[----:B------:R2:W-:Y:S01]  /*504f0*/  STL [R1+0x1f58], R0 ;  /* 0x001f580001007387 */ /* 0x0005e20000100800 */
[C---:B0-----:R-:W-:Y:S02]  /*50500*/  SEL R7, R8.reuse, R45, !P3 ;  /* 0x0000002d08077207 */ /* 0x041fe40005800000 */
[----:B--2---:R-:W-:-:S03]  /*50510*/  SEL R0, R8, R56, !P3 ;  /* 0x0000003808007207 */ /* 0x004fc60005800000 */
[----:B------:R0:W-:Y:S04]  /*50520*/  STL [R1+0x1f54], R7 ;  /* 0x001f540701007387 */ /* 0x0001e80000100800 */
[----:B------:R-:W-:Y:S04]  /*50530*/  STL [R1+0x1f50], R3 ;  /* 0x001f500301007387 */ /* 0x000fe80000100800 */
[----:B------:R2:W-:Y:S01]  /*50540*/  STL [R1+0x1f4c], R0 ;  /* 0x001f4c0001007387 */ /* 0x0005e20000100800 */
[C---:B0-----:R-:W-:Y:S02]  /*50550*/  SEL R7, R8.reuse, R57, !P3 ;  /* 0x0000003908077207 */ /* 0x041fe40005800000 */
[----:B--2---:R-:W-:-:S02]  /*50560*/  SEL R0, R8, R58, !P3 ;  /* 0x0000003a08007207 */ /* 0x004fc40005800000 */
[C---:B------:R-:W-:Y:S01]  /*50570*/  SEL R3, R8.reuse, R59, !P3 ;  /* 0x0000003b08037207 */ /* 0x040fe20005800000 */
[----:B------:R0:W-:Y:S04]  /*50580*/  STL [R1+0x1f44], R7 ;  /* 0x001f440701007387 */ /* 0x0001e80000100800 */
[----:B------:R2:W-:Y:S04]  /*50590*/  STL [R1+0x1f40], R0 ;  /* 0x001f400001007387 */ /* 0x0005e80000100800 */
[----:B------:R3:W-:Y:S01]  /*505a0*/  STL [R1+0x1f3c], R3 ;  /* 0x001f3c0301007387 */ /* 0x0007e20000100800 */
[----:B0-----:R-:W-:-:S02]  /*505b0*/  SEL R7, R8, R60, !P3 ;  /* 0x0000003c08077207 */ /* 0x001fc40005800000 */
[C---:B--2---:R-:W-:Y:S02]  /*505c0*/  SEL R0, R8.reuse, R61, !P3 ;  /* 0x0000003d08007207 */ /* 0x044fe40005800000 */
[C---:B---3--:R-:W-:Y:S01]  /*505d0*/  SEL R3, R8.reuse, R62, !P3 ;  /* 0x0000003e08037207 */ /* 0x048fe20005800000 */
[----:B------:R-:W-:Y:S04]  /*505e0*/  STL [R1+0x1f38], R7 ;  /* 0x001f380701007387 */ /* 0x000fe80000100800 */
[----:B------:R0:W-:Y:S04]  /*505f0*/  STL [R1+0x1f34], R0 ;  /* 0x001f340001007387 */ /* 0x0001e80000100800 */
[----:B------:R2:W-:Y:S01]  /*50600*/  STL [R1+0x1f30], R3 ;  /* 0x001f300301007387 */ /* 0x0005e20000100800 */
[----:B0-----:R-:W-:-:S05]  /*50610*/  SEL R0, R8, R65, !P3 ;  /* 0x0000004108007207 */ /* 0x001fca0005800000 */
[----:B------:R-:W-:Y:S04]  /*50620*/  STL [R1+0x1f28], R0 ;  /* 0x001f280001007387 */ /* 0x000fe80000100800 */
[----:B------:R-:W3:Y:S04]  /*50630*/  LDL.LU R83, [R1+0x1f1c] ;  /* 0x001f1c0001537983 */ /* 0x000ee80000300800 */
[----:B------:R-:W4:Y:S04]  /*50640*/  LDL.LU R82, [R1+0x1f18] ;  /* 0x001f180001527983 */ /* 0x000f280000300800 */
[----:B------:R-:W3:Y:S04]  /*50650*/  LDL.LU R81, [R1+0x1f14] ;  /* 0x001f140001517983 */ /* 0x000ee80000300800 */
[----:B------:R-:W3:Y:S04]  /*50660*/  LDL.LU R60, [R1+0x1f10] ;  /* 0x001f1000013c7983 */ /* 0x000ee80000300800 */
[----:B------:R-:W3:Y:S04]  /*50670*/  LDL.LU R80, [R1+0x1f0c] ;  /* 0x001f0c0001507983 */ /* 0x000ee80000300800 */
[----:B------:R-:W3:Y:S04]  /*50680*/  LDL.LU R78, [R1+0x1f08] ;  /* 0x001f0800014e7983 */ /* 0x000ee80000300800 */
[----:B------:R-:W3:Y:S04]  /*50690*/  LDL.LU R76, [R1+0x1f04] ;  /* 0x001f0400014c7983 */ /* 0x000ee80000300800 */
[----:B------:R-:W1:Y:S04]  /*506a0*/  LDL.LU R74, [R1+0x1f00] ;  /* 0x001f0000014a7983 */ /* 0x000e680000300800 */
[----:B------:R-:W3:Y:S04]  /*506b0*/  LDL.LU R72, [R1+0x1efc] ;  /* 0x001efc0001487983 */ /* 0x000ee80000300800 */
[----:B------:R-:W3:Y:S04]  /*506c0*/  LDL.LU R71, [R1+0x1ef8] ;  /* 0x001ef80001477983 */ /* 0x000ee80000300800 */
[----:B------:R-:W3:Y:S04]  /*506d0*/  LDL.LU R70, [R1+0x1ef4] ;  /* 0x001ef40001467983 */ /* 0x000ee80000300800 */
[----:B------:R-:W3:Y:S04]  /*506e0*/  LDL.LU R45, [R1+0x1ef0] ;  /* 0x001ef000012d7983 */ /* 0x000ee80000300800 */
[----:B------:R-:W3:Y:S04]  /*506f0*/  LDL.LU R44, [R1+0x1eec] ;  /* 0x001eec00012c7983 */ /* 0x000ee80000300800 */
[----:B--2---:R-:W2:Y:S04]  /*50700*/  LDL.LU R3, [R1+0x1ee8] ;  /* 0x001ee80001037983 */ /* 0x004ea80000300800 */
[----:B------:R-:W2:Y:S04]  /*50710*/  LDL.LU R73, [R1+0x1ee4] ;  /* 0x001ee40001497983 */ /* 0x000ea80000300800 */
[----:B------:R-:W3:Y:S04]  /*50720*/  LDL.LU R75, [R1+0x1ee0] ;  /* 0x001ee000014b7983 */ /* 0x000ee80000300800 */
[----:B------:R-:W4:Y:S04]  /*50730*/  LDL.LU R77, [R1+0x1edc] ;  /* 0x001edc00014d7983 */ /* 0x000f280000300800 */
[----:B------:R-:W4:Y:S04]  /*50740*/  LDL.LU R79, [R1+0x1ed8] ;  /* 0x001ed800014f7983 */ /* 0x000f280000300800 */
[----:B------:R-:W4:Y:S04]  /*50750*/  LDL.LU R85, [R1+0x1ed4] ;  /* 0x001ed40001557983 */ /* 0x000f280000300800 */
[----:B------:R-:W4:Y:S04]  /*50760*/  LDL.LU R84, [R1+0x1ed0] ;  /* 0x001ed00001547983 */ /* 0x000f280000300800 */
[----:B------:R-:W4:Y:S04]  /*50770*/  LDL R86, [R1+0x1ecc] ;  /* 0x001ecc0001567983 */ /* 0x000f280000100800 */
[----:B------:R-:W4:Y:S04]  /*50780*/  LDL R87, [R1+0x1ec8] ;  /* 0x001ec80001577983 */ /* 0x000f280000100800 */
[----:B------:R-:W4:Y:S04]  /*50790*/  LDL.LU R56, [R1+0x1ec4] ;  /* 0x001ec40001387983 */ /* 0x000f280000300800 */
[----:B------:R-:W4:Y:S04]  /*507a0*/  LDL.LU R57, [R1+0x1ec0] ;  /* 0x001ec00001397983 */ /* 0x000f280000300800 */
[----:B------:R-:W4:Y:S04]  /*507b0*/  LDL.LU R58, [R1+0x1ebc] ;  /* 0x001ebc00013a7983 */ /* 0x000f280000300800 */
[----:B------:R-:W4:Y:S01]  /*507c0*/  LDL.LU R59, [R1+0x1eb8] ;  /* 0x001eb800013b7983 */ /* 0x000f220000300800 */
[----:B------:R-:W-:-:S03]  /*507d0*/  SEL R62, R8, R63, !P3 ;  /* 0x0000003f083e7207 */ /* 0x000fc60005800000 */
[----:B------:R-:W4:Y:S04]  /*507e0*/  LDL.LU R61, [R1+0x1eb4] ;  /* 0x001eb400013d7983 */ /* 0x000f280000300800 */
[----:B------:R-:W4:Y:S01]  /*507f0*/  LDL.LU R63, [R1+0x244] ;  /* 0x00024400013f7983 */ /* 0x000f220000300800 */
[----:B------:R-:W-:-:S03]  /*50800*/  SEL R89, R8, R67, !P3 ;  /* 0x0000004308597207 */ /* 0x000fc60005800000 */
[----:B------:R-:W4:Y:S01]  /*50810*/  LDL.LU R65, [R1+0x240] ;  /* 0x0002400001417983 */ /* 0x000f220000300800 */
[----:B------:R-:W-:-:S03]  /*50820*/  SEL R88, R8, R93, !P3 ;  /* 0x0000005d08587207 */ /* 0x000fc60005800000 */
[----:B------:R-:W4:Y:S04]  /*50830*/  LDL.LU R67, [R1+0x20c] ;  /* 0x00020c0001437983 */ /* 0x000f280000300800 */
[----:B------:R-:W4:Y:S01]  /*50840*/  LDL.LU R93, [R1+0x200] ;  /* 0x00020000015d7983 */ /* 0x000f220000300800 */
[----:B------:R-:W-:Y:S01]  /*50850*/  @!P6 IMAD.MOV R6, RZ, RZ, -R6 ;  /* 0x000000ffff06e224 */ /* 0x000fe200078e0a06 */
[C---:B------:R-:W-:Y:S02]  /*50860*/  SEL R92, R8.reuse, R92, !P3 ;  /* 0x0000005c085c7207 */ /* 0x040fe40005800000 */
[----:B------:R-:W-:Y:S02]  /*50870*/  R2UR UR11, R15 ;  /* 0x000000000f0b72ca */ /* 0x000fe400000e0000 */
[----:B------:R-:W-:-:S02]  /*50880*/  SEL R66, R8, R66, !P3 ;  /* 0x0000004208427207 */ /* 0x000fc40005800000 */
[C---:B------:R-:W-:Y:S02]  /*50890*/  SEL R13, R8.reuse, R13, !P3 ;  /* 0x0000000d080d7207 */ /* 0x040fe40005800000 */
[C---:B------:R-:W-:Y:S01]  /*508a0*/  SEL R69, R8.reuse, R6, !P3 ;  /* 0x0000000608457207 */ /* 0x040fe20005800000 */
[----:B------:R-:W-:Y:S04]  /*508b0*/  STS.U16 [R2+UR76+0x31000], R22 ;  /* 0x0310001602007988 */ /* 0x000fe8000800044c */
[----:B------:R-:W-:Y:S04]  /*508c0*/  STS.U16 [R2+UR76+0x21000], R23 ;  /* 0x0210001702007988 */ /* 0x000fe8000800044c */
[----:B------:R0:W-:Y:S01]  /*508d0*/  STS.U16 [R2+UR76+0x21800], R19 ;  /* 0x0218001302007988 */ /* 0x0001e2000800044c */
[----:B------:R-:W-:-:S03]  /*508e0*/  SEL R64, R8, R64, !P3 ;  /* 0x0000004008407207 */ /* 0x000fc60005800000 */
[----:B------:R-:W-:Y:S04]  /*508f0*/  STS.U16 [R2+UR76+0x31400], R20 ;  /* 0x0314001402007988 */ /* 0x000fe8000800044c */
[----:B------:R0:W-:Y:S02]  /*50900*/  STS.U16 [R2+UR76+0x31800], R18 ;  /* 0x0318001202007988 */ /* 0x0001e4000800044c */
[----:B0-----:R-:W-:Y:S02]  /*50910*/  PRMT R19, RZ, 0x7610, R19 ;  /* 0x00007610ff137816 */ /* 0x001fe40000000013 */
[----:B------:R-:W-:Y:S02]  /*50920*/  PRMT R18, RZ, 0x7610, R18 ;  /* 0x00007610ff127816 */ /* 0x000fe40000000012 */
[----:B--2---:R-:W-:-:S02]  /*50930*/  SEL R14, R8, R73, !P3 ;  /* 0x00000049080e7207 */ /* 0x004fc40005800000 */
[C---:B---3--:R-:W-:Y:S02]  /*50940*/  SEL R7, R8.reuse, R75, !P3 ;  /* 0x0000004b08077207 */ /* 0x048fe40005800000 */
[C---:B----4-:R-:W-:Y:S01]  /*50950*/  SEL R0, R8.reuse, R77, !P3 ;  /* 0x0000004d08007207 */ /* 0x050fe20005800000 */
[----:B------:R-:W-:Y:S04]  /*50960*/  STL [R1+0x1ee4], R14 ;  /* 0x001ee40e01007387 */ /* 0x000fe80000100800 */
[----:B------:R-:W-:Y:S04]  /*50970*/  STL [R1+0x3dc], R7 ;  /* 0x0003dc0701007387 */ /* 0x000fe80000100800 */
[----:B------:R0:W-:Y:S01]  /*50980*/  STL [R1+0x3d8], R0 ;  /* 0x0003d80001007387 */ /* 0x0001e20000100800 */
[----:B------:R-:W-:-:S02]  /*50990*/  SEL R56, R8, R56, !P3 ;  /* 0x0000003808387207 */ /* 0x000fc40005800000 */
[C---:B0-----:R-:W-:Y:S02]  /*509a0*/  SEL R0, R8.reuse, R86, !P3 ;  /* 0x0000005608007207 */ /* 0x041fe40005800000 */
[C---:B------:R-:W-:Y:S02]  /*509b0*/  SEL R7, R8.reuse, R87, !P3 ;  /* 0x0000005708077207 */ /* 0x040fe40005800000 */
[C---:B------:R-:W-:Y:S02]  /*509c0*/  SEL R77, R8.reuse, R93, !P3 ;  /* 0x0000005d084d7207 */ /* 0x040fe40005800000 */
[----:B------:R-:W0:Y:S01]  /*509d0*/  LDC R93, c[0x0][0x3b0] ;  /* 0x0000ec00ff5d7b82 */ /* 0x000e220000000800 */
[----:B------:R2:W-:Y:S04]  /*509e0*/  STL [R1+0x3bc], R0 ;  /* 0x0003bc0001007387 */ /* 0x0005e80000100800 */
[----:B------:R3:W-:Y:S04]  /*509f0*/  STL [R1+0x3b8], R7 ;  /* 0x0003b80701007387 */ /* 0x0007e80000100800 */
[----:B------:R4:W-:Y:S01]  /*50a00*/  STL [R1+0x3b4], R56 ;  /* 0x0003b43801007387 */ /* 0x0009e20000100800 */
[----:B------:R-:W-:-:S02]  /*50a10*/  SEL R14, R8, R79, !P3 ;  /* 0x0000004f080e7207 */ /* 0x000fc40005800000 */
[C---:B------:R-:W-:Y:S02]  /*50a20*/  SEL R87, R8.reuse, R59, !P3 ;  /* 0x0000003b08577207 */ /* 0x040fe40005800000 */
[C---:B--2---:R-:W-:Y:S02]  /*50a30*/  SEL R0, R8.reuse, R57, !P3 ;  /* 0x0000003908007207 */ /* 0x044fe40005800000 */
[C---:B---3--:R-:W-:Y:S02]  /*50a40*/  SEL R7, R8.reuse, R58, !P3 ;  /* 0x0000003a08077207 */ /* 0x048fe40005800000 */
[C---:B------:R-:W-:Y:S01]  /*50a50*/  SEL R79, R8.reuse, R67, !P3 ;  /* 0x00000043084f7207 */ /* 0x040fe20005800000 */
[----:B------:R-:W2:Y:S08]  /*50a60*/  LDC R59, c[0x0][0x3b0] ;  /* 0x0000ec00ff3b7b82 */ /* 0x000eb00000000800 */
[----:B------:R-:W3:Y:S01]  /*50a70*/  LDC R58, c[0x0][0x3b0] ;  /* 0x0000ec00ff3a7b82 */ /* 0x000ee20000000800 */
[----:B------:R0:W-:Y:S07]  /*50a80*/  STL [R1+0x3b0], R0 ;  /* 0x0003b00001007387 */ /* 0x0001ee0000100800 */
[----:B------:R-:W2:Y:S08]  /*50a90*/  LDC R67, c[0x0][0x3b0] ;  /* 0x0000ec00ff437b82 */ /* 0x000eb00000000800 */
[----:B------:R-:W2:Y:S08]  /*50aa0*/  LDC R57, c[0x0][0x3b0] ;  /* 0x0000ec00ff397b82 */ /* 0x000eb00000000800 */
[----:B----4-:R-:W4:Y:S01]  /*50ab0*/  LDC R56, c[0x0][0x3b0] ;  /* 0x0000ec00ff387b82 */ /* 0x010f220000000800 */
[----:B0-----:R-:W-:-:S07]  /*50ac0*/  SEL R0, R8, R63, !P3 ;  /* 0x0000003f08007207 */ /* 0x001fce0005800000 */
[----:B------:R-:W0:Y:S01]  /*50ad0*/  LDC R63, c[0x0][0x3b0] ;  /* 0x0000ec00ff3f7b82 */ /* 0x000e220000000800 */
[----:B------:R-:W-:Y:S01]  /*50ae0*/  SEL R15, R8, R70, !P3 ;  /* 0x00000046080f7207 */ /* 0x000fe20005800000 */
[----:B------:R-:W-:Y:S01]  /*50af0*/  IMAD R6, R92, R93, RZ ;  /* 0x0000005d5c067224 */ /* 0x000fe200078e02ff */
[----:B------:R1:W-:Y:S01]  /*50b00*/  STL [R1+0x394], R0 ;  /* 0x0003940001007387 */ /* 0x0003e20000100800 */
[C---:B------:R-:W-:Y:S02]  /*50b10*/  SEL R83, R8.reuse, R83, !P3 ;  /* 0x0000005308537207 */ /* 0x040fe40005800000 */
[C---:B------:R-:W-:Y:S02]  /*50b20*/  SEL R82, R8.reuse, R82, !P3 ;  /* 0x0000005208527207 */ /* 0x040fe40005800000 */
[C---:B------:R-:W-:Y:S02]  /*50b30*/  SEL R81, R8.reuse, R81, !P3 ;  /* 0x0000005108517207 */ /* 0x040fe40005800000 */
[----:B------:R-:W-:-:S02]  /*50b40*/  SEL R60, R8, R60, !P3 ;  /* 0x0000003c083c7207 */ /* 0x000fc40005800000 */
[C---:B------:R-:W-:Y:S02]  /*50b50*/  SEL R80, R8.reuse, R80, !P3 ;  /* 0x0000005008507207 */ /* 0x040fe40005800000 */
[C---:B------:R-:W-:Y:S02]  /*50b60*/  SEL R78, R8.reuse, R78, !P3 ;  /* 0x0000004e084e7207 */ /* 0x040fe40005800000 */
[C---:B------:R-:W-:Y:S02]  /*50b70*/  SEL R76, R8.reuse, R76, !P3 ;  /* 0x0000004c084c7207 */ /* 0x040fe40005800000 */
[C---:B-1----:R-:W-:Y:S02]  /*50b80*/  SEL R74, R8.reuse, R74, !P3 ;  /* 0x0000004a084a7207 */ /* 0x042fe40005800000 */
[C---:B------:R-:W-:Y:S02]  /*50b90*/  SEL R72, R8.reuse, R72, !P3 ;  /* 0x0000004808487207 */ /* 0x040fe40005800000 */
[----:B------:R-:W-:-:S02]  /*50ba0*/  SEL R71, R8, R71, !P3 ;  /* 0x0000004708477207 */ /* 0x000fc40005800000 */
[C---:B------:R-:W-:Y:S02]  /*50bb0*/  SEL R45, R8.reuse, R45, !P3 ;  /* 0x0000002d082d7207 */ /* 0x040fe40005800000 */
[C---:B------:R-:W-:Y:S02]  /*50bc0*/  SEL R44, R8.reuse, R44, !P3 ;  /* 0x0000002c082c7207 */ /* 0x040fe40005800000 */
[C---:B------:R-:W-:Y:S02]  /*50bd0*/  SEL R3, R8.reuse, R3, !P3 ;  /* 0x0000000308037207 */ /* 0x040fe40005800000 */
[C---:B------:R-:W-:Y:S02]  /*50be0*/  SEL R85, R8.reuse, R85, !P3 ;  /* 0x0000005508557207 */ /* 0x040fe40005800000 */
[C---:B------:R-:W-:Y:S02]  /*50bf0*/  SEL R84, R8.reuse, R84, !P3 ;  /* 0x0000005408547207 */ /* 0x040fe40005800000 */
[----:B------:R-:W-:-:S02]  /*50c00*/  SEL R86, R8, R61, !P3 ;  /* 0x0000003d08567207 */ /* 0x000fc40005800000 */
[C---:B------:R-:W-:Y:S02]  /*50c10*/  SEL R68, R8.reuse, R65, !P3 ;  /* 0x0000004108447207 */ /* 0x040fe40005800000 */
[C---:B------:R-:W-:Y:S02]  /*50c20*/  SEL R75, R8.reuse, R12, !P3 ;  /* 0x0000000c084b7207 */ /* 0x040fe40005800000 */
[C---:B------:R-:W-:Y:S02]  /*50c30*/  SEL R73, R8.reuse, R11, !P3 ;  /* 0x0000000b08497207 */ /* 0x040fe40005800000 */
[C---:B------:R-:W-:Y:S02]  /*50c40*/  SEL R0, R8.reuse, R10, !P3 ;  /* 0x0000000a08007207 */ /* 0x040fe40005800000 */
[----:B------:R-:W-:Y:S01]  /*50c50*/  SEL R70, R8, R9, !P3 ;  /* 0x0000000908467207 */ /* 0x000fe20005800000 */
[----:B--2---:R-:W-:Y:S02]  /*50c60*/  IMAD R22, R15, R59, RZ ;  /* 0x0000003b0f167224 */ /* 0x004fe400078e02ff */
[----:B---3--:R-:W-:-:S02]  /*50c70*/  IMAD R23, R14, R58, RZ ;  /* 0x0000003a0e177224 */ /* 0x008fc400078e02ff */
[----:B------:R-:W-:Y:S02]  /*50c80*/  IMAD R8, R66, R67, RZ ;  /* 0x0000004342087224 */ /* 0x000fe400078e02ff */
[----:B0-----:R-:W-:Y:S02]  /*50c90*/  IMAD R20, R62, R63, RZ ;  /* 0x0000003f3e147224 */ /* 0x001fe400078e02ff */
[----:B------:R-:W-:-:S04]  /*50ca0*/  IMAD.WIDE R58, R6, 0x2, R90 ;  /* 0x00000002063a7825 */ /* 0x000fc800078e025a */
[----:B------:R-:W-:Y:S02]  /*50cb0*/  IMAD R62, R7, R57, RZ ;  /* 0x00000039073e7224 */ /* 0x000fe400078e02ff */
[----:B----4-:R-:W-:Y:S02]  /*50cc0*/  IMAD R66, R13, R56, RZ ;  /* 0x000000380d427224 */ /* 0x010fe400078e02ff */
[----:B------:R-:W-:Y:S01]  /*50cd0*/  IMAD.WIDE R56, R6, 0x2, R4 ;  /* 0x0000000206387825 */ /* 0x000fe200078e0204 */
[----:B------:R-:W0:Y:S01]  /*50ce0*/  LDC R65, c[0x0][0x3b0] ;  /* 0x0000ec00ff417b82 */ /* 0x000e220000000800 */
[----:B------:R1:W2:Y:S04]  /*50cf0*/  @P4 LDG.E.U16 R19, desc[UR6][R58.64] ;  /* 0x000000063a134981 */ /* 0x0002a8000c1e1500 */
[----:B------:R-:W3:Y:S03]  /*50d00*/  @P0 LDG.E.U16 R18, desc[UR6][R56.64] ;  /* 0x0000000638120981 */ /* 0x000ee6000c1e1500 */
[----:B------:R-:W4:Y:S01]  /*50d10*/  LDC R61, c[0x0][0x3b0] ;  /* 0x0000ec00ff3d7b82 */ /* 0x000f220000000800 */
[----:B------:R-:W-:Y:S04]  /*50d20*/  STS.U16 [R2+UR76+0x21400], R21 ;  /* 0x0214001502007988 */ /* 0x000fe8000800044c */
[----:B------:R1:W-:Y:S04]  /*50d30*/  STS.U16 [R2+UR76+0x31c00], R16 ;  /* 0x031c001002007988 */ /* 0x0003e8000800044c */
[----:B------:R0:W-:Y:S01]  /*50d40*/  STL.64 [R1+0x200], R58 ;  /* 0x0002003a01007387 */ /* 0x0001e20000100a00 */
[----:B------:R-:W-:-:S02]  /*50d50*/  PRMT R15, RZ, 0x7610, R15 ;  /* 0x00007610ff0f7816 */ /* 0x000fc4000000000f */
[----:B-1----:R-:W-:Y:S01]  /*50d60*/  PRMT R16, RZ, 0x7610, R16 ;  /* 0x00007610ff107816 */ /* 0x002fe20000000010 */
[----:B0-----:R-:W-:Y:S02]  /*50d70*/  IMAD R9, R64, R65, RZ ;  /* 0x0000004140097224 */ /* 0x001fe400078e02ff */
[----:B------:R-:W-:-:S04]  /*50d80*/  IMAD.WIDE R64, R8, 0x2, R90 ;  /* 0x0000000208407825 */ /* 0x000fc800078e025a */
[----:B----4-:R-:W-:Y:S02]  /*50d90*/  IMAD R21, R60, R61, RZ ;  /* 0x0000003d3c157224 */ /* 0x010fe400078e02ff */
[----:B------:R-:W-:-:S04]  /*50da0*/  IMAD.WIDE R60, R8, 0x2, R4 ;  /* 0x00000002083c7825 */ /* 0x000fc800078e0204 */
[--C-:B------:R-:W-:Y:S01]  /*50db0*/  IMAD.WIDE R58, R9, 0x2, R90.reuse ;  /* 0x00000002093a7825 */ /* 0x100fe200078e025a */
[----:B------:R0:W4:Y:S04]  /*50dc0*/  @P0 LDG.E.U16 R16, desc[UR6][R60.64] ;  /* 0x000000063c100981 */ /* 0x000128000c1e1500 */
[----:B------:R1:W4:Y:S04]  /*50dd0*/  @P4 LDG.E.U16 R15, desc[UR6][R58.64] ;  /* 0x000000063a0f4981 */ /* 0x000328000c1e1500 */
[----:B--2---:R-:W-:Y:S04]  /*50de0*/  STL [R1+0x44a4], R19 ;  /* 0x0044a41301007387 */ /* 0x004fe80000100800 */
[----:B------:R-:W-:Y:S04]  /*50df0*/  STL.64 [R1+0x208], R56 ;  /* 0x0002083801007387 */ /* 0x000fe80000100a00 */
[----:B---3--:R2:W-:Y:S04]  /*50e00*/  STL [R1+0x44a8], R18 ;  /* 0x0044a81201007387 */ /* 0x0085e80000100800 */
[----:B------:R-:W-:Y:S04]  /*50e10*/  STL.64 [R1+0x240], R64 ;  /* 0x0002404001007387 */ /* 0x000fe80000100a00 */
[----:B------:R0:W-:Y:S04]  /*50e20*/  STL.64 [R1+0x248], R60 ;  /* 0x0002483c01007387 */ /* 0x0001e80000100a00 */
[----:B------:R1:W-:Y:S01]  /*50e30*/  STL.64 [R1+0x280], R58 ;  /* 0x0002803a01007387 */ /* 0x0003e20000100a00 */
[----:B--2---:R-:W-:-:S04]  /*50e40*/  IMAD.WIDE R18, R20, 0x2, R90 ;  /* 0x0000000214127825 */ /* 0x004fc800078e025a */
[----:B------:R-:W-:-:S04]  /*50e50*/  IMAD.WIDE R56, R9, 0x2, R4 ;  /* 0x0000000209387825 */ /* 0x000fc800078e0204 */
[----:B0-----:R-:W-:-:S04]  /*50e60*/  IMAD.WIDE R60, R20, 0x2, R4 ;  /* 0x00000002143c7825 */ /* 0x001fc800078e0204 */
[----:B-1----:R-:W-:Y:S01]  /*50e70*/  IMAD.WIDE R58, R21, 0x2, R90 ;  /* 0x00000002153a7825 */ /* 0x002fe200078e025a */
[----:B------:R0:W-:Y:S04]  /*50e80*/  STL.64 [R1+0x288], R56 ;  /* 0x0002883801007387 */ /* 0x0001e80000100a00 */
[----:B------:R-:W-:Y:S04]  /*50e90*/  STL.64 [R1+0x2c0], R18 ;  /* 0x0002c01201007387 */ /* 0x000fe80000100a00 */
[----:B------:R-:W-:Y:S04]  /*50ea0*/  STL.64 [R1+0x2c8], R60 ;  /* 0x0002c83c01007387 */ /* 0x000fe80000100a00 */
[----:B------:R-:W2:Y:S04]  /*50eb0*/  LDL.LU R92, [R1+0x8] ;  /* 0x00000800015c7983 */ /* 0x000ea80000300800 */
[----:B------:R-:W-:Y:S04]  /*50ec0*/  STL.64 [R1+0x300], R58 ;  /* 0x0003003a01007387 */ /* 0x000fe80000100a00 */
[----:B------:R-:W3:Y:S01]  /*50ed0*/  LDL.LU R93, [R1+0xc] ;  /* 0x00000c00015d7983 */ /* 0x000ee20000300800 */
[----:B------:R-:W-:-:S02]  /*50ee0*/  PRMT R14, RZ, 0x7610, R14 ;  /* 0x00007610ff0e7816 */ /* 0x000fc4000000000e */
[----:B------:R-:W-:Y:S02]  /*50ef0*/  PRMT R10, RZ, 0x7610, R10 ;  /* 0x00007610ff0a7816 */ /* 0x000fe4000000000a */
[----:B------:R-:W-:Y:S01]  /*50f00*/  PRMT R11, RZ, 0x7610, R11 ;  /* 0x00007610ff0b7816 */ /* 0x000fe2000000000b */
[----:B------:R1:W-:Y:S04]  /*50f10*/  STS.U16 [R2+UR76+0x21c00], R17 ;  /* 0x021c001102007988 */ /* 0x0003e8000800044c */
[----:B------:R0:W4:Y:S01]  /*50f20*/  @P0 LDG.E.U16 R14, desc[UR6][R56.64] ;  /* 0x00000006380e0981 */ /* 0x000122000c1e1500 */
[----:B------:R-:W-:Y:S02]  /*50f30*/  PRMT R13, RZ, 0x7610, R13 ;  /* 0x00007610ff0d7816 */ /* 0x000fe4000000000d */
[----:B------:R-:W-:-:S02]  /*50f40*/  PRMT R12, RZ, 0x7610, R12 ;  /* 0x00007610ff0c7816 */ /* 0x000fc4000000000c */
[----:B------:R-:W-:Y:S01]  /*50f50*/  PRMT R9, RZ, 0x7610, R9 ;  /* 0x00007610ff097816 */ /* 0x000fe20000000009 */
[----:B------:R1:W4:Y:S01]  /*50f60*/  @P4 LDG.E.U16 R11, desc[UR6][R58.64] ;  /* 0x000000063a0b4981 */ /* 0x000322000c1e1500 */
[----:B------:R-:W-:-:S03]  /*50f70*/  PRMT R8, RZ, 0x7610, R8 ;  /* 0x00007610ff087816 */ /* 0x000fc60000000008 */
[----:B------:R-:W4:Y:S04]  /*50f80*/  @P4 LDG.E.U16 R13, desc[UR6][R18.64] ;  /* 0x00000006120d4981 */ /* 0x000f28000c1e1500 */
[----:B------:R1:W4:Y:S01]  /*50f90*/  @P0 LDG.E.U16 R12, desc[UR6][R60.64] ;  /* 0x000000063c0c0981 */ /* 0x000322000c1e1500 */
[----:B0-----:R-:W-:Y:S01]  /*50fa0*/  IMAD.WIDE R56, R21, 0x2, R4 ;  /* 0x0000000215387825 */ /* 0x001fe200078e0204 */
[----:B-1----:R-:W-:-:S04]  /*50fb0*/  PRMT R17, RZ, 0x7610, R17 ;  /* 0x00007610ff117816 */ /* 0x002fc80000000011 */
[----:B------:R0:W-:Y:S04]  /*50fc0*/  STL.64 [R1+0x308], R56 ;  /* 0x0003083801007387 */ /* 0x0001e80000100a00 */
[----:B------:R0:W4:Y:S01]  /*50fd0*/  @P0 LDG.E.U16 R10, desc[UR6][R56.64] ;  /* 0x00000006380a0981 */ /* 0x000122000c1e1500 */
[----:B------:R-:W-:-:S03]  /*50fe0*/  IMAD.WIDE R58, R22, 0x2, R4 ;  /* 0x00000002163a7825 */ /* 0x000fc600078e0204 */
[----:B------:R1:W4:Y:S04]  /*50ff0*/  @P4 LDG.E.U16 R17, desc[UR6][R64.64] ;  /* 0x0000000640114981 */ /* 0x000328000c1e1500 */
[----:B------:R-:W4:Y:S04]  /*51000*/  LDL.LU R18, [R1] ;  /* 0x0000000001127983 */ /* 0x000f280000300800 */
[----:B------:R-:W4:Y:S01]  /*51010*/  LDL.LU R19, [R1+0x4] ;  /* 0x0000040001137983 */ /* 0x000f220000300800 */
[----:B------:R-:W-:Y:S01]  /*51020*/  PRMT R6, RZ, 0x7610, R6 ;  /* 0x00007610ff067816 */ /* 0x000fe20000000006 */
[----:B------:R-:W-:-:S02]  /*51030*/  IMAD.WIDE R60, R23, 0x2, R4 ;  /* 0x00000002173c7825 */ /* 0x000fc400078e0204 */
[----:B------:R-:W4:Y:S02]  /*51040*/  @P0 LDG.E.U16 R8, desc[UR6][R58.64] ;  /* 0x000000063a080981 */ /* 0x000f24000c1e1500 */
[----:B0-----:R-:W-:-:S04]  /*51050*/  IMAD.WIDE R56, R22, 0x2, R90 ;  /* 0x0000000216387825 */ /* 0x001fc800078e025a */
[----:B-1----:R-:W-:Y:S01]  /*51060*/  IMAD.WIDE R64, R23, 0x2, R90 ;  /* 0x0000000217407825 */ /* 0x002fe200078e025a */
[----:B------:R-:W-:Y:S01]  /*51070*/  PRMT R7, RZ, 0x7610, R7 ;  /* 0x00007610ff077816 */ /* 0x000fe20000000007 */
[----:B------:R0:W4:Y:S04]  /*51080*/  @P0 LDG.E.U16 R6, desc[UR6][R60.64] ;  /* 0x000000063c060981 */ /* 0x000128000c1e1500 */
[----:B------:R1:W-:Y:S04]  /*51090*/  STL.64 [R1+0x340], R56 ;  /* 0x0003403801007387 */ /* 0x0003e80000100a00 */
[----:B------:R-:W4:Y:S01]  /*510a0*/  @P4 LDG.E.U16 R9, desc[UR6][R56.64] ;  /* 0x0000000638094981 */ /* 0x000f22000c1e1500 */
[----:B------:R-:W-:-:S02]  /*510b0*/  PRMT R23, RZ, 0x7610, R23 ;  /* 0x00007610ff177816 */ /* 0x000fc40000000017 */
[----:B------:R-:W-:Y:S01]  /*510c0*/  PRMT R22, RZ, 0x7610, R22 ;  /* 0x00007610ff167816 */ /* 0x000fe20000000016 */
[----:B------:R0:W4:Y:S04]  /*510d0*/  @P4 LDG.E.U16 R7, desc[UR6][R64.64] ;  /* 0x0000000640074981 */ /* 0x000128000c1e1500 */
[----:B-1----:R-:W4:Y:S04]  /*510e0*/  LDL.LU.64 R56, [R1+0x44e0] ;  /* 0x0044e00001387983 */ /* 0x002f280000300a00 */
[----:B------:R1:W-:Y:S01]  /*510f0*/  STL.64 [R1+0x348], R58 ;  /* 0x0003483a01007387 */ /* 0x0003e20000100a00 */
[----:B------:R-:W-:-:S02]  /*51100*/  PRMT R21, RZ, 0x7610, R21 ;  /* 0x00007610ff157816 */ /* 0x000fc40000000015 */
[----:B------:R-:W-:Y:S01]  /*51110*/  PRMT R20, RZ, 0x7610, R20 ;  /* 0x00007610ff147816 */ /* 0x000fe20000000014 */
[----:B-1----:R-:W4:Y:S04]  /*51120*/  LDL.LU.64 R58, [R1+0x44d8] ;  /* 0x0044d800013a7983 */ /* 0x002f280000300a00 */
[----:B------:R-:W-:Y:S04]  /*51130*/  STL.64 [R1+0x370], R64 ;  /* 0x0003704001007387 */ /* 0x000fe80000100a00 */
[----:B------:R0:W-:Y:S02]  /*51140*/  STL.64 [R1+0x378], R60 ;  /* 0x0003783c01007387 */ /* 0x0001e40000100a00 */
[----:B0-----:R-:W-:-:S04]  /*51150*/  IMAD.WIDE R60, R62, 0x2, R90 ;  /* 0x000000023e3c7825 */ /* 0x001fc800078e025a */
[----:B------:R-:W-:-:S04]  /*51160*/  IMAD.WIDE R62, R62, 0x2, R4 ;  /* 0x000000023e3e7825 */ /* 0x000fc800078e0204 */
[----:B------:R-:W-:-:S04]  /*51170*/  IMAD.WIDE R64, R66, 0x2, R90 ;  /* 0x0000000242407825 */ /* 0x000fc800078e025a */
[----:B------:R-:W-:Y:S01]  /*51180*/  IMAD.WIDE R66, R66, 0x2, R4 ;  /* 0x0000000242427825 */ /* 0x000fe200078e0204 */
[----:B------:R0:W-:Y:S04]  /*51190*/  STL.64 [R1+0x398], R60 ;  /* 0x0003983c01007387 */ /* 0x0001e80000100a00 */
[----:B------:R1:W4:Y:S04]  /*511a0*/  @P4 LDG.E.U16 R23, desc[UR6][R60.64] ;  /* 0x000000063c174981 */ /* 0x000328000c1e1500 */
[----:B------:R-:W4:Y:S04]  /*511b0*/  @P0 LDG.E.U16 R22, desc[UR6][R62.64] ;  /* 0x000000063e160981 */ /* 0x000f28000c1e1500 */
[----:B------:R1:W4:Y:S04]  /*511c0*/  @P4 LDG.E.U16 R21, desc[UR6][R64.64] ;  /* 0x0000000640154981 */ /* 0x000328000c1e1500 */
[----:B------:R1:W4:Y:S04]  /*511d0*/  @P0 LDG.E.U16 R20, desc[UR6][R66.64] ;  /* 0x0000000642140981 */ /* 0x000328000c1e1500 */
[----:B0-----:R-:W4:Y:S04]  /*511e0*/  LDL.LU.64 R60, [R1+0x44d0] ;  /* 0x0044d000013c7983 */ /* 0x001f280000300a00 */
[----:B------:R0:W-:Y:S04]  /*511f0*/  STL.64 [R1+0x3a0], R62 ;  /* 0x0003a03e01007387 */ /* 0x0001e80000100a00 */
[----:B0-----:R-:W4:Y:S04]  /*51200*/  LDL.LU.64 R62, [R1+0x44c8] ;  /* 0x0044c800013e7983 */ /* 0x001f280000300a00 */
[----:B------:R0:W-:Y:S04]  /*51210*/  STL.64 [R1+0x3c0], R64 ;  /* 0x0003c04001007387 */ /* 0x0001e80000100a00 */
[----:B0-----:R-:W4:Y:S04]  /*51220*/  LDL.LU.64 R64, [R1+0x44c0] ;  /* 0x0044c00001407983 */ /* 0x001f280000300a00 */
[----:B------:R0:W-:Y:S04]  /*51230*/  STL.64 [R1+0x3c8], R66 ;  /* 0x0003c84201007387 */ /* 0x0001e80000100a00 */
[----:B0-----:R-:W4:Y:S04]  /*51240*/  LDL.LU.64 R66, [R1+0x44b8] ;  /* 0x0044b80001427983 */ /* 0x001f280000300a00 */
[----:B--2---:R0:W-:Y:S04]  /*51250*/  STS.U16 [R2+UR76+0x32000], R92 ;  /* 0x0320005c02007988 */ /* 0x0041e8000800044c */
[----:B---3--:R2:W-:Y:S04]  /*51260*/  STS.U16 [R2+UR76+0x22000], R93 ;  /* 0x0220005d02007988 */ /* 0x0085e8000800044c */
[----:B0-----:R-:W3:Y:S04]  /*51270*/  LDL.LU R92, [R1+0x44b4] ;  /* 0x0044b400015c7983 */ /* 0x001ee80000300800 */
[----:B--2---:R-:W2:Y:S04]  /*51280*/  LDL.LU R93, [R1+0x44b0] ;  /* 0x0044b000015d7983 */ /* 0x004ea80000300800 */
[----:B----4-:R0:W-:Y:S04]  /*51290*/  STS.U16 [R2+UR76+0x32400], R18 ;  /* 0x0324001202007988 */ /* 0x0101e8000800044c */
[----:B------:R4:W-:Y:S04]  /*512a0*/  STS.U16 [R2+UR76+0x22400], R19 ;  /* 0x0224001302007988 */ /* 0x0009e8000800044c */
[----:B0-----:R-:W2:Y:S04]  /*512b0*/  LDL.LU R18, [R1+0x1f5c] ;  /* 0x001f5c0001127983 */ /* 0x001ea80000300800 */
[----:B----4-:R-:W4:Y:S04]  /*512c0*/  LDL.LU R19, [R1+0x1f58] ;  /* 0x001f580001137983 */ /* 0x010f280000300800 */
        /* <DEDUP_REMOVED lines=13> */
[----:B---3--:R0:W-:Y:S04]  /*513a0*/  STS.U16 [R2+UR76+0x32800], R92 ;  /* 0x0328005c02007988 */ /* 0x0081e8000800044c */
[----:B--2---:R2:W-:Y:S04]  /*513b0*/  STS.U16 [R2+UR76+0x22800], R93 ;  /* 0x0228005d02007988 */ /* 0x0045e8000800044c */
[----:B0-----:R-:W3:Y:S04]  /*513c0*/  LDL.LU R92, [R1+0x1f4c] ;  /* 0x001f4c00015c7983 */ /* 0x001ee80000300800 */
[----:B--2---:R-:W2:Y:S04]  /*513d0*/  LDL.LU R93, [R1+0x1f50] ;  /* 0x001f5000015d7983 */ /* 0x004ea80000300800 */
[----:B------:R-:W2:Y:S04]  /*513e0*/  LDL.LU R66, [R1+0x1f60] ;  /* 0x001f600001427983 */ /* 0x000ea80000300800 */
        /* <DEDUP_REMOVED lines=12> */
[----:B------:R0:W-:Y:S04]  /*514b0*/  STS.U16 [R2+UR76+0x37800], R26 ;  /* 0x0378001a02007988 */ /* 0x0001e8000800044c */
[----:B------:R0:W-:Y:S04]  /*514c0*/  STS.U16 [R2+UR76+0x27800], R27 ;  /* 0x0278001b02007988 */ /* 0x0001e8000800044c */
[----:B------:R0:W-:Y:S04]  /*514d0*/  STS.U16 [R2+UR76+0x37400], R28 ;  /* 0x0374001c02007988 */ /* 0x0001e8000800044c */
[----:B------:R1:W-:Y:S04]  /*514e0*/  STS.U16 [R2+UR76+0x27400], R29 ;  /* 0x0274001d02007988 */ /* 0x0003e8000800044c */
[----:B------:R1:W-:Y:S04]  /*514f0*/  STS.U16 [R2+UR76+0x37000], R30 ;  /* 0x0370001e02007988 */ /* 0x0003e8000800044c */
[----:B------:R1:W-:Y:S01]  /*51500*/  STS.U16 [R2+UR76+0x27000], R31 ;  /* 0x0270001f02007988 */ /* 0x0003e2000800044c */
[----:B0-----:R-:W0:Y:S08]  /*51510*/  LDC R26, c[0x0][0x3b0] ;  /* 0x0000ec00ff1a7b82 */ /* 0x001e300000000800 */
[----:B------:R-:W0:Y:S08]  /*51520*/  LDC R27, c[0x0][0x3b0] ;  /* 0x0000ec00ff1b7b82 */ /* 0x000e300000000800 */
[----:B------:R-:W0:Y:S08]  /*51530*/  LDC R28, c[0x0][0x3b0] ;  /* 0x0000ec00ff1c7b82 */ /* 0x000e300000000800 */
[----:B-1----:R-:W1:Y:S08]  /*51540*/  LDC R29, c[0x0][0x3b0] ;  /* 0x0000ec00ff1d7b82 */ /* 0x002e700000000800 */
[----:B------:R-:W2:Y:S01]  /*51550*/  LDC R30, c[0x0][0x3b0] ;  /* 0x0000ec00ff1e7b82 */ /* 0x000ea20000000800 */
[----:B------:R4:W-:Y:S07]  /*51560*/  STS.U16 [R2+UR76+0x36c00], R32 ;  /* 0x036c002002007988 */ /* 0x0009ee000800044c */
[----:B------:R-:W0:Y:S08]  /*51570*/  LDC R31, c[0x0][0x3b0] ;  /* 0x0000ec00ff1f7b82 */ /* 0x000e300000000800 */
[----:B----4-:R-:W4:Y:S01]  /*51580*/  LDC R32, c[0x0][0x3b0] ;  /* 0x0000ec00ff207b82 */ /* 0x010f220000000800 */
[----:B------:R1:W-:Y:S04]  /*51590*/  STS.U16 [R2+UR76+0x23c00], R59 ;  /* 0x023c003b02007988 */ /* 0x0003e8000800044c */
[----:B------:R-:W-:Y:S04]  /*515a0*/  STS.U16 [R2+UR76+0x34800], R52 ;  /* 0x0348003402007988 */ /* 0x000fe8000800044c */
[----:B------:R0:W-:Y:S04]  /*515b0*/  STS.U16 [R2+UR76+0x24800], R53 ;  /* 0x0248003502007988 */ /* 0x0001e8000800044c */
[----:B------:R-:W-:Y:S04]  /*515c0*/  STS.U16 [R2+UR76+0x34c00], R50 ;  /* 0x034c003202007988 */ /* 0x000fe8000800044c */
[----:B------:R-:W-:Y:S04]  /*515d0*/  STS.U16 [R2+UR76+0x24c00], R51 ;  /* 0x024c003302007988 */ /* 0x000fe8000800044c */
[----:B------:R-:W-:Y:S04]  /*515e0*/  STS.U16 [R2+UR76+0x35000], R48 ;  /* 0x0350003002007988 */ /* 0x000fe8000800044c */
[----:B------:R-:W-:Y:S01]  /*515f0*/  STS.U16 [R2+UR76+0x25000], R49 ;  /* 0x0250003102007988 */ /* 0x000fe2000800044c */
[----:B-1----:R-:W-:-:S03]  /*51600*/  LOP3.LUT R59, R2, 0x10, RZ, 0x3c, !PT ;  /* 0x00000010023b7812 */ /* 0x002fc600078e3cff */
        /* <DEDUP_REMOVED lines=14> */
[----:B------:R1:W-:Y:S01]  /*516f0*/  STS.U16 [R2+UR76+0x37c00], R24 ;  /* 0x037c001802007988 */ /* 0x0003e2000800044c */
[----:B0-----:R-:W-:-:S02]  /*51700*/  IMAD R31, R18, R31, RZ ;  /* 0x0000001f121f7224 */ /* 0x001fc400078e02ff */
[----:B----4-:R-:W-:Y:S01]  /*51710*/  IMAD R32, R19, R32, RZ ;  /* 0x0000002013207224 */ /* 0x010fe200078e02ff */
[----:B------:R-:W0:Y:S08]  /*51720*/  LDC R53, c[0x0][0x3b0] ;  /* 0x0000ec00ff357b82 */ /* 0x000e300000000800 */
[----:B-1----:R-:W1:Y:S08]  /*51730*/  LDC R25, c[0x0][0x3b0] ;  /* 0x0000ec00ff197b82 */ /* 0x002e700000000800 */
[----:B------:R-:W4:Y:S08]  /*51740*/  LDC R33, c[0x0][0x3b0] ;  /* 0x0000ec00ff217b82 */ /* 0x000f300000000800 */
[----:B------:R-:W0:Y:S08]  /*51750*/  LDC R34, c[0x0][0x3b0] ;  /* 0x0000ec00ff227b82 */ /* 0x000e300000000800 */
[----:B------:R-:W3:Y:S08]  /*51760*/  LDC R35, c[0x0][0x3b0] ;  /* 0x0000ec00ff237b82 */ /* 0x000ef00000000800 */
[----:B------:R-:W0:Y:S08]  /*51770*/  LDC R48, c[0x0][0x3b0] ;  /* 0x0000ec00ff307b82 */ /* 0x000e300000000800 */
        /* <DEDUP_REMOVED lines=14> */
[----:B------:R-:W0:Y:S01]  /*51860*/  LDC R52, c[0x0][0x3b0] ;  /* 0x0000ec00ff347b82 */ /* 0x000e220000000800 */
[----:B--2---:R-:W-:-:S02]  /*51870*/  IMAD R30, R66, R30, RZ ;  /* 0x0000001e421e7224 */ /* 0x004fc400078e02ff */
[----:B------:R-:W-:Y:S02]  /*51880*/  IMAD R29, R67, R29, RZ ;  /* 0x0000001d431d7224 */ /* 0x000fe400078e02ff */
[----:B------:R-:W-:Y:S02]  /*51890*/  IMAD R28, R65, R28, RZ ;  /* 0x0000001c411c7224 */ /* 0x000fe400078e02ff */
[----:B------:R-:W-:Y:S02]  /*518a0*/  IMAD R27, R62, R27, RZ ;  /* 0x0000001b3e1b7224 */ /* 0x000fe400078e02ff */
[----:B------:R-:W-:Y:S02]  /*518b0*/  IMAD R26, R63, R26, RZ ;  /* 0x0000001a3f1a7224 */ /* 0x000fe400078e02ff */
[----:B------:R-:W2:Y:S04]  /*518c0*/  LDL.LU R63, [R1+0x1f44] ;  /* 0x001f4400013f7983 */ /* 0x000ea80000300800 */
[----:B------:R-:W2:Y:S04]  /*518d0*/  LDL.LU R62, [R1+0x1f40] ;  /* 0x001f4000013e7983 */ /* 0x000ea80000300800 */
[----:B------:R-:W2:Y:S04]  /*518e0*/  LDL.LU R65, [R1+0x1f3c] ;  /* 0x001f3c0001417983 */ /* 0x000ea80000300800 */
[----:B------:R-:W2:Y:S04]  /*518f0*/  LDL.LU R67, [R1+0x1f38] ;  /* 0x001f380001437983 */ /* 0x000ea80000300800 */
[----:B------:R-:W2:Y:S04]  /*51900*/  LDL.LU R66, [R1+0x1f34] ;  /* 0x001f340001427983 */ /* 0x000ea80000300800 */
[----:B------:R-:W-:Y:S04]  /*51910*/  STS.U16 [R59+UR76+0x12480], R55 ;  /* 0x012480373b007988 */ /* 0x000fe8000800044c */
[----:B------:R-:W2:Y:S04]  /*51920*/  LDL.LU R18, [R1+0x1f30] ;  /* 0x001f300001127983 */ /* 0x000ea80000300800 */
[----:B------:R0:W-:Y:S04]  /*51930*/  STS.U16 [R59+UR76+0x2080], R54 ;  /* 0x002080363b007988 */ /* 0x0001e8000800044c */
[----:B------:R-:W2:Y:S04]  /*51940*/  LDL.LU R19, [R1+0x1f28] ;  /* 0x001f280001137983 */ /* 0x000ea80000300800 */
[----:B0-----:R-:W2:Y:S04]  /*51950*/  LDL.LU R54, [R1+0x1ee4] ;  /* 0x001ee40001367983 */ /* 0x001ea80000300800 */
[----:B------:R-:W2:Y:S04]  /*51960*/  LDL.LU R55, [R1+0x3dc] ;  /* 0x0003dc0001377983 */ /* 0x000ea80000300800 */
[----:B------:R0:W-:Y:S04]  /*51970*/  STS.U16 [R59+UR76+0x12080], R57 ;  /* 0x012080393b007988 */ /* 0x0001e8000800044c */
[----:B0-----:R-:W2:Y:S01]  /*51980*/  LDL.LU R57, [R1+0x3d8] ;  /* 0x0003d80001397983 */ /* 0x001ea20000300800 */
[----:B------:R-:W-:-:S02]  /*51990*/  IMAD R3, R3, R53, RZ ;  /* 0x0000003503037224 */ /* 0x000fc400078e02ff */
[----:B------:R-:W2:Y:S01]  /*519a0*/  LDC R53, c[0x0][0x3b0] ;  /* 0x0000ec00ff357b82 */ /* 0x000ea20000000800 */
[----:B-1----:R-:W-:-:S07]  /*519b0*/  IMAD R25, R60, R25, RZ ;  /* 0x000000193c197224 */ /* 0x002fce00078e02ff */
[----:B------:R-:W0:Y:S01]  /*519c0*/  LDC R60, c[0x0][0x3b0] ;  /* 0x0000ec00ff3c7b82 */ /* 0x000e220000000800 */
[----:B----4-:R-:W-:-:S07]  /*519d0*/  IMAD R33, R64, R33, RZ ;  /* 0x0000002140217224 */ /* 0x010fce00078e02ff */
[----:B------:R-:W1:Y:S01]  /*519e0*/  LDC R64, c[0x0][0x3b0] ;  /* 0x0000ec00ff407b82 */ /* 0x000e620000000800 */
[----:B------:R-:W-:Y:S02]  /*519f0*/  IMAD R34, R93, R34, RZ ;  /* 0x000000225d227224 */ /* 0x000fe400078e02ff */
[----:B---3--:R-:W-:-:S05]  /*51a00*/  IMAD R35, R92, R35, RZ ;  /* 0x000000235c237224 */ /* 0x008fca00078e02ff */
[----:B------:R-:W3:Y:S08]  /*51a10*/  LDC R93, c[0x0][0x3b0] ;  /* 0x0000ec00ff5d7b82 */ /* 0x000ef00000000800 */
[----:B------:R-:W4:Y:S01]  /*51a20*/  LDC R92, c[0x0][0x3b0] ;  /* 0x0000ec00ff5c7b82 */ /* 0x000f220000000800 */
[----:B------:R-:W-:Y:S04]  /*51a30*/  STS.U16 [R59+UR76+0x1c80], R56 ;  /* 0x001c80383b007988 */ /* 0x000fe8000800044c */
[----:B------:R0:W-:Y:S04]  /*51a40*/  STS.U16 [R59+UR76+0x11c80], R58 ;  /* 0x011c803a3b007988 */ /* 0x0001e8000800044c */
[----:B------:R0:W-:Y:S01]  /*51a50*/  STL [R1+0x1eb4], R3 ;  /* 0x001eb40301007387 */ /* 0x0001e20000100800 */
[----:B------:R-:W-:-:S02]  /*51a60*/  IMAD R48, R81, R48, RZ ;  /* 0x0000003051307224 */ /* 0x000fc400078e02ff */
[----:B------:R-:W-:Y:S02]  /*51a70*/  IMAD R47, R83, R47, RZ ;  /* 0x0000002f532f7224 */ /* 0x000fe400078e02ff */
[----:B------:R-:W-:Y:S02]  /*51a80*/  IMAD R46, R88, R46, RZ ;  /* 0x0000002e582e7224 */ /* 0x000fe400078e02ff */
[----:B------:R-:W-:Y:S02]  /*51a90*/  IMAD R43, R89, R43, RZ ;  /* 0x0000002b592b7224 */ /* 0x000fe400078e02ff */
[----:B------:R-:W-:Y:S02]  /*51aa0*/  IMAD R24, R61, R24, RZ ;  /* 0x000000183d187224 */ /* 0x000fe400078e02ff */
[----:B------:R-:W2:Y:S08]  /*51ab0*/  LDC R61, c[0x0][0x3b0] ;  /* 0x0000ec00ff3d7b82 */ /* 0x000eb00000000800 */
[----:B0-----:R-:W0:Y:S08]  /*51ac0*/  LDC R58, c[0x0][0x3b0] ;  /* 0x0000ec00ff3a7b82 */ /* 0x001e300000000800 */
[----:B------:R-:W2:Y:S08]  /*51ad0*/  LDC R59, c[0x0][0x3b0] ;  /* 0x0000ec00ff3b7b82 */ /* 0x000eb00000000800 */
[----:B------:R-:W2:Y:S01]  /*51ae0*/  LDC R56, c[0x0][0x3b0] ;  /* 0x0000ec00ff387b82 */ /* 0x000ea20000000800 */
[----:B------:R-:W-:-:S02]  /*51af0*/  IMAD R60, R80, R60, RZ ;  /* 0x0000003c503c7224 */ /* 0x000fc400078e02ff */
[----:B------:R-:W2:Y:S01]  /*51b00*/  LDL.LU R80, [R1+0x2d0] ;  /* 0x0002d00001507983 */ /* 0x000ea20000300800 */
[----:B-1----:R-:W-:-:S03]  /*51b10*/  IMAD R64, R82, R64, RZ ;  /* 0x0000004052407224 */ /* 0x002fc600078e02ff */
[----:B------:R-:W2:Y:S04]  /*51b20*/  LDL.LU R81, [R1+0x2bc] ;  /* 0x0002bc0001517983 */ /* 0x000ea80000300800 */
[----:B------:R-:W2:Y:S04]  /*51b30*/  LDL.LU R82, [R1+0x2d8] ;  /* 0x0002d80001527983 */ /* 0x000ea80000300800 */
[----:B------:R-:W2:Y:S04]  /*51b40*/  LDL.LU R83, [R1+0x2d4] ;  /* 0x0002d40001537983 */ /* 0x000ea80000300800 */
[----:B------:R-:W2:Y:S01]  /*51b50*/  LDL.LU R88, [R1+0x2e0] ;  /* 0x0002e00001587983 */ /* 0x000ea20000300800 */
[----:B---3--:R-:W-:-:S03]  /*51b60*/  IMAD R93, R44, R93, RZ ;  /* 0x0000005d2c5d7224 */ /* 0x008fc600078e02ff */
[----:B------:R-:W3:Y:S01]  /*51b70*/  LDL.LU R89, [R1+0x2dc] ;  /* 0x0002dc0001597983 */ /* 0x000ee20000300800 */
[----:B----4-:R-:W-:-:S03]  /*51b80*/  IMAD R92, R45, R92, RZ ;  /* 0x0000005c2d5c7224 */ /* 0x010fc600078e02ff */
[----:B------:R-:W4:Y:S04]  /*51b90*/  LDL.LU R44, [R1+0x2e8] ;  /* 0x0002e800012c7983 */ /* 0x000f280000300800 */
[----:B------:R-:W3:Y:S04]  /*51ba0*/  LDL.LU R45, [R1+0x2e4] ;  /* 0x0002e400012d7983 */ /* 0x000ee80000300800 */
[----:B------:R-:W3:Y:S01]  /*51bb0*/  LDL.LU R3, [R1+0x2f0] ;  /* 0x0002f00001037983 */ /* 0x000ee20000300800 */
[----:B0-----:R-:W-:Y:S02]  /*51bc0*/  IMAD R84, R84, R58, RZ ;  /* 0x0000003a54547224 */ /* 0x001fe400078e02ff */
[----:B--2---:R-:W-:-:S02]  /*51bd0*/  IMAD R53, R54, R53, RZ ;  /* 0x0000003536357224 */ /* 0x004fc400078e02ff */
[----:B------:R-:W0:Y:S02]  /*51be0*/  LDC R54, c[0x0][0x3b0] ;  /* 0x0000ec00ff367b82 */ /* 0x000e240000000800 */
[----:B0-----:R-:W-:-:S06]  /*51bf0*/  IMAD R54, R55, R54, RZ ;  /* 0x0000003637367224 */ /* 0x001fcc00078e02ff */
[----:B------:R-:W0:Y:S01]  /*51c00*/  LDC R55, c[0x0][0x3b0] ;  /* 0x0000ec00ff377b82 */ /* 0x000e220000000800 */
[----:B------:R1:W-:Y:S04]  /*51c10*/  STL [R1+0x1eb8], R53 ;  /* 0x001eb83501007387 */ /* 0x0003e80000100800 */
[----:B-1----:R-:W2:Y:S01]  /*51c20*/  LDL.LU R53, [R1+0x3b0] ;  /* 0x0003b00001357983 */ /* 0x002ea20000300800 */
[----:B0-----:R-:W-:Y:S02]  /*51c30*/  IMAD R55, R57, R55, RZ ;  /* 0x0000003739377224 */ /* 0x001fe400078e02ff */
[----:B------:R-:W0:Y:S01]  /*51c40*/  LDC R57, c[0x0][0x3b0] ;  /* 0x0000ec00ff397b82 */ /* 0x000e220000000800 */
[----:B------:R1:W-:Y:S04]  /*51c50*/  STL [R1+0x1ebc], R54 ;  /* 0x001ebc3601007387 */ /* 0x0003e80000100800 */
[----:B-1----:R-:W3:Y:S04]  /*51c60*/  LDL.LU R54, [R1+0x3b4] ;  /* 0x0003b40001367983 */ /* 0x002ee80000300800 */
[----:B------:R1:W-:Y:S04]  /*51c70*/  STL [R1+0x1ec0], R55 ;  /* 0x001ec03701007387 */ /* 0x0003e80000100800 */
[----:B-1----:R-:W4:Y:S01]  /*51c80*/  LDL.LU R55, [R1+0x394] ;  /* 0x0003940001377983 */ /* 0x002f220000300800 */
[----:B0-----:R-:W-:-:S03]  /*51c90*/  IMAD R85, R85, R57, RZ ;  /* 0x0000003955557224 */ /* 0x001fc600078e02ff */
[----:B------:R-:W4:Y:S04]  /*51ca0*/  LDL.LU R57, [R1+0x3b8] ;  /* 0x0003b80001397983 */ /* 0x000f280000300800 */
[----:B------:R-:W4:Y:S01]  /*51cb0*/  LDL.LU R58, [R1+0x3bc] ;  /* 0x0003bc00013a7983 */ /* 0x000f220000300800 */
[----:B------:R-:W-:Y:S02]  /*51cc0*/  IMAD R37, R62, R37, RZ ;  /* 0x000000253e257224 */ /* 0x000fe400078e02ff */
[----:B------:R-:W3:Y:S01]  /*51cd0*/  LDC R62, c[0x0][0x3b0] ;  /* 0x0000ec00ff3e7b82 */ /* 0x000ee20000000800 */
[----:B------:R-:W-:-:S07]  /*51ce0*/  IMAD R36, R63, R36, RZ ;  /* 0x000000243f247224 */ /* 0x000fce00078e02ff */
[----:B------:R-:W2:Y:S02]  /*51cf0*/  LDC R63, c[0x0][0x3b0] ;  /* 0x0000ec00ff3f7b82 */ /* 0x000ea40000000800 */
[----:B--2---:R-:W-:Y:S02]  /*51d00*/  IMAD R53, R53, R63, RZ ;  /* 0x0000003f35357224 */ /* 0x004fe400078e02ff */
[----:B---3--:R-:W-:Y:S02]  /*51d10*/  IMAD R54, R54, R62, RZ ;  /* 0x0000003e36367224 */ /* 0x008fe400078e02ff */
[----:B----4-:R-:W-:Y:S02]  /*51d20*/  IMAD R57, R57, R61, RZ ;  /* 0x0000003d39397224 */ /* 0x010fe400078e02ff */
[----:B------:R-:W-:-:S05]  /*51d30*/  IMAD R58, R58, R59, RZ ;  /* 0x0000003b3a3a7224 */ /* 0x000fca00078e02ff */
[----:B------:R-:W-:Y:S04]  /*51d40*/  STL [R1+0x1ed4], R58 ;  /* 0x001ed43a01007387 */ /* 0x000fe80000100800 */
[----:B------:R-:W-:Y:S04]  /*51d50*/  STL [R1+0x1ed8], R57 ;  /* 0x001ed83901007387 */ /* 0x000fe80000100800 */
[----:B------:R0:W-:Y:S02]  /*51d60*/  STL [R1+0x1edc], R54 ;  /* 0x001edc3601007387 */ /* 0x0001e40000100800 */
[----:B0-----:R-:W0:Y:S02]  /*51d70*/  LDC R54, c[0x0][0x3b0] ;  /* 0x0000ec00ff367b82 */ /* 0x001e240000000800 */
[----:B------:R1:W-:Y:S01]  /*51d80*/  STL [R1+0x1ee0], R53 ;  /* 0x001ee03501007387 */ /* 0x0003e20000100800 */
[----:B------:R-:W-:-:S05]  /*51d90*/  IMAD R39, R67, R39, RZ ;  /* 0x0000002743277224 */ /* 0x000fca00078e02ff */
[----:B------:R-:W2:Y:S01]  /*51da0*/  LDC R67, c[0x0][0x3b0] ;  /* 0x0000ec00ff437b82 */ /* 0x000ea20000000800 */
[----:B------:R-:W-:Y:S02]  /*51db0*/  IMAD R49, R78, R49, RZ ;  /* 0x000000314e317224 */ /* 0x000fe400078e02ff */
[----:B------:R-:W-:-:S05]  /*51dc0*/  IMAD R56, R76, R56, RZ ;  /* 0x000000384c387224 */ /* 0x000fca00078e02ff */
[----:B------:R-:W3:Y:S01]  /*51dd0*/  LDC R78, c[0x0][0x3b0] ;  /* 0x0000ec00ff4e7b82 */ /* 0x000ee20000000800 */
[----:B------:R-:W-:-:S07]  /*51de0*/  IMAD R50, R74, R50, RZ ;  /* 0x000000324a327224 */ /* 0x000fce00078e02ff */
[----:B------:R-:W4:Y:S08]  /*51df0*/  LDC R76, c[0x0][0x3b0] ;  /* 0x0000ec00ff4c7b82 */ /* 0x000f300000000800 */
[----:B-1----:R-:W1:Y:S08]  /*51e00*/  LDC R53, c[0x0][0x3b0] ;  /* 0x0000ec00ff357b82 */ /* 0x002e700000000800 */
[----:B------:R-:W1:Y:S01]  /*51e10*/  LDC R74, c[0x0][0x3b0] ;  /* 0x0000ec00ff4a7b82 */ /* 0x000e620000000800 */
[----:B0-----:R-:W-:-:S02]  /*51e20*/  IMAD R54, R68, R54, RZ ;  /* 0x0000003644367224 */ /* 0x001fc400078e02ff */
[----:B------:R-:W4:Y:S01]  /*51e30*/  LDL.LU R68, [R1+0x44ac] ;  /* 0x0044ac0001447983 */ /* 0x000f220000300800 */
[----:B------:R-:W-:Y:S02]  /*51e40*/  IMAD R40, R66, R40, RZ ;  /* 0x0000002842287224 */ /* 0x000fe400078e02ff */
[----:B------:R-:W-:Y:S02]  /*51e50*/  IMAD R38, R65, R38, RZ ;  /* 0x0000002641267224 */ /* 0x000fe400078e02ff */
[----:B------:R-:W0:Y:S08]  /*51e60*/  LDC R66, c[0x0][0x3b0] ;  /* 0x0000ec00ff427b82 */ /* 0x000e300000000800 */
[----:B------:R-:W0:Y:S01]  /*51e70*/  LDC R65, c[0x0][0x3b0] ;  /* 0x0000ec00ff417b82 */ /* 0x000e220000000800 */
[----:B------:R-:W-:-:S02]  /*51e80*/  IMAD R51, R71, R51, RZ ;  /* 0x0000003347337224 */ /* 0x000fc400078e02ff */
[----:B------:R-:W-:-:S05]  /*51e90*/  IMAD R41, R18, R41, RZ ;  /* 0x0000002912297224 */ /* 0x000fca00078e02ff */
[----:B------:R-:W0:Y:S01]  /*51ea0*/  LDC R71, c[0x0][0x3b0] ;  /* 0x0000ec00ff477b82 */ /* 0x000e220000000800 */
[----:B------:R-:W-:-:S07]  /*51eb0*/  IMAD R42, R19, R42, RZ ;  /* 0x0000002a132a7224 */ /* 0x000fce00078e02ff */
[----:B------:R-:W4:Y:S08]  /*51ec0*/  LDC R18, c[0x0][0x3b0] ;  /* 0x0000ec00ff127b82 */ /* 0x000f300000000800 */
[----:B------:R-:W4:Y:S01]  /*51ed0*/  LDC R19, c[0x0][0x3b0] ;  /* 0x0000ec00ff137b82 */ /* 0x000f220000000800 */
[----:B--2---:R-:W-:Y:S02]  /*51ee0*/  IMAD R55, R55, R67, RZ ;  /* 0x0000004337377224 */ /* 0x004fe400078e02ff */
[----:B------:R-:W-:-:S02]  /*51ef0*/  IMAD R52, R72, R52, RZ ;  /* 0x0000003448347224 */ /* 0x000fc400078e02ff */
[----:B-1----:R-:W-:-:S03]  /*51f00*/  IMAD R53, R79, R53, RZ ;  /* 0x000000354f357224 */ /* 0x002fc600078e02ff */
[----:B------:R-:W1:Y:S01]  /*51f10*/  LDC R72, c[0x0][0x3b0] ;  /* 0x0000ec00ff487b82 */ /* 0x000e620000000800 */
[----:B------:R3:W-:Y:S04]  /*51f20*/  STL [R1+0x1eec], R55 ;  /* 0x001eec3701007387 */ /* 0x0007e80000100800 */
[----:B------:R4:W-:Y:S04]  /*51f30*/  STL [R1+0x1ef0], R54 ;  /* 0x001ef03601007387 */ /* 0x0009e80000100800 */
[----:B------:R2:W-:Y:S01]  /*51f40*/  STL [R1+0x1ef4], R53 ;  /* 0x001ef43501007387 */ /* 0x0005e20000100800 */
[----:B---3--:R-:W-:-:S02]  /*51f50*/  IMAD R55, R77, R78, RZ ;  /* 0x0000004e4d377224 */ /* 0x008fc400078e02ff */
[----:B----4-:R-:W-:Y:S02]  /*51f60*/  IMAD R54, R75, R76, RZ ;  /* 0x0000004c4b367224 */ /* 0x010fe400078e02ff */
[----:B--2---:R-:W-:Y:S01]  /*51f70*/  IMAD R53, R73, R74, RZ ;  /* 0x0000004a49357224 */ /* 0x004fe200078e02ff */
[----:B------:R-:W-:Y:S04]  /*51f80*/  STL [R1+0x1ef8], R55 ;  /* 0x001ef83701007387 */ /* 0x000fe80000100800 */
[----:B------:R2:W-:Y:S04]  /*51f90*/  STL [R1+0x1efc], R54 ;  /* 0x001efc3601007387 */ /* 0x0005e80000100800 */
[----:B------:R3:W-:Y:S01]  /*51fa0*/  STL [R1+0x1f00], R53 ;  /* 0x001f003501007387 */ /* 0x0007e20000100800 */
[----:B0-----:R-:W-:-:S03]  /*51fb0*/  IMAD R86, R86, R66, RZ ;  /* 0x0000004256567224 */ /* 0x001fc600078e02ff */
[----:B------:R-:W4:Y:S01]  /*51fc0*/  LDL.LU R67, [R1+0x2ec] ;  /* 0x0002ec0001437983 */ /* 0x000f220000300800 */
[----:B------:R-:W-:-:S03]  /*51fd0*/  IMAD R87, R87, R65, RZ ;  /* 0x0000004157577224 */ /* 0x000fc600078e02ff */
[----:B------:R-:W4:Y:S04]  /*51fe0*/  LDL.LU R66, [R1+0x2f8] ;  /* 0x0002f80001427983 */ /* 0x000f280000300800 */
[----:B------:R-:W4:Y:S04]  /*51ff0*/  LDL.LU R65, [R1+0x2f4] ;  /* 0x0002f40001417983 */ /* 0x000f280000300800 */
[----:B------:R-:W4:Y:S04]  /*52000*/  LDL.LU R63, [R1+0x310] ;  /* 0x00031000013f7983 */ /* 0x000f280000300800 */
[----:B------:R-:W4:Y:S04]  /*52010*/  LDL.LU R62, [R1+0x2fc] ;  /* 0x0002fc00013e7983 */ /* 0x000f280000300800 */
[----:B------:R-:W4:Y:S04]  /*52020*/  LDL.LU R61, [R1+0x2a8] ;  /* 0x0002a800013d7983 */ /* 0x000f280000300800 */
[----:B------:R-:W4:Y:S04]  /*52030*/  LDL.LU R59, [R1+0x23c] ;  /* 0x00023c00013b7983 */ /* 0x000f280000300800 */
[----:B------:R-:W4:Y:S01]  /*52040*/  LDL.LU R58, [R1+0x258] ;  /* 0x00025800013a7983 */ /* 0x000f220000300800 */
[----:B------:R-:W-:-:S03]  /*52050*/  IMAD R71, R70, R71, RZ ;  /* 0x0000004746477224 */ /* 0x000fc600078e02ff */
[----:B------:R-:W4:Y:S04]  /*52060*/  LDL.LU R57, [R1+0x254] ;  /* 0x0002540001397983 */ /* 0x000f280000300800 */
[----:B--2---:R-:W2:Y:S01]  /*52070*/  LDL.LU R54, [R1+0x260] ;  /* 0x0002600001367983 */ /* 0x004ea20000300800 */
[----:B---3--:R-:W-:Y:S02]  /*52080*/  IMAD R53, R69, R19, RZ ;  /* 0x0000001345357224 */ /* 0x008fe400078e02ff */
[----:B-1----:R-:W-:Y:S01]  /*52090*/  IMAD R0, R0, R72, RZ ;  /* 0x0000004800007224 */ /* 0x002fe200078e02ff */
[----:B------:R-:W-:-:S05]  /*520a0*/  LOP3.LUT R55, R2, 0x10, RZ, 0x3c, !PT ;  /* 0x0000001002377812 */ /* 0x000fca00078e3cff */
[----:B------:R0:W-:Y:S04]  /*520b0*/  STS.U16 [R55+UR76+0x1880], R80 ;  /* 0x0018805037007988 */ /* 0x0001e8000800044c */
[----:B------:R1:W-:Y:S04]  /*520c0*/  STS.U16 [R55+UR76+0x11880], R81 ;  /* 0x0118805137007988 */ /* 0x0003e8000800044c */
[----:B------:R3:W-:Y:S04]  /*520d0*/  STS.U16 [R55+UR76+0x1480], R82 ;  /* 0x0014805237007988 */ /* 0x0007e8000800044c */
[----:B------:R0:W-:Y:S04]  /*520e0*/  STS.U16 [R55+UR76+0x11480], R83 ;  /* 0x0114805337007988 */ /* 0x0001e8000800044c */
[----:B------:R0:W-:Y:S04]  /*520f0*/  STS.U16 [R55+UR76+0x1080], R88 ;  /* 0x0010805837007988 */ /* 0x0001e8000800044c */
[----:B------:R0:W-:Y:S04]  /*52100*/  STS.U16 [R55+UR76+0x11080], R89 ;  /* 0x0110805937007988 */ /* 0x0001e8000800044c */
[----:B------:R0:W-:Y:S04]  /*52110*/  STS.U16 [R55+UR76+0xc80], R44 ;  /* 0x000c802c37007988 */ /* 0x0001e8000800044c */
[----:B------:R0:W-:Y:S04]  /*52120*/  STS.U16 [R55+UR76+0x10c80], R45 ;  /* 0x010c802d37007988 */ /* 0x0001e8000800044c */
[----:B------:R0:W-:Y:S01]  /*52130*/  STS.U16 [R55+UR76+0x880], R3 ;  /* 0x0008800337007988 */ /* 0x0001e2000800044c */
[----:B------:R-:W-:-:S03]  /*52140*/  IMAD R70, R68, R18, RZ ;  /* 0x0000001244467224 */ /* 0x000fc600078e02ff */
        /* <DEDUP_REMOVED lines=12> */
[----:B0-----:R-:W2:Y:S04]  /*52210*/  LDL.LU R80, [R1+0x29c] ;  /* 0x00029c0001507983 */ /* 0x001ea80000300800 */
[----:B-1----:R-:W2:Y:S04]  /*52220*/  LDL.LU R81, [R1+0x250] ;  /* 0x0002500001517983 */ /* 0x002ea80000300800 */
[----:B---3--:R-:W3:Y:S04]  /*52230*/  LDL.LU R82, [R1+0x11c] ;  /* 0x00011c0001527983 */ /* 0x008ee80000300800 */
[----:B------:R-:W3:Y:S04]  /*52240*/  LDL.LU R83, [R1+0x120] ;  /* 0x0001200001537983 */ /* 0x000ee80000300800 */
[----:B------:R-:W3:Y:S04]  /*52250*/  LDL.LU R88, [R1+0x128] ;  /* 0x0001280001587983 */ /* 0x000ee80000300800 */
[----:B------:R-:W3:Y:S04]  /*52260*/  LDL.LU R89, [R1+0x12c] ;  /* 0x00012c0001597983 */ /* 0x000ee80000300800 */
[----:B------:R-:W3:Y:S04]  /*52270*/  LDL.LU R44, [R1+0x130] ;  /* 0x00013000012c7983 */ /* 0x000ee80000300800 */
[----:B------:R-:W3:Y:S04]  /*52280*/  LDL.LU R45, [R1+0x134] ;  /* 0x00013400012d7983 */ /* 0x000ee80000300800 */
[----:B------:R-:W3:Y:S04]  /*52290*/  LDL.LU R3, [R1+0x210] ;  /* 0x0002100001037983 */ /* 0x000ee80000300800 */
[----:B----4-:R0:W-:Y:S04]  /*522a0*/  STS.U16 [R55+UR76+0x10880], R67 ;  /* 0x0108804337007988 */ /* 0x0101e8000800044c */
[----:B------:R1:W-:Y:S04]  /*522b0*/  STS.U16 [R55+UR76+0x480], R66 ;  /* 0x0004804237007988 */ /* 0x0003e8000800044c */
[----:B------:R4:W-:Y:S04]  /*522c0*/  STS.U16 [R55+UR76+0x10480], R65 ;  /* 0x0104804137007988 */ /* 0x0009e8000800044c */
[----:B------:R0:W-:Y:S04]  /*522d0*/  STS.U16 [R55+UR76+0x80], R63 ;  /* 0x0000803f37007988 */ /* 0x0001e8000800044c */
[----:B------:R1:W-:Y:S04]  /*522e0*/  STS.U16 [R55+UR76+0x10080], R62 ;  /* 0x0100803e37007988 */ /* 0x0003e8000800044c */
[----:B------:R4:W-:Y:S04]  /*522f0*/  STS.U16 [R55+UR76+0x2480], R61 ;  /* 0x0024803d37007988 */ /* 0x0009e8000800044c */
[----:B0-----:R-:W3:Y:S04]  /*52300*/  LDL.LU R67, [R1+0x214] ;  /* 0x0002140001437983 */ /* 0x001ee80000300800 */
[----:B-1----:R-:W3:Y:S04]  /*52310*/  LDL.LU R66, [R1+0x218] ;  /* 0x0002180001427983 */ /* 0x002ee80000300800 */
[----:B----4-:R-:W4:Y:S04]  /*52320*/  LDL.LU R65, [R1+0x21c] ;  /* 0x00021c0001417983 */ /* 0x010f280000300800 */
[----:B------:R-:W4:Y:S04]  /*52330*/  LDL.LU R63, [R1+0x220] ;  /* 0x00022000013f7983 */ /* 0x000f280000300800 */
[----:B------:R-:W4:Y:S04]  /*52340*/  LDL.LU R62, [R1+0x224] ;  /* 0x00022400013e7983 */ /* 0x000f280000300800 */
[----:B------:R0:W-:Y:S04]  /*52350*/  STS.U16 [R55+UR76+0x14880], R59 ;  /* 0x0148803b37007988 */ /* 0x0001e8000800044c */
[----:B------:R-:W4:Y:S04]  /*52360*/  LDL.LU R61, [R1+0x228] ;  /* 0x00022800013d7983 */ /* 0x000f280000300800 */
[----:B------:R1:W-:Y:S04]  /*52370*/  STS.U16 [R55+UR76+0x4480], R58 ;  /* 0x0044803a37007988 */ /* 0x0003e8000800044c */
[----:B------:R1:W-:Y:S04]  /*52380*/  STS.U16 [R55+UR76+0x14480], R57 ;  /* 0x0144803937007988 */ /* 0x0003e8000800044c */
[----:B--2---:R2:W-:Y:S04]  /*52390*/  STS.U16 [R55+UR76+0x4080], R54 ;  /* 0x0040803637007988 */ /* 0x0045e8000800044c */
[----:B0-----:R-:W4:Y:S04]  /*523a0*/  LDL.LU R59, [R1+0x22c] ;  /* 0x00022c00013b7983 */ /* 0x001f280000300800 */
[----:B-1----:R-:W4:Y:S04]  /*523b0*/  LDL.LU R58, [R1+0x230] ;  /* 0x00023000013a7983 */ /* 0x002f280000300800 */
[----:B------:R-:W4:Y:S04]  /*523c0*/  LDL.LU R57, [R1+0x238] ;  /* 0x0002380001397983 */ /* 0x000f280000300800 */
[----:B--2---:R-:W2:Y:S04]  /*523d0*/  LDL.LU R54, [R1+0x234] ;  /* 0x0002340001367983 */ /* 0x004ea80000300800 */
[----:B------:R0:W-:Y:S04]  /*523e0*/  STS.U16 [R55+UR76+0x14080], R18 ;  /* 0x0140801237007988 */ /* 0x0001e8000800044c */
[----:B------:R1:W-:Y:S04]  /*523f0*/  STS.U16 [R55+UR76+0x3c80], R19 ;  /* 0x003c801337007988 */ /* 0x0003e8000800044c */
[----:B------:R0:W-:Y:S04]  /*52400*/  STS.U16 [R55+UR76+0x13c80], R68 ;  /* 0x013c804437007988 */ /* 0x0001e8000800044c */
[----:B------:R0:W-:Y:S04]  /*52410*/  STS.U16 [R55+UR76+0x3880], R69 ;  /* 0x0038804537007988 */ /* 0x0001e8000800044c */
[----:B------:R1:W-:Y:S04]  /*52420*/  STS.U16 [R55+UR76+0x13880], R72 ;  /* 0x0138804837007988 */ /* 0x0003e8000800044c */
[----:B------:R1:W-:Y:S04]  /*52430*/  STS.U16 [R55+UR76+0x3480], R73 ;  /* 0x0034804937007988 */ /* 0x0003e8000800044c */
[----:B0-----:R-:W2:Y:S04]  /*52440*/  LDL.LU R18, [R1+0x118] ;  /* 0x0001180001127983 */ /* 0x001ea80000300800 */
[----:B-1----:R-:W2:Y:S04]  /*52450*/  LDL.LU R19, [R1+0x10c] ;  /* 0x00010c0001137983 */ /* 0x002ea80000300800 */
[----:B------:R-:W2:Y:S04]  /*52460*/  LDL.LU R68, [R1+0x110] ;  /* 0x0001100001447983 */ /* 0x000ea80000300800 */
[----:B------:R-:W2:Y:S04]  /*52470*/  LDL.LU R69, [R1+0xf4] ;  /* 0x0000f40001457983 */ /* 0x000ea80000300800 */
[----:B------:R-:W2:Y:S04]  /*52480*/  LDL.LU R72, [R1+0x108] ;  /* 0x0001080001487983 */ /* 0x000ea80000300800 */
[----:B------:R0:W-:Y:S04]  /*52490*/  STS.U16 [R55+UR76+0x13480], R74 ;  /* 0x0134804a37007988 */ /* 0x0001e8000800044c */
[----:B------:R-:W2:Y:S04]  /*524a0*/  LDL.LU R73, [R1+0xec] ;  /* 0x0000ec0001497983 */ /* 0x000ea80000300800 */
        /* <DEDUP_REMOVED lines=13> */
[----:B---3--:R3:W-:Y:S04]  /*52580*/  STS.U16 [R55+UR76+0x6c80], R82 ;  /* 0x006c805237007988 */ /* 0x0087e8000800044c */
[----:B------:R0:W-:Y:S04]  /*52590*/  STS.U16 [R55+UR76+0x16880], R83 ;  /* 0x0168805337007988 */ /* 0x0001e8000800044c */
[----:B------:R1:W-:Y:S04]  /*525a0*/  STS.U16 [R55+UR76+0x6880], R88 ;  /* 0x0068805837007988 */ /* 0x0003e8000800044c */
[----:B------:R3:W-:Y:S04]  /*525b0*/  STS.U16 [R55+UR76+0x16480], R89 ;  /* 0x0164805937007988 */ /* 0x0007e8000800044c */
[----:B0-----:R-:W2:Y:S04]  /*525c0*/  LDL.LU R80, [R1+0xd8] ;  /* 0x0000d80001507983 */ /* 0x001ea80000300800 */
[----:B-1----:R-:W2:Y:S04]  /*525d0*/  LDL.LU R81, [R1+0xc8] ;  /* 0x0000c80001517983 */ /* 0x002ea80000300800 */
[----:B---3--:R-:W3:Y:S04]  /*525e0*/  LDL.LU R82, [R1+0xcc] ;  /* 0x0000cc0001527983 */ /* 0x008ee80000300800 */
[----:B------:R-:W3:Y:S04]  /*525f0*/  LDL.LU R83, [R1+0xb0] ;  /* 0x0000b00001537983 */ /* 0x000ee80000300800 */
[----:B------:R-:W3:Y:S04]  /*52600*/  LDL.LU R88, [R1+0xb4] ;  /* 0x0000b40001587983 */ /* 0x000ee80000300800 */
[----:B------:R0:W-:Y:S04]  /*52610*/  STS.U16 [R55+UR76+0x6480], R44 ;  /* 0x0064802c37007988 */ /* 0x0001e8000800044c */
[----:B------:R-:W3:Y:S04]  /*52620*/  LDL.LU R89, [R1+0xa8] ;  /* 0x0000a80001597983 */ /* 0x000ee80000300800 */
[----:B------:R1:W-:Y:S04]  /*52630*/  STS.U16 [R55+UR76+0x16080], R45 ;  /* 0x0160802d37007988 */ /* 0x0003e8000800044c */
[----:B------:R4:W-:Y:S04]  /*52640*/  STS.U16 [R55+UR76+0x6080], R3 ;  /* 0x0060800337007988 */ /* 0x0009e8000800044c */
[----:B0-----:R-:W3:Y:S04]  /*52650*/  LDL.LU R44, [R1+0xac] ;  /* 0x0000ac00012c7983 */ /* 0x001ee80000300800 */
[----:B-1----:R-:W3:Y:S04]  /*52660*/  LDL.LU R45, [R1+0xa0] ;  /* 0x0000a000012d7983 */ /* 0x002ee80000300800 */
        /* <DEDUP_REMOVED lines=10> */
[----:B--2---:R-:W-:Y:S04]  /*52710*/  STS.U16 [R55+UR76+0x14c80], R54 ;  /* 0x014c803637007988 */ /* 0x004fe8000800044c */
[----:B------:R0:W-:Y:S04]  /*52720*/  STS.U16 [R55+UR76+0x16c80], R18 ;  /* 0x016c801237007988 */ /* 0x0001e8000800044c */
[----:B------:R1:W-:Y:S04]  /*52730*/  STS.U16 [R55+UR76+0x17080], R19 ;  /* 0x0170801337007988 */ /* 0x0003e8000800044c */
[----:B------:R-:W-:Y:S04]  /*52740*/  STS.U16 [R55+UR76+0x7080], R68 ;  /* 0x0070804437007988 */ /* 0x000fe8000800044c */
[----:B------:R-:W-:Y:S04]  /*52750*/  STS.U16 [R55+UR76+0x17480], R69 ;  /* 0x0174804537007988 */ /* 0x000fe8000800044c */
[----:B------:R-:W-:Y:S04]  /*52760*/  STS.U16 [R55+UR76+0x7480], R72 ;  /* 0x0074804837007988 */ /* 0x000fe8000800044c */
[----:B------:R-:W-:Y:S04]  /*52770*/  STS.U16 [R55+UR76+0x17880], R73 ;  /* 0x0178804937007988 */ /* 0x000fe8000800044c */
[----:B0-----:R-:W2:Y:S04]  /*52780*/  LDL.LU R18, [R1+0x98] ;  /* 0x0000980001127983 */ /* 0x001ea80000300800 */
[----:B-1----:R-:W2:Y:S04]  /*52790*/  LDL.LU R19, [R1+0x9c] ;  /* 0x00009c0001137983 */ /* 0x002ea80000300800 */
        /* <DEDUP_REMOVED lines=8> */
[----:B---3--:R-:W-:Y:S04]  /*52820*/  STS.U16 [R55+UR76+0x20880], R82 ;  /* 0x0208805237007988 */ /* 0x008fe8000800044c */
[----:B------:R-:W-:Y:S04]  /*52830*/  STS.U16 [R55+UR76+0x30c80], R83 ;  /* 0x030c805337007988 */ /* 0x000fe8000800044c */
[----:B------:R-:W-:Y:S04]  /*52840*/  STS.U16 [R55+UR76+0x20c80], R88 ;  /* 0x020c805837007988 */ /* 0x000fe8000800044c */
[----:B------:R-:W-:Y:S04]  /*52850*/  STS.U16 [R55+UR76+0x31080], R89 ;  /* 0x0310805937007988 */ /* 0x000fe8000800044c */
[----:B------:R0:W-:Y:S04]  /*52860*/  STS.U16 [R55+UR76+0x21080], R44 ;  /* 0x0210802c37007988 */ /* 0x0001e8000800044c */
[----:B------:R1:W-:Y:S04]  /*52870*/  STS.U16 [R55+UR76+0x31480], R45 ;  /* 0x0314802d37007988 */ /* 0x0003e8000800044c */
[----:B----4-:R3:W-:Y:S04]  /*52880*/  STS.U16 [R55+UR76+0x21480], R3 ;  /* 0x0214800337007988 */ /* 0x0107e8000800044c */
[----:B0-----:R-:W4:Y:S04]  /*52890*/  LDL.LU R44, [R1+0x90] ;  /* 0x00009000012c7983 */ /* 0x001f280000300800 */
[----:B-1----:R-:W4:Y:S04]  /*528a0*/  LDL.LU R45, [R1+0x94] ;  /* 0x00009400012d7983 */ /* 0x002f280000300800 */
[----:B---3--:R-:W3:Y:S04]  /*528b0*/  LDL.LU R3, [R1+0x88] ;  /* 0x0000880001037983 */ /* 0x008ee80000300800 */
[----:B------:R-:W3:Y:S04]  /*528c0*/  LDL.LU R67, [R1+0x8c] ;  /* 0x00008c0001437983 */ /* 0x000ee80000300800 */
        /* <DEDUP_REMOVED lines=25> */
[----:B--2---:R0:W-:Y:S04]  /*52a60*/  STS.U16 [R55+UR76+0x31880], R18 ;  /* 0x0318801237007988 */ /* 0x0041e8000800044c */
[----:B------:R1:W-:Y:S04]  /*52a70*/  STS.U16 [R55+UR76+0x21880], R19 ;  /* 0x0218801337007988 */ /* 0x0003e8000800044c */
[----:B0-----:R-:W2:Y:S04]  /*52a80*/  LDL.LU R18, [R1+0x44a8] ;  /* 0x0044a80001127983 */ /* 0x001ea80000300800 */
[----:B-1----:R-:W2:Y:S04]  /*52a90*/  LDL.LU R19, [R1+0x44a4] ;  /* 0x0044a40001137983 */ /* 0x002ea80000300800 */
[----:B----4-:R0:W-:Y:S04]  /*52aa0*/  STS.U16 [R55+UR76+0x31c80], R44 ;  /* 0x031c802c37007988 */ /* 0x0101e8000800044c */
[----:B------:R1:W-:Y:S04]  /*52ab0*/  STS.U16 [R55+UR76+0x21c80], R45 ;  /* 0x021c802d37007988 */ /* 0x0003e8000800044c */
[----:B---3--:R3:W-:Y:S04]  /*52ac0*/  STS.U16 [R55+UR76+0x32080], R3 ;  /* 0x0320800337007988 */ /* 0x0087e8000800044c */
[----:B0-----:R-:W4:Y:S04]  /*52ad0*/  LDL.LU R44, [R1+0x44a0] ;  /* 0x0044a000012c7983 */ /* 0x001f280000300800 */
[----:B-1----:R-:W2:Y:S04]  /*52ae0*/  LDL.LU R45, [R1+0x449c] ;  /* 0x00449c00012d7983 */ /* 0x002ea80000300800 */
[----:B---3--:R-:W3:Y:S04]  /*52af0*/  LDL.LU R3, [R1+0x4498] ;  /* 0x0044980001037983 */ /* 0x008ee80000300800 */
        /* <DEDUP_REMOVED lines=27> */
[----:B0-----:R-:W3:Y:S04]  /*52cb0*/  LDL.LU R3, [R1+0x4494] ;  /* 0x0044940001037983 */ /* 0x001ee80000300800 */
        /* <DEDUP_REMOVED lines=16> */
[----:B----4-:R-:W-:Y:S04]  /*52dc0*/  STS.U16 [R55+UR76+0x35880], R44 ;  /* 0x0358802c37007988 */ /* 0x010fe8000800044c */
[----:B--2---:R-:W-:Y:S04]  /*52dd0*/  STS.U16 [R55+UR76+0x25880], R45 ;  /* 0x0258802d37007988 */ /* 0x004fe8000800044c */
        /* <DEDUP_REMOVED lines=13> */
[----:B------:R1:W-:Y:S01]  /*52eb0*/  STS.U16 [R55+UR76+0x37480], R6 ;  /* 0x0374800637007988 */ /* 0x0003e2000800044c */
[----:B------:R-:W-:-:S03]  /*52ec0*/  LOP3.LUT R54, R2, 0x20, RZ, 0x3c, !PT ;  /* 0x0000002002367812 */ /* 0x000fc600078e3cff */
[----:B------:R-:W-:Y:S01]  /*52ed0*/  STS.U16 [R55+UR76+0x27880], R23 ;  /* 0x0278801737007988 */ /* 0x000fe2000800044c */
[----:B0-----:R-:W-:-:S04]  /*52ee0*/  IMAD.WIDE R8, R24, 0x2, R90 ;  /* 0x0000000218087825 */ /* 0x001fc800078e025a */
[----:B-1----:R-:W-:Y:S01]  /*52ef0*/  IMAD.WIDE R6, R24, 0x2, R4 ;  /* 0x0000000218067825 */ /* 0x002fe200078e0204 */
[----:B------:R-:W-:Y:S04]  /*52f00*/  STS.U16 [R55+UR76+0x37880], R22 ;  /* 0x0378801637007988 */ /* 0x000fe8000800044c */
[----:B------:R-:W-:Y:S04]  /*52f10*/  STS.U16 [R55+UR76+0x27c80], R21 ;  /* 0x027c801537007988 */ /* 0x000fe8000800044c */
[----:B------:R-:W-:Y:S01]  /*52f20*/  STS.U16 [R55+UR76+0x37c80], R20 ;  /* 0x037c801437007988 */ /* 0x000fe2000800044c */
[----:B------:R-:W-:-:S04]  /*52f30*/  IMAD.WIDE R66, R64, 0x2, R90 ;  /* 0x0000000240427825 */ /* 0x000fc800078e025a */
[----:B------:R-:W-:-:S04]  /*52f40*/  IMAD.WIDE R64, R64, 0x2, R4 ;  /* 0x0000000240407825 */ /* 0x000fc800078e0204 */
[----:B------:R-:W-:-:S04]  /*52f50*/  IMAD.WIDE R62, R60, 0x2, R90 ;  /* 0x000000023c3e7825 */ /* 0x000fc800078e025a */
[----:B------:R-:W-:-:S04]  /*52f60*/  IMAD.WIDE R60, R60, 0x2, R4 ;  /* 0x000000023c3c7825 */ /* 0x000fc800078e0204 */
[----:B------:R-:W-:-:S04]  /*52f70*/  IMAD.WIDE R58, R56, 0x2, R90 ;  /* 0x00000002383a7825 */ /* 0x000fc800078e025a */
[----:B------:R-:W-:-:S04]  /*52f80*/  IMAD.WIDE R56, R56, 0x2, R4 ;  /* 0x0000000238387825 */ /* 0x000fc800078e0204 */
[----:B------:R-:W-:Y:S01]  /*52f90*/  IMAD.MOV.U32 R14, RZ, RZ, R53 ;  /* 0x000000ffff0e7224 */ /* 0x000fe200078e0035 */
[----:B---3--:R0:W-:Y:S04]  /*52fa0*/  STL.64 [R1+0x42c8], R2 ;  /* 0x0042c80201007387 */ /* 0x0081e80000100a00 */
[----:B------:R1:W-:Y:S04]  /*52fb0*/  STL.64 [R1+0x130], R8 ;  /* 0x0001300801007387 */ /* 0x0003e80000100a00 */
[----:B------:R2:W-:Y:S04]  /*52fc0*/  STL.64 [R1+0x128], R6 ;  /* 0x0001280601007387 */ /* 0x0005e80000100a00 */
[----:B------:R-:W-:Y:S04]  /*52fd0*/  STS.U16 [R54+UR76+0x12500], R68 ;  /* 0x0125004436007988 */ /* 0x000fe8000800044c */
[----:B------:R-:W-:Y:S04]  /*52fe0*/  STS.U16 [R54+UR76+0x2100], R69 ;  /* 0x0021004536007988 */ /* 0x000fe8000800044c */
[----:B------:R-:W-:Y:S01]  /*52ff0*/  STS.U16 [R54+UR76+0x12100], R72 ;  /* 0x0121004836007988 */ /* 0x000fe2000800044c */
[----:B0-----:R-:W-:-:S04]  /*53000*/  IMAD.WIDE R2, R25, 0x2, R4 ;  /* 0x0000000219027825 */ /* 0x001fc800078e0204 */
[----:B-1----:R-:W-:-:S04]  /*53010*/  IMAD.WIDE R8, R25, 0x2, R90 ;  /* 0x0000000219087825 */ /* 0x002fc800078e025a */
[C---:B--2---:R-:W-:Y:S01]  /*53020*/  IMAD.WIDE R6, R26.reuse, 0x2, R90 ;  /* 0x000000021a067825 */ /* 0x044fe200078e025a */
[----:B------:R0:W-:Y:S04]  /*53030*/  STL.64 [R1+0x218], R2 ;  /* 0x0002180201007387 */ /* 0x0001e80000100a00 */
[----:B------:R1:W-:Y:S04]  /*53040*/  STL.64 [R1+0x210], R8 ;  /* 0x0002100801007387 */ /* 0x0003e80000100a00 */
[----:B------:R2:W-:Y:S04]  /*53050*/  STS.U16 [R54+UR76+0x1d00], R73 ;  /* 0x001d004936007988 */ /* 0x0005e8000800044c */
[----:B------:R3:W-:Y:S01]  /*53060*/  STL.64 [R1+0x120], R6 ;  /* 0x0001200601007387 */ /* 0x0007e20000100a00 */
[----:B0-----:R-:W-:-:S04]  /*53070*/  IMAD.WIDE R2, R26, 0x2, R4 ;  /* 0x000000021a027825 */ /* 0x001fc800078e0204 */
[----:B-1----:R-:W-:-:S04]  /*53080*/  IMAD.WIDE R8, R27, 0x2, R90 ;  /* 0x000000021b087825 */ /* 0x002fc800078e025a */
[----:B--2---:R-:W-:-:S04]  /*53090*/  IMAD.WIDE R72, R27, 0x2, R4 ;  /* 0x000000021b487825 */ /* 0x004fc800078e0204 */
[C---:B---3--:R-:W-:Y:S01]  /*530a0*/  IMAD.WIDE R6, R28.reuse, 0x2, R90 ;  /* 0x000000021c067825 */ /* 0x048fe200078e025a */
[----:B------:R0:W-:Y:S04]  /*530b0*/  STL.64 [R1+0x118], R2 ;  /* 0x0001180201007387 */ /* 0x0001e80000100a00 */
[----:B------:R-:W-:Y:S04]  /*530c0*/  STL.64 [R1+0x220], R8 ;  /* 0x0002200801007387 */ /* 0x000fe80000100a00 */
[----:B------:R-:W-:Y:S04]  /*530d0*/  STL.64 [R1+0x228], R72 ;  /* 0x0002284801007387 */ /* 0x000fe80000100a00 */
[----:B------:R1:W-:Y:S04]  /*530e0*/  STL.64 [R1+0x110], R6 ;  /* 0x0001100601007387 */ /* 0x0003e80000100a00 */
[----:B------:R-:W-:Y:S01]  /*530f0*/  STL.64 [R1+0x4460], R72 ;  /* 0x0044604801007387 */ /* 0x000fe20000100a00 */
[----:B0-----:R-:W-:-:S04]  /*53100*/  IMAD.WIDE R2, R28, 0x2, R4 ;  /* 0x000000021c027825 */ /* 0x001fc800078e0204 */
[----:B-1----:R-:W-:-:S04]  /*53110*/  IMAD.WIDE R6, R29, 0x2, R4 ;  /* 0x000000021d067825 */ /* 0x002fc800078e0204 */
[--C-:B------:R-:W-:Y:S01]  /*53120*/  IMAD.WIDE R8, R30, 0x2, R90.reuse ;  /* 0x000000021e087825 */ /* 0x100fe200078e025a */
[----:B------:R0:W-:Y:S04]  /*53130*/  STL.64 [R1+0x108], R2 ;  /* 0x0001080201007387 */ /* 0x0001e80000100a00 */
[----:B------:R1:W-:Y:S04]  /*53140*/  STL.64 [R1+0x238], R6 ;  /* 0x0002380601007387 */ /* 0x0003e80000100a00 */
[----:B------:R-:W-:Y:S04]  /*53150*/  STS.U16 [R54+UR76+0x11d00], R74 ;  /* 0x011d004a36007988 */ /* 0x000fe8000800044c */
[----:B------:R2:W-:Y:S01]  /*53160*/  STS.U16 [R54+UR76+0x1900], R75 ;  /* 0x0019004b36007988 */ /* 0x0005e2000800044c */
[----:B0-----:R-:W-:-:S04]  /*53170*/  IMAD.WIDE R2, R29, 0x2, R90 ;  /* 0x000000021d027825 */ /* 0x001fc800078e025a */
[----:B-1----:R-:W-:Y:S01]  /*53180*/  IMAD.WIDE R6, R30, 0x2, R4 ;  /* 0x000000021e067825 */ /* 0x002fe200078e0204 */
[----:B------:R0:W-:Y:S04]  /*53190*/  STL.64 [R1+0x230], R2 ;  /* 0x0002300201007387 */ /* 0x0001e80000100a00 */
[----:B------:R1:W-:Y:S01]  /*531a0*/  STL.64 [R1+0xf0], R8 ;  /* 0x0000f00801007387 */ /* 0x0003e20000100a00 */
[----:B--2---:R-:W-:-:S03]  /*531b0*/  IMAD.WIDE R74, R31, 0x2, R90 ;  /* 0x000000021f4a7825 */ /* 0x004fc600078e025a */
[----:B------:R2:W-:Y:S01]  /*531c0*/  STL.64 [R1+0xe8], R6 ;  /* 0x0000e80601007387 */ /* 0x0005e20000100a00 */
[----:B0-----:R-:W-:-:S04]  /*531d0*/  IMAD.WIDE R2, R31, 0x2, R4 ;  /* 0x000000021f027825 */ /* 0x001fc800078e0204 */
[----:B-1----:R-:W-:-:S04]  /*531e0*/  IMAD.WIDE R8, R32, 0x2, R90 ;  /* 0x0000000220087825 */ /* 0x002fc800078e025a */
[--C-:B--2---:R-:W-:Y:S01]  /*531f0*/  IMAD.WIDE R6, R32, 0x2, R4.reuse ;  /* 0x0000000220067825 */ /* 0x104fe200078e0204 */
[----:B------:R0:W-:Y:S04]  /*53200*/  STL.64 [R1+0x258], R2 ;  /* 0x0002580201007387 */ /* 0x0001e80000100a00 */
[----:B------:R1:W-:Y:S04]  /*53210*/  STL.64 [R1+0xe0], R8 ;  /* 0x0000e00801007387 */ /* 0x0003e80000100a00 */
[----:B------:R-:W-:Y:S04]  /*53220*/  STL.64 [R1+0x250], R74 ;  /* 0x0002504a01007387 */ /* 0x000fe80000100a00 */
[----:B------:R2:W-:Y:S04]  /*53230*/  STL.64 [R1+0xd8], R6 ;  /* 0x0000d80601007387 */ /* 0x0005e80000100a00 */
[----:B------:R-:W-:Y:S01]  /*53240*/  STL.64 [R1+0x4418], R74 ;  /* 0x0044184a01007387 */ /* 0x000fe20000100a00 */
[----:B0-----:R-:W-:-:S04]  /*53250*/  IMAD.WIDE R2, R33, 0x2, R4 ;  /* 0x0000000221027825 */ /* 0x001fc800078e0204 */
[----:B-1----:R-:W-:-:S04]  /*53260*/  IMAD.WIDE R8, R33, 0x2, R90 ;  /* 0x0000000221087825 */ /* 0x002fc800078e025a */
[C---:B--2---:R-:W-:Y:S01]  /*53270*/  IMAD.WIDE R6, R34.reuse, 0x2, R90 ;  /* 0x0000000222067825 */ /* 0x044fe200078e025a */
[----:B------:R0:W-:Y:S04]  /*53280*/  STL.64 [R1+0x268], R2 ;  /* 0x0002680201007387 */ /* 0x0001e80000100a00 */
[----:B------:R-:W-:Y:S04]  /*53290*/  STL.64 [R1+0x260], R8 ;  /* 0x0002600801007387 */ /* 0x000fe80000100a00 */
[----:B------:R-:W-:Y:S04]  /*532a0*/  STS.U16 [R54+UR76+0x11900], R76 ;  /* 0x0119004c36007988 */ /* 0x000fe8000800044c */
[----:B------:R1:W-:Y:S04]  /*532b0*/  STL.64 [R1+0xd0], R6 ;  /* 0x0000d00601007387 */ /* 0x0003e80000100a00 */
[----:B------:R2:W-:Y:S01]  /*532c0*/  STS.U16 [R54+UR76+0x1500], R77 ;  /* 0x0015004d36007988 */ /* 0x0005e2000800044c */
[----:B0-----:R-:W-:-:S04]  /*532d0*/  IMAD.WIDE R2, R34, 0x2, R4 ;  /* 0x0000000222027825 */ /* 0x001fc800078e0204 */
[----:B-1----:R-:W-:-:S04]  /*532e0*/  IMAD.WIDE R6, R35, 0x2, R90 ;  /* 0x0000000223067825 */ /* 0x002fc800078e025a */
[--C-:B--2---:R-:W-:Y:S01]  /*532f0*/  IMAD.WIDE R76, R35, 0x2, R4.reuse ;  /* 0x00000002234c7825 */ /* 0x104fe200078e0204 */
[----:B------:R0:W-:Y:S03]  /*53300*/  STL.64 [R1+0xc8], R2 ;  /* 0x0000c80201007387 */ /* 0x0001e60000100a00 */
[C---:B------:R-:W-:Y:S01]  /*53310*/  IMAD.WIDE R74, R36.reuse, 0x2, R4 ;  /* 0x00000002244a7825 */ /* 0x040fe200078e0204 */
[----:B------:R1:W-:Y:S04]  /*53320*/  STL.64 [R1+0x270], R6 ;  /* 0x0002700601007387 */ /* 0x0003e80000100a00 */
[----:B------:R-:W-:Y:S01]  /*53330*/  STL.64 [R1+0x278], R76 ;  /* 0x0002784c01007387 */ /* 0x000fe20000100a00 */
[----:B0-----:R-:W-:-:S04]  /*53340*/  IMAD.WIDE R2, R36, 0x2, R90 ;  /* 0x0000000224027825 */ /* 0x001fc800078e025a */
[C---:B-1----:R-:W-:Y:S01]  /*53350*/  IMAD.WIDE R6, R37.reuse, 0x2, R4 ;  /* 0x0000000225067825 */ /* 0x042fe200078e0204 */
[----:B------:R0:W-:Y:S04]  /*53360*/  STL.64 [R1+0xb0], R2 ;  /* 0x0000b00201007387 */ /* 0x0001e80000100a00 */
[----:B------:R-:W-:Y:S04]  /*53370*/  STL.64 [R1+0x4420], R76 ;  /* 0x0044204c01007387 */ /* 0x000fe80000100a00 */
[----:B------:R-:W-:Y:S04]  /*53380*/  STL.64 [R1+0xa8], R74 ;  /* 0x0000a84a01007387 */ /* 0x000fe80000100a00 */
[----:B------:R1:W-:Y:S04]  /*53390*/  STL.64 [R1+0x298], R6 ;  /* 0x0002980601007387 */ /* 0x0003e80000100a00 */
[----:B------:R-:W-:Y:S01]  /*533a0*/  STL.64 [R1+0x4430], R74 ;  /* 0x0044304a01007387 */ /* 0x000fe20000100a00 */
[----:B0-----:R-:W-:-:S04]  /*533b0*/  IMAD.WIDE R2, R37, 0x2, R90 ;  /* 0x0000000225027825 */ /* 0x001fc800078e025a */
[C---:B-1----:R-:W-:Y:S01]  /*533c0*/  IMAD.WIDE R6, R38.reuse, 0x2, R90 ;  /* 0x0000000226067825 */ /* 0x042fe200078e025a */
[----:B------:R0:W-:Y:S03]  /*533d0*/  STL.64 [R1+0x290], R2 ;  /* 0x0002900201007387 */ /* 0x0001e60000100a00 */
[--C-:B------:R-:W-:Y:S01]  /*533e0*/  IMAD.WIDE R8, R39, 0x2, R4.reuse ;  /* 0x0000000227087825 */ /* 0x100fe200078e0204 */
[----:B------:R1:W-:Y:S03]  /*533f0*/  STL.64 [R1+0xa0], R6 ;  /* 0x0000a00601007387 */ /* 0x0003e60000100a00 */
[----:B0-----:R-:W-:-:S04]  /*53400*/  IMAD.WIDE R2, R38, 0x2, R4 ;  /* 0x0000000226027825 */ /* 0x001fc800078e0204 */
[--C-:B-1----:R-:W-:Y:S01]  /*53410*/  IMAD.WIDE R6, R39, 0x2, R90.reuse ;  /* 0x0000000227067825 */ /* 0x102fe200078e025a */
[----:B------:R0:W-:Y:S04]  /*53420*/  STL.64 [R1+0x40], R2 ;  /* 0x0000400201007387 */ /* 0x0001e80000100a00 */
[----:B------:R1:W-:Y:S04]  /*53430*/  STL.64 [R1+0x2a8], R8 ;  /* 0x0002a80801007387 */ /* 0x0003e80000100a00 */
[----:B------:R2:W-:Y:S04]  /*53440*/  STL.64 [R1+0x2a0], R6 ;  /* 0x0002a00601007387 */ /* 0x0005e80000100a00 */
[----:B------:R-:W-:Y:S01]  /*53450*/  STS.U16 [R54+UR76+0x11500], R78 ;  /* 0x0115004e36007988 */ /* 0x000fe2000800044c */
[----:B0-----:R-:W-:-:S04]  /*53460*/  IMAD.WIDE R2, R40, 0x2, R90 ;  /* 0x0000000228027825 */ /* 0x001fc800078e025a */
[----:B-1----:R-:W-:-:S04]  /*53470*/  IMAD.WIDE R8, R40, 0x2, R4 ;  /* 0x0000000228087825 */ /* 0x002fc800078e0204 */
[----:B--2---:R-:W-:Y:S01]  /*53480*/  IMAD.WIDE R6, R41, 0x2, R4 ;  /* 0x0000000229067825 */ /* 0x004fe200078e0204 */
[----:B------:R0:W-:Y:S04]  /*53490*/  STL.64 [R1+0x38], R2 ;  /* 0x0000380201007387 */ /* 0x0001e80000100a00 */
[----:B------:R-:W-:Y:S04]  /*534a0*/  STL.64 [R1+0x30], R8 ;  /* 0x0000300801007387 */ /* 0x000fe80000100a00 */
[----:B------:R-:W-:Y:S01]  /*534b0*/  STS.U16 [R54+UR76+0x1100], R79 ;  /* 0x0011004f36007988 */ /* 0x000fe2000800044c */
[----:B------:R-:W-:-:S03]  /*534c0*/  IMAD.WIDE R68, R42, 0x2, R90 ;  /* 0x000000022a447825 */ /* 0x000fc600078e025a */
[----:B------:R1:W-:Y:S04]  /*534d0*/  STL.64 [R1+0x2b8], R6 ;  /* 0x0002b80601007387 */ /* 0x0003e80000100a00 */
[----:B------:R-:W-:Y:S04]  /*534e0*/  STS.U16 [R54+UR76+0x11100], R80 ;  /* 0x0111005036007988 */ /* 0x000fe8000800044c */
[----:B------:R-:W-:Y:S01]  /*534f0*/  STS.U16 [R54+UR76+0xd00], R81 ;  /* 0x000d005136007988 */ /* 0x000fe2000800044c */
[----:B0-----:R-:W-:-:S03]  /*53500*/  IMAD.WIDE R2, R41, 0x2, R90 ;  /* 0x0000000229027825 */ /* 0x001fc600078e025a */
[----:B------:R-:W-:Y:S01]  /*53510*/  STS.U16 [R54+UR76+0x10d00], R82 ;  /* 0x010d005236007988 */ /* 0x000fe2000800044c */
[----:B-1----:R-:W-:-:S03]  /*53520*/  IMAD.WIDE R6, R43, 0x2, R4 ;  /* 0x000000022b067825 */ /* 0x002fc600078e0204 */
[----:B------:R0:W-:Y:S04]  /*53530*/  STL.64 [R1+0x2b0], R2 ;  /* 0x0002b00201007387 */ /* 0x0001e80000100a00 */
[----:B------:R-:W-:Y:S04]  /*53540*/  STS.U16 [R54+UR76+0x900], R83 ;  /* 0x0009005336007988 */ /* 0x000fe8000800044c */
[----:B------:R-:W-:Y:S04]  /*53550*/  STS.U16 [R54+UR76+0x10900], R88 ;  /* 0x0109005836007988 */ /* 0x000fe8000800044c */
[----:B------:R-:W-:Y:S04]  /*53560*/  STL.64 [R1+0x18], R68 ;  /* 0x0000184401007387 */ /* 0x000fe80000100a00 */
[----:B------:R1:W-:Y:S04]  /*53570*/  STS.U16 [R54+UR76+0x500], R89 ;  /* 0x0005005936007988 */ /* 0x0003e8000800044c */
[----:B------:R2:W-:Y:S04]  /*53580*/  STL.64 [R1+0x2d8], R6 ;  /* 0x0002d80601007387 */ /* 0x0005e80000100a00 */
[----:B------:R-:W-:Y:S01]  /*53590*/  STL [R1+0x4438], R69 ;  /* 0x0044384501007387 */ /* 0x000fe20000100800 */
[----:B0-----:R-:W-:-:S04]  /*535a0*/  IMAD.WIDE R2, R43, 0x2, R90 ;  /* 0x000000022b027825 */ /* 0x001fc800078e025a */
[----:B-1----:R-:W-:Y:S01]  /*535b0*/  IMAD.WIDE R88, R42, 0x2, R4 ;  /* 0x000000022a587825 */ /* 0x002fe200078e0204 */
[----:B------:R0:W-:Y:S04]  /*535c0*/  STL.64 [R1+0x2d0], R2 ;  /* 0x0002d00201007387 */ /* 0x0001e80000100a00 */
[----:B------:R-:W-:Y:S01]  /*535d0*/  STL.64 [R1+0x4470], R68 ;  /* 0x0044704401007387 */ /* 0x000fe20000100a00 */
[----:B--2---:R-:W-:-:S03]  /*535e0*/  IMAD.WIDE R6, R47, 0x2, R90 ;  /* 0x000000022f067825 */ /* 0x004fc600078e025a */
[----:B------:R-:W-:Y:S01]  /*535f0*/  STL.64 [R1+0x10], R88 ;  /* 0x0000105801007387 */ /* 0x000fe20000100a00 */
[----:B------:R-:W-:-:S03]  /*53600*/  IMAD.WIDE R78, R47, 0x2, R4 ;  /* 0x000000022f4e7825 */ /* 0x000fc600078e0204 */
[----:B------:R-:W-:Y:S01]  /*53610*/  STL.64 [R1+0x4440], R88 ;  /* 0x0044405801007387 */ /* 0x000fe20000100a00 */
[----:B0-----:R-:W-:-:S05]  /*53620*/  IMAD.WIDE R2, R46, 0x2, R90 ;  /* 0x000000022e027825 */ /* 0x001fca00078e025a */
[----:B------:R0:W-:Y:S04]  /*53630*/  STL.64 [R1+0x8], R2 ;  /* 0x0000080201007387 */ /* 0x0001e80000100a00 */
[----:B------:R-:W-:Y:S04]  /*53640*/  STL.64 [R1+0x42d0], R66 ;  /* 0x0042d04201007387 */ /* 0x000fe80000100a00 */
[----:B------:R1:W-:Y:S04]  /*53650*/  STL.64 [R1+0x2e0], R6 ;  /* 0x0002e00601007387 */ /* 0x0003e80000100a00 */
[----:B------:R-:W-:Y:S04]  /*53660*/  STL.64 [R1+0x2e8], R78 ;  /* 0x0002e84e01007387 */ /* 0x000fe80000100a00 */
[----:B------:R-:W-:Y:S04]  /*53670*/  STL.64 [R1+0x43e8], R78 ;  /* 0x0043e84e01007387 */ /* 0x000fe80000100a00 */
[----:B------:R-:W-:Y:S01]  /*53680*/  STL.64 [R1+0x4318], R66 ;  /* 0x0043184201007387 */ /* 0x000fe20000100a00 */
[----:B0-----:R-:W-:-:S04]  /*53690*/  IMAD.WIDE R2, R46, 0x2, R4 ;  /* 0x000000022e027825 */ /* 0x001fc800078e0204 */
[C---:B-1----:R-:W-:Y:S01]  /*536a0*/  IMAD.WIDE R6, R48.reuse, 0x2, R4 ;  /* 0x0000000230067825 */ /* 0x042fe200078e0204 */
[----:B------:R-:W-:Y:S04]  /*536b0*/  STL.64 [R1], R2 ;  /* 0x0000000201007387 */ /* 0x000fe80000100a00 */
[----:B------:R0:W-:Y:S04]  /*536c0*/  STL.64 [R1+0x42d8], R2 ;  /* 0x0042d80201007387 */ /* 0x0001e80000100a00 */
[----:B------:R-:W-:Y:S04]  /*536d0*/  STL.64 [R1+0x42e0], R64 ;  /* 0x0042e04001007387 */ /* 0x000fe80000100a00 */
[----:B------:R-:W-:Y:S04]  /*536e0*/  STL.64 [R1+0x2f8], R6 ;  /* 0x0002f80601007387 */ /* 0x000fe80000100a00 */
[----:B------:R-:W-:Y:S01]  /*536f0*/  STL.64 [R1+0x4448], R62 ;  /* 0x0044483e01007387 */ /* 0x000fe20000100a00 */
[----:B0-----:R-:W-:-:S05]  /*53700*/  IMAD.WIDE R2, R48, 0x2, R90 ;  /* 0x0000000230027825 */ /* 0x001fca00078e025a */
[----:B------:R0:W-:Y:S04]  /*53710*/  STL.64 [R1+0x2f0], R2 ;  /* 0x0002f00201007387 */ /* 0x0001e80000100a00 */
[----:B------:R-:W-:Y:S04]  /*53720*/  STL.64 [R1+0x4450], R60 ;  /* 0x0044503c01007387 */ /* 0x000fe80000100a00 */
[----:B------:R-:W2:Y:S01]  /*53730*/  LDL.LU R23, [R1+0x1eb4] ;  /* 0x001eb40001177983 */ /* 0x000ea20000300800 */
[----:B------:R-:W-:-:S04]  /*53740*/  IMAD.WIDE R80, R49, 0x2, R4 ;  /* 0x0000000231507825 */ /* 0x000fc800078e0204 */
[----:B0-----:R-:W-:-:S05]  /*53750*/  IMAD.WIDE R2, R49, 0x2, R90 ;  /* 0x0000000231027825 */ /* 0x001fca00078e025a */
[----:B------:R0:W-:Y:S04]  /*53760*/  STL.64 [R1+0x310], R2 ;  /* 0x0003100201007387 */ /* 0x0001e80000100a00 */
[----:B------:R-:W3:Y:S04]  /*53770*/  LDL.LU R6, [R1+0x1eb8] ;  /* 0x001eb80001067983 */ /* 0x000ee80000300800 */
[----:B------:R-:W4:Y:S04]  /*53780*/  LDL.LU R12, [R1+0x1ebc] ;  /* 0x001ebc00010c7983 */ /* 0x000f280000300800 */
[----:B------:R-:W4:Y:S04]  /*53790*/  LDL.LU R18, [R1+0x1ec0] ;  /* 0x001ec00001127983 */ /* 0x000f280000300800 */
[----:B------:R-:W-:Y:S04]  /*537a0*/  STL.64 [R1+0x42e8], R58 ;  /* 0x0042e83a01007387 */ /* 0x000fe80000100a00 */
[----:B------:R-:W-:Y:S04]  /*537b0*/  STL.64 [R1+0x318], R80 ;  /* 0x0003185001007387 */ /* 0x000fe80000100a00 */
[----:B------:R-:W-:Y:S01]  /*537c0*/  STL.64 [R1+0x43c0], R80 ;  /* 0x0043c05001007387 */ /* 0x000fe20000100a00 */
[----:B------:R-:W-:-:S03]  /*537d0*/  IMAD.WIDE R8, R50, 0x2, R4 ;  /* 0x0000000232087825 */ /* 0x000fc600078e0204 */
[----:B------:R-:W-:Y:S04]  /*537e0*/  STL [R1+0x4478], R81 ;  /* 0x0044785101007387 */ /* 0x000fe80000100800 */
[----:B------:R-:W-:Y:S01]  /*537f0*/  STL.64 [R1+0x42f0], R56 ;  /* 0x0042f03801007387 */ /* 0x000fe20000100a00 */
[----:B0-----:R-:W-:-:S03]  /*53800*/  IMAD.WIDE R2, R50, 0x2, R90 ;  /* 0x0000000232027825 */ /* 0x001fc600078e025a */
[----:B------:R-:W-:Y:S04]  /*53810*/  STL [R1+0x4338], R56 ;  /* 0x0043383801007387 */ /* 0x000fe80000100800 */
[----:B------:R-:W4:Y:S04]  /*53820*/  LDL.LU R19, [R1+0x1ed4] ;  /* 0x001ed40001137983 */ /* 0x000f280000300800 */
[----:B------:R0:W-:Y:S04]  /*53830*/  STL.64 [R1+0x328], R8 ;  /* 0x0003280801007387 */ /* 0x0001e80000100a00 */
[----:B------:R-:W4:Y:S01]  /*53840*/  LDL.LU R16, [R1+0x1ed8] ;  /* 0x001ed80001107983 */ /* 0x000f220000300800 */
[----:B------:R-:W-:-:S03]  /*53850*/  IMAD.WIDE R54, R52, 0x2, R90 ;  /* 0x0000000234367825 */ /* 0x000fc600078e025a */
[----:B------:R1:W-:Y:S01]  /*53860*/  STL.64 [R1+0x320], R2 ;  /* 0x0003200201007387 */ /* 0x0003e20000100a00 */
[----:B------:R-:W-:-:S03]  /*53870*/  IMAD.WIDE R52, R52, 0x2, R4 ;  /* 0x0000000234347825 */ /* 0x000fc600078e0204 */
[----:B------:R-:W4:Y:S04]  /*53880*/  LDL.LU R17, [R1+0x1edc] ;  /* 0x001edc0001117983 */ /* 0x000f280000300800 */
[----:B------:R-:W4:Y:S04]  /*53890*/  LDL.LU R15, [R1+0x1ee0] ;  /* 0x001ee000010f7983 */ /* 0x000f280000300800 */
[----:B------:R-:W4:Y:S04]  /*538a0*/  LDL.LU R13, [R1+0x1eec] ;  /* 0x001eec00010d7983 */ /* 0x000f280000300800 */
[----:B------:R-:W-:Y:S04]  /*538b0*/  STL.64 [R1+0x42f8], R54 ;  /* 0x0042f83601007387 */ /* 0x000fe80000100a00 */
[----:B------:R-:W-:Y:S01]  /*538c0*/  STL.64 [R1+0x4300], R52 ;  /* 0x0043003401007387 */ /* 0x000fe20000100a00 */
[----:B0-----:R-:W-:-:S03]  /*538d0*/  IMAD.WIDE R8, R51, 0x2, R4 ;  /* 0x0000000233087825 */ /* 0x001fc600078e0204 */
[----:B------:R-:W-:Y:S04]  /*538e0*/  STL.64 [R1+0x4360], R52 ;  /* 0x0043603401007387 */ /* 0x000fe80000100a00 */
[----:B------:R-:W4:Y:S01]  /*538f0*/  LDL.LU R10, [R1+0x1ef0] ;  /* 0x001ef000010a7983 */ /* 0x000f220000300800 */
[----:B-1----:R-:W-:-:S04]  /*53900*/  IMAD.WIDE R2, R51, 0x2, R90 ;  /* 0x0000000233027825 */ /* 0x002fc800078e025a */
[----:B------:R-:W-:Y:S01]  /*53910*/  IMAD.WIDE R50, R92, 0x2, R90 ;  /* 0x000000025c327825 */ /* 0x000fe200078e025a */
[----:B------:R0:W-:Y:S04]  /*53920*/  STL.64 [R1+0x338], R8 ;  /* 0x0003380801007387 */ /* 0x0001e80000100a00 */
[----:B------:R-:W4:Y:S04]  /*53930*/  LDL.LU R11, [R1+0x1ef4] ;  /* 0x001ef400010b7983 */ /* 0x000f280000300800 */
[----:B------:R1:W-:Y:S04]  /*53940*/  STL.64 [R1+0x330], R2 ;  /* 0x0003300201007387 */ /* 0x0003e80000100a00 */
[----:B------:R-:W-:Y:S04]  /*53950*/  STL.64 [R1+0x4480], R50 ;  /* 0x0044803201007387 */ /* 0x000fe80000100a00 */
[----:B0-----:R-:W4:Y:S04]  /*53960*/  LDL.LU R8, [R1+0x1ef8] ;  /* 0x001ef80001087983 */ /* 0x001f280000300800 */
[----:B------:R-:W4:Y:S01]  /*53970*/  LDL.LU R9, [R1+0x1efc] ;  /* 0x001efc0001097983 */ /* 0x000f220000300800 */
[----:B-1----:R-:W-:-:S05]  /*53980*/  IMAD.WIDE R2, R93, 0x2, R4 ;  /* 0x000000025d027825 */ /* 0x002fca00078e0204 */
[----:B------:R0:W-:Y:S04]  /*53990*/  STL.64 [R1+0x358], R2 ;  /* 0x0003580201007387 */ /* 0x0001e80000100a00 */
[----:B------:R-:W4:Y:S01]  /*539a0*/  LDL.LU R7, [R1+0x1f00] ;  /* 0x001f000001077983 */ /* 0x000f220000300800 */
[----:B0-----:R-:W-:-:S05]  /*539b0*/  IMAD.WIDE R2, R93, 0x2, R90 ;  /* 0x000000025d027825 */ /* 0x001fca00078e025a */
[----:B------:R0:W-:Y:S01]  /*539c0*/  STL.64 [R1+0x350], R2 ;  /* 0x0003500201007387 */ /* 0x0001e20000100a00 */
[----:B------:R-:W-:-:S04]  /*539d0*/  IMAD.WIDE R66, R86, 0x2, R4 ;  /* 0x0000000256427825 */ /* 0x000fc800078e0204 */
[----:B------:R-:W-:-:S04]  /*539e0*/  IMAD.WIDE R28, R0, 0x2, R4 ;  /* 0x00000002001c7825 */ /* 0x000fc800078e0204 */
[----:B------:R-:W-:-:S04]  /*539f0*/  IMAD.WIDE R20, R71, 0x2, R4 ;  /* 0x0000000247147825 */ /* 0x000fc800078e0204 */
[----:B------:R-:W-:-:S04]  /*53a00*/  IMAD.WIDE R26, R14, 0x2, R4 ;  /* 0x000000020e1a7825 */ /* 0x000fc800078e0204 */
[----:B------:R-:W-:-:S04]  /*53a10*/  IMAD.WIDE R48, R92, 0x2, R4 ;  /* 0x000000025c307825 */ /* 0x000fc800078e0204 */
[----:B------:R-:W-:-:S04]  /*53a20*/  IMAD.WIDE R42, R85, 0x2, R4 ;  /* 0x00000002552a7825 */ /* 0x000fc800078e0204 */
[----:B------:R-:W-:-:S04]  /*53a30*/  IMAD.WIDE R36, R87, 0x2, R4 ;  /* 0x0000000257247825 */ /* 0x000fc800078e0204 */
[----:B--2---:R-:W-:-:S05]  /*53a40*/  IMAD.WIDE R46, R23, 0x2, R4 ;  /* 0x00000002172e7825 */ /* 0x004fca00078e0204 */
[----:B------:R-:W-:Y:S01]  /*53a50*/  STL.64 [R1+0x4308], R46 ;  /* 0x0043082e01007387 */ /* 0x000fe20000100a00 */
[----:B---3--:R-:W-:-:S04]  /*53a60*/  IMAD.WIDE R82, R6, 0x2, R4 ;  /* 0x0000000206527825 */ /* 0x008fc800078e0204 */
[----:B----4-:R-:W-:-:S04]  /*53a70*/  IMAD.WIDE R44, R12, 0x2, R4 ;  /* 0x000000020c2c7825 */ /* 0x010fc800078e0204 */
[--C-:B0-----:R-:W-:Y:S01]  /*53a80*/  IMAD.WIDE R2, R18, 0x2, R4.reuse ;  /* 0x0000000212027825 */ /* 0x101fe200078e0204 */
[----:B------:R-:W-:Y:S04]  /*53a90*/  STL.64 [R1+0x4310], R44 ;  /* 0x0043102c01007387 */ /* 0x000fe80000100a00 */
[----:B------:R-:W-:Y:S04]  /*53aa0*/  STL.64 [R1+0x360], R82 ;  /* 0x0003605201007387 */ /* 0x000fe80000100a00 */
[----:B------:R0:W-:Y:S01]  /*53ab0*/  STL.64 [R1+0x368], R2 ;  /* 0x0003680201007387 */ /* 0x0001e20000100a00 */
[----:B------:R-:W-:-:S03]  /*53ac0*/  IMAD.WIDE R40, R19, 0x2, R4 ;  /* 0x0000000213287825 */ /* 0x000fc600078e0204 */
[----:B------:R-:W-:Y:S04]  /*53ad0*/  STL.64 [R1+0x4370], R82 ;  /* 0x0043705201007387 */ /* 0x000fe80000100a00 */
[----:B------:R1:W-:Y:S01]  /*53ae0*/  STL.64 [R1+0x4328], R40 ;  /* 0x0043282801007387 */ /* 0x0003e20000100a00 */
[----:B0-----:R-:W-:-:S04]  /*53af0*/  IMAD.WIDE R2, R84, 0x2, R4 ;  /* 0x0000000254027825 */ /* 0x001fc800078e0204 */
[----:B------:R-:W-:-:S04]  /*53b00*/  IMAD.WIDE R38, R17, 0x2, R4 ;  /* 0x0000000211267825 */ /* 0x000fc800078e0204 */
[--C-:B------:R-:W-:Y:S01]  /*53b10*/  IMAD.WIDE R34, R13, 0x2, R4.reuse ;  /* 0x000000020d227825 */ /* 0x100fe200078e0204 */
[----:B------:R0:W-:Y:S03]  /*53b20*/  STL.64 [R1+0x380], R2 ;  /* 0x0003800201007387 */ /* 0x0001e60000100a00 */
[--C-:B-1----:R-:W-:Y:S01]  /*53b30*/  IMAD.WIDE R40, R15, 0x2, R4.reuse ;  /* 0x000000020f287825 */ /* 0x102fe200078e0204 */
[----:B------:R-:W-:Y:S03]  /*53b40*/  STL.64 [R1+0x4330], R38 ;  /* 0x0043302601007387 */ /* 0x000fe60000100a00 */
[----:B------:R-:W-:-:S04]  /*53b50*/  IMAD.WIDE R32, R11, 0x2, R4 ;  /* 0x000000020b207825 */ /* 0x000fc800078e0204 */
[----:B------:R-:W-:-:S04]  /*53b60*/  IMAD.WIDE R64, R10, 0x2, R4 ;  /* 0x000000020a407825 */ /* 0x000fc800078e0204 */
[----:B0-----:R-:W-:-:S05]  /*53b70*/  IMAD.WIDE R2, R16, 0x2, R4 ;  /* 0x0000000210027825 */ /* 0x001fca00078e0204 */
[----:B------:R0:W-:Y:S04]  /*53b80*/  STL.64 [R1+0x388], R2 ;  /* 0x0003880201007387 */ /* 0x0001e80000100a00 */
[----:B------:R-:W-:Y:S04]  /*53b90*/  STL.64 [R1+0x4348], R34 ;  /* 0x0043482201007387 */ /* 0x000fe80000100a00 */
[----:B------:R-:W-:Y:S04]  /*53ba0*/  STL.64 [R1+0x390], R40 ;  /* 0x0003902801007387 */ /* 0x000fe80000100a00 */
[----:B------:R1:W-:Y:S04]  /*53bb0*/  STL.64 [R1+0x4350], R40 ;  /* 0x0043502801007387 */ /* 0x0003e80000100a00 */
[----:B------:R-:W-:Y:S04]  /*53bc0*/  STL.64 [R1+0x4380], R32 ;  /* 0x0043802001007387 */ /* 0x000fe80000100a00 */
[----:B------:R-:W-:Y:S04]  /*53bd0*/  STL.64 [R1+0x3a8], R66 ;  /* 0x0003a84201007387 */ /* 0x000fe80000100a00 */
[----:B------:R-:W-:Y:S04]  /*53be0*/  STL.64 [R1+0x4388], R66 ;  /* 0x0043884201007387 */ /* 0x000fe80000100a00 */
[----:B------:R-:W-:Y:S01]  /*53bf0*/  STL.64 [R1+0x3b0], R64 ;  /* 0x0003b04001007387 */ /* 0x000fe20000100a00 */
[----:B------:R-:W-:-:S04]  /*53c00*/  IMAD.WIDE R46, R7, 0x2, R4 ;  /* 0x00000002072e7825 */ /* 0x000fc800078e0204 */
[--C-:B0-----:R-:W-:Y:S01]  /*53c10*/  IMAD.WIDE R2, R8, 0x2, R4.reuse ;  /* 0x0000000208027825 */ /* 0x101fe200078e0204 */
[----:B------:R-:W-:Y:S03]  /*53c20*/  STL.64 [R1+0x4390], R64 ;  /* 0x0043904001007387 */ /* 0x000fe60000100a00 */
[----:B------:R-:W-:-:S04]  /*53c30*/  IMAD.WIDE R30, R9, 0x2, R4 ;  /* 0x00000002091e7825 */ /* 0x000fc800078e0204 */
[----:B------:R-:W-:Y:S01]  /*53c40*/  IMAD.WIDE R24, R23, 0x2, R90 ;  /* 0x0000000217187825 */ /* 0x000fe200078e025a */
[----:B------:R-:W-:Y:S04]  /*53c50*/  STL.64 [R1+0x3b8], R2 ;  /* 0x0003b80201007387 */ /* 0x000fe80000100a00 */
[----:B------:R-:W-:Y:S04]  /*53c60*/  STL.64 [R1+0x43a0], R2 ;  /* 0x0043a00201007387 */ /* 0x000fe80000100a00 */
[----:B------:R-:W-:Y:S04]  /*53c70*/  STL.64 [R1+0x42c0], R28 ;  /* 0x0042c01c01007387 */ /* 0x000fe80000100a00 */
[----:B------:R-:W-:Y:S01]  /*53c80*/  STL.64 [R1+0x3d0], R46 ;  /* 0x0003d02e01007387 */ /* 0x000fe20000100a00 */
[----:B------:R-:W-:-:S03]  /*53c90*/  IMAD.WIDE R4, R70, 0x2, R4 ;  /* 0x0000000246047825 */ /* 0x000fc600078e0204 */
[----:B------:R-:W-:Y:S04]  /*53ca0*/  STL.64 [R1+0x43b0], R46 ;  /* 0x0043b02e01007387 */ /* 0x000fe80000100a00 */
[----:B------:R0:W-:Y:S01]  /*53cb0*/  STL.64 [R1+0x3d8], R20 ;  /* 0x0003d81401007387 */ /* 0x0001e20000100a00 */
[----:B------:R-:W-:-:S03]  /*53cc0*/  IMAD.WIDE R52, R6, 0x2, R90 ;  /* 0x0000000206347825 */ /* 0x000fc600078e025a */
[----:B------:R-:W-:Y:S01]  /*53cd0*/  STL.64 [R1+0x43c8], R26 ;  /* 0x0043c81a01007387 */ /* 0x000fe20000100a00 */
[----:B-1----:R-:W-:-:S03]  /*53ce0*/  IMAD.WIDE R40, R18, 0x2, R90 ;  /* 0x0000000212287825 */ /* 0x002fc600078e025a */
[----:B------:R-:W-:Y:S04]  /*53cf0*/  STL.64 [R1+0x43f0], R24 ;  /* 0x0043f01801007387 */ /* 0x000fe80000100a00 */
[----:B------:R1:W-:Y:S01]  /*53d00*/  STL.64 [R1+0x98], R4 ;  /* 0x0000980401007387 */ /* 0x0003e20000100a00 */
[----:B------:R-:W-:-:S04]  /*53d10*/  IMAD.WIDE R56, R16, 0x2, R90 ;  /* 0x0000000210387825 */ /* 0x000fc800078e025a */
[--C-:B------:R-:W-:Y:S01]  /*53d20*/  IMAD.WIDE R38, R15, 0x2, R90.reuse ;  /* 0x000000020f267825 */ /* 0x100fe200078e025a */
[----:B------:R-:W-:Y:S03]  /*53d30*/  STL.64 [R1+0x48], R52 ;  /* 0x0000483401007387 */ /* 0x000fe60000100a00 */
[----:B0-----:R-:W-:-:S04]  /*53d40*/  IMAD.WIDE R20, R85, 0x2, R90 ;  /* 0x0000000255147825 */ /* 0x001fc800078e025a */
[----:B------:R-:W-:Y:S01]  /*53d50*/  IMAD.WIDE R84, R84, 0x2, R90 ;  /* 0x0000000254547825 */ /* 0x000fe200078e025a */
[----:B------:R-:W-:Y:S03]  /*53d60*/  STL.64 [R1+0x50], R40 ;  /* 0x0000502801007387 */ /* 0x000fe60000100a00 */
[----:B-1----:R-:W-:Y:S02]  /*53d70*/  IMAD.MOV.U32 R5, RZ, RZ, R14 ;  /* 0x000000ffff057224 */ /* 0x002fe400078e000e */
[----:B------:R-:W-:-:S04]  /*53d80*/  IMAD.WIDE R14, R87, 0x2, R90 ;  /* 0x00000002570e7825 */ /* 0x000fc800078e025a */
[--C-:B------:R-:W-:Y:S01]  /*53d90*/  IMAD.WIDE R86, R86, 0x2, R90.reuse ;  /* 0x0000000256567825 */ /* 0x100fe200078e025a */
[----:B------:R-:W-:Y:S04]  /*53da0*/  STL.64 [R1+0x58], R84 ;  /* 0x0000585401007387 */ /* 0x000fe80000100a00 */
[----:B------:R-:W2:Y:S04]  /*53db0*/  LDL.64 R50, [R1+0x210] ;  /* 0x0002100001327983 */ /* 0x000ea80000100a00 */
[----:B------:R-:W3:Y:S04]  /*53dc0*/  LDL.64 R68, [R1+0x218] ;  /* 0x0002180001447983 */ /* 0x000ee80000100a00 */
[----:B------:R-:W4:Y:S01]  /*53dd0*/  LDL.64 R72, [R1+0x220] ;  /* 0x0002200001487983 */ /* 0x000f220000100a00 */
[----:B------:R-:W-:-:S03]  /*53de0*/  IMAD.WIDE R54, R10, 0x2, R90 ;  /* 0x000000020a367825 */ /* 0x000fc600078e025a */
[----:B------:R-:W-:Y:S04]  /*53df0*/  STL.64 [R1+0x60], R56 ;  /* 0x0000603801007387 */ /* 0x000fe80000100a00 */
[----:B------:R-:W-:Y:S04]  /*53e00*/  STL.64 [R1+0x68], R38 ;  /* 0x0000682601007387 */ /* 0x000fe80000100a00 */
[----:B------:R-:W-:Y:S04]  /*53e10*/  STL.64 [R1+0x70], R86 ;  /* 0x0000705601007387 */ /* 0x000fe80000100a00 */
[----:B------:R-:W2:Y:S04]  /*53e20*/  LDL.64 R60, [R1+0x230] ;  /* 0x00023000013c7983 */ /* 0x000ea80000100a00 */
[----:B------:R-:W2:Y:S04]  /*53e30*/  LDL.64 R62, [R1+0x238] ;  /* 0x00023800013e7983 */ /* 0x000ea80000100a00 */
[----:B------:R-:W2:Y:S04]  /*53e40*/  LDL.64 R88, [R1+0x130] ;  /* 0x0001300001587983 */ /* 0x000ea80000100a00 */
[----:B------:R-:W2:Y:S01]  /*53e50*/  LDL.64 R74, [R1+0x128] ;  /* 0x00012800014a7983 */ /* 0x000ea20000100a00 */
[----:B------:R-:W-:-:S03]  /*53e60*/  IMAD.WIDE R44, R7, 0x2, R90 ;  /* 0x00000002072c7825 */ /* 0x000fc600078e025a */
[----:B------:R-:W-:Y:S01]  /*53e70*/  STL.64 [R1+0x78], R54 ;  /* 0x0000783601007387 */ /* 0x000fe20000100a00 */
[----:B------:R-:W-:-:S03]  /*53e80*/  IMAD.WIDE R6, R0, 0x2, R90 ;  /* 0x0000000200067825 */ /* 0x000fc600078e025a */
[----:B------:R-:W2:Y:S01]  /*53e90*/  LDL.LU R0, [R1+0x4490] ;  /* 0x0044900001007983 */ /* 0x000ea20000300800 */
[----:B------:R-:W-:Y:S01]  /*53ea0*/  IMAD.WIDE R58, R8, 0x2, R90 ;  /* 0x00000002083a7825 */ /* 0x000fe200078e025a */
[----:B------:R-:W-:-:S03]  /*53eb0*/  PRMT R81, RZ, 0x7610, R81 ;  /* 0x00007610ff517816 */ /* 0x000fc60000000051 */
[----:B------:R-:W-:Y:S01]  /*53ec0*/  IMAD.WIDE R28, R71, 0x2, R90 ;  /* 0x00000002471c7825 */ /* 0x000fe200078e025a */
[----:B------:R-:W-:Y:S04]  /*53ed0*/  STL.64 [R1+0x80], R58 ;  /* 0x0000803a01007387 */ /* 0x000fe80000100a00 */
[----:B------:R-:W3:Y:S01]  /*53ee0*/  LDL.LU R71, [R1+0x448c] ;  /* 0x00448c0001477983 */ /* 0x000ee20000300800 */
[----:B--2---:R-:W-:-:S03]  /*53ef0*/  PRMT R0, RZ, 0x7610, R0 ;  /* 0x00007610ff007816 */ /* 0x004fc60000000000 */
[----:B------:R-:W2:Y:S01]  /*53f00*/  @P4 LDG.E.U16 R81, desc[UR6][R50.64] ;  /* 0x0000000632514981 */ /* 0x000ea2000c1e1500 */
[----:B------:R-:W-:-:S04]  /*53f10*/  IMAD.WIDE R22, R12, 0x2, R90 ;  /* 0x000000020c167825 */ /* 0x000fc800078e025a */
[----:B------:R-:W-:-:S04]  /*53f20*/  IMAD.WIDE R18, R19, 0x2, R90 ;  /* 0x0000000213127825 */ /* 0x000fc800078e025a */
[----:B------:R-:W-:-:S04]  /*53f30*/  IMAD.WIDE R16, R17, 0x2, R90 ;  /* 0x0000000211107825 */ /* 0x000fc800078e025a */
[--C-:B------:R-:W-:Y:S01]  /*53f40*/  IMAD.WIDE R10, R11, 0x2, R90.reuse ;  /* 0x000000020b0a7825 */ /* 0x100fe200078e025a */
[----:B---3--:R-:W3:Y:S03]  /*53f50*/  @P0 LDG.E.U16 R0, desc[UR6][R68.64] ;  /* 0x0000000644000981 */ /* 0x008ee6000c1e1500 */
[----:B------:R-:W-:-:S04]  /*53f60*/  IMAD.WIDE R12, R13, 0x2, R90 ;  /* 0x000000020d0c7825 */ /* 0x000fc800078e025a */
[--C-:B------:R-:W-:Y:S01]  /*53f70*/  IMAD.WIDE R8, R9, 0x2, R90.reuse ;  /* 0x0000000209087825 */ /* 0x100fe200078e025a */
[----:B------:R-:W3:Y:S04]  /*53f80*/  LDL.64 R76, [R1+0xf0] ;  /* 0x0000f000014c7983 */ /* 0x000ee80000100a00 */
[----:B------:R-:W3:Y:S04]  /*53f90*/  LDL.64 R82, [R1+0xe8] ;  /* 0x0000e80001527983 */ /* 0x000ee80000100a00 */
[----:B------:R-:W3:Y:S01]  /*53fa0*/  LDL.64 R78, [R1+0xb0] ;  /* 0x0000b000014e7983 */ /* 0x000ee20000100a00 */
[----:B------:R-:W-:-:S03]  /*53fb0*/  IMAD.WIDE R4, R5, 0x2, R90 ;  /* 0x0000000205047825 */ /* 0x000fc600078e025a */
[----:B------:R-:W-:Y:S01]  /*53fc0*/  STL.64 [R1+0x88], R44 ;  /* 0x0000882c01007387 */ /* 0x000fe20000100a00 */
[----:B------:R-:W-:Y:S01]  /*53fd0*/  IMAD.WIDE R90, R70, 0x2, R90 ;  /* 0x00000002465a7825 */ /* 0x000fe200078e025a */
[----:B------:R-:W-:Y:S02]  /*53fe0*/  PRMT R71, RZ, 0x7610, R71 ;  /* 0x00007610ff477816 */ /* 0x000fe40000000047 */
[----:B------:R-:W3:Y:S04]  /*53ff0*/  LDL.LU R70, [R1+0x4488] ;  /* 0x0044880001467983 */ /* 0x000ee80000300800 */
[----:B------:R-:W-:Y:S04]  /*54000*/  STL.64 [R1+0x90], R28 ;  /* 0x0000901c01007387 */ /* 0x000fe80000100a00 */
[----:B------:R-:W3:Y:S04]  /*54010*/  LDL.LU.64 R50, [R1+0x4480] ;  /* 0x0044800001327983 */ /* 0x000ee80000300a00 */
[----:B----4-:R-:W4:Y:S04]  /*54020*/  @P4 LDG.E.U16 R71, desc[UR6][R72.64] ;  /* 0x0000000648474981 */ /* 0x010f28000c1e1500 */
[----:B--2---:R0:W-:Y:S04]  /*54030*/  STL [R1+0x1f30], R81 ;  /* 0x001f305101007387 */ /* 0x0041e80000100800 */
[----:B0-----:R-:W2:Y:S04]  /*54040*/  LDL.LU R81, [R1+0x4478] ;  /* 0x0044780001517983 */ /* 0x001ea80000300800 */
[----:B------:R-:W2:Y:S04]  /*54050*/  LDL.LU.64 R68, [R1+0x4470] ;  /* 0x0044700001447983 */ /* 0x000ea80000300a00 */
[----:B---3--:R0:W-:Y:S04]  /*54060*/  STL [R1+0x1f2c], R0 ;  /* 0x001f2c0001007387 */ /* 0x0081e80000100800 */
[----:B0-----:R-:W3:Y:S04]  /*54070*/  LDL.LU R0, [R1+0x4468] ;  /* 0x0044680001007983 */ /* 0x001ee80000300800 */
[----:B------:R-:W2:Y:S01]  /*54080*/  LDL.LU.64 R72, [R1+0x4460] ;  /* 0x0044600001487983 */ /* 0x000ea20000300a00 */
[----:B------:R-:W-:-:S03]  /*54090*/  PRMT R70, RZ, 0x7610, R70 ;  /* 0x00007610ff467816 */ /* 0x000fc60000000046 */
[----:B----4-:R-:W-:Y:S04]  /*540a0*/  STL [R1+0x423c], R71 ;  /* 0x00423c4701007387 */ /* 0x010fe80000100800 */
[----:B--2---:R0:W2:Y:S04]  /*540b0*/  @P0 LDG.E.U16 R70, desc[UR6][R72.64] ;  /* 0x0000000648460981 */ /* 0x0040a8000c1e1500 */
[----:B------:R-:W0:Y:S01]  /*540c0*/  LDL.LU.64 R72, [R1+0x4458] ;  /* 0x0044580001487983 */ /* 0x000e220000300a00 */
[----:B------:R-:W-:-:S06]  /*540d0*/  PRMT R69, RZ, 0x7610, R69 ;  /* 0x00007610ff457816 */ /* 0x000fcc0000000045 */
[----:B------:R-:W4:Y:S01]  /*540e0*/  @P4 LDG.E.U16 R69, desc[UR6][R88.64] ;  /* 0x0000000658454981 */ /* 0x000f22000c1e1500 */
[----:B0-----:R-:W-:Y:S02]  /*540f0*/  PRMT R72, RZ, 0x7610, R72 ;  /* 0x00007610ff487816 */ /* 0x001fe40000000048 */
[----:B------:R-:W-:-:S04]  /*54100*/  PRMT R73, RZ, 0x7610, R73 ;  /* 0x00007610ff497816 */ /* 0x000fc80000000049 */
[----:B------:R-:W4:Y:S04]  /*54110*/  @P4 LDG.E.U16 R72, desc[UR6][R60.64] ;  /* 0x000000063c484981 */ /* 0x000f28000c1e1500 */
[----:B------:R-:W4:Y:S04]  /*54120*/  @P0 LDG.E.U16 R73, desc[UR6][R62.64] ;  /* 0x000000063e490981 */ /* 0x000f28000c1e1500 */
[----:B--2---:R-:W-:Y:S01]  /*54130*/  STL [R1+0x4240], R70 ;  /* 0x0042404601007387 */ /* 0x004fe20000100800 */
[----:B---3--:R-:W-:-:S06]  /*54140*/  PRMT R0, RZ, 0x7610, R0 ;  /* 0x00007610ff007816 */ /* 0x008fcc0000000000 */
[----:B------:R-:W2:Y:S04]  /*54150*/  @P0 LDG.E.U16 R0, desc[UR6][R74.64] ;  /* 0x000000064a000981 */ /* 0x000ea8000c1e1500 */
[----:B------:R-:W3:Y:S04]  /*54160*/  LDL.LU.64 R60, [R1+0x4450] ;  /* 0x00445000013c7983 */ /* 0x000ee80000300a00 */
[----:B----4-:R-:W-:Y:S04]  /*54170*/  STL [R1+0x4188], R72 ;  /* 0x0041884801007387 */ /* 0x010fe80000100800 */
[----:B------:R-:W4:Y:S04]  /*54180*/  LDL.LU.64 R62, [R1+0x4448] ;  /* 0x00444800013e7983 */ /* 0x000f280000300a00 */
[----:B------:R-:W-:Y:S04]  /*54190*/  STL [R1+0x418c], R73 ;  /* 0x00418c4901007387 */ /* 0x000fe80000100800 */
[----:B------:R-:W4:Y:S04]  /*541a0*/  LDL.LU.64 R88, [R1+0x4440] ;  /* 0x0044400001587983 */ /* 0x000f280000300a00 */
[----:B------:R0:W-:Y:S04]  /*541b0*/  STL [R1+0x1ef8], R69 ;  /* 0x001ef84501007387 */ /* 0x0001e80000100800 */
[----:B0-----:R-:W4:Y:S04]  /*541c0*/  LDL.LU R69, [R1+0x4438] ;  /* 0x0044380001457983 */ /* 0x001f280000300800 */
[----:B------:R-:W4:Y:S01]  /*541d0*/  LDL.LU.64 R74, [R1+0x4430] ;  /* 0x00443000014a7983 */ /* 0x000f220000300a00 */
[----:B------:R-:W-:-:S02]  /*541e0*/  PRMT R64, RZ, 0x7610, R64 ;  /* 0x00007610ff407816 */ /* 0x000fc40000000040 */
[----:B------:R-:W-:Y:S02]  /*541f0*/  PRMT R65, RZ, 0x7610, R65 ;  /* 0x00007610ff417816 */ /* 0x000fe40000000041 */
[----:B------:R-:W-:Y:S02]  /*54200*/  PRMT R81, RZ, 0x7610, R81 ;  /* 0x00007610ff517816 */ /* 0x000fe40000000051 */
[----:B------:R-:W-:Y:S02]  /*54210*/  PRMT R80, RZ, 0x7610, R80 ;  /* 0x00007610ff507816 */ /* 0x000fe40000000050 */
[----:B------:R-:W-:Y:S02]  /*54220*/  PRMT R67, RZ, 0x7610, R67 ;  /* 0x00007610ff437816 */ /* 0x000fe40000000043 */
[----:B------:R-:W-:Y:S01]  /*54230*/  PRMT R66, RZ, 0x7610, R66 ;  /* 0x00007610ff427816 */ /* 0x000fe20000000042 */
[----:B------:R-:W4:Y:S04]  /*54240*/  @P4 LDG.E.U16 R81, desc[UR6][R76.64] ;  /* 0x000000064c514981 */ /* 0x000f28000c1e1500 */
[----:B------:R-:W4:Y:S04]  /*54250*/  @P0 LDG.E.U16 R80, desc[UR6][R82.64] ;  /* 0x0000000652500981 */ /* 0x000f28000c1e1500 */
[----:B------:R-:W4:Y:S01]  /*54260*/  @P4 LDG.E.U16 R67, desc[UR6][R78.64] ;  /* 0x000000064e434981 */ /* 0x000f22000c1e1500 */
[----:B------:R-:W-:-:S02]  /*54270*/  PRMT R47, RZ, 0x7610, R47 ;  /* 0x00007610ff2f7816 */ /* 0x000fc4000000002f */
[----:B------:R-:W-:Y:S02]  /*54280*/  PRMT R26, RZ, 0x7610, R26 ;  /* 0x00007610ff1a7816 */ /* 0x000fe4000000001a */
[----:B------:R-:W-:Y:S02]  /*54290*/  PRMT R46, RZ, 0x7610, R46 ;  /* 0x00007610ff2e7816 */ /* 0x000fe4000000002e */
[----:B------:R-:W-:Y:S02]  /*542a0*/  PRMT R27, RZ, 0x7610, R27 ;  /* 0x00007610ff1b7816 */ /* 0x000fe4000000001b */
[----:B------:R-:W-:Y:S02]  /*542b0*/  PRMT R34, RZ, 0x7610, R34 ;  /* 0x00007610ff227816 */ /* 0x000fe40000000022 */
[----:B------:R-:W-:Y:S01]  /*542c0*/  PRMT R35, RZ, 0x7610, R35 ;  /* 0x00007610ff237816 */ /* 0x000fe20000000023 */
[----:B------:R-:W4:Y:S04]  /*542d0*/  @P0 LDG.E.U16 R26, desc[UR6][R42.64] ;  /* 0x000000062a1a0981 */ /* 0x000f28000c1e1500 */
[----:B---3--:R-:W3:Y:S04]  /*542e0*/  @P0 LDG.E.U16 R46, desc[UR6][R60.64] ;  /* 0x000000063c2e0981 */ /* 0x008ee8000c1e1500 */
[----:B------:R-:W3:Y:S04]  /*542f0*/  @P4 LDG.E.U16 R27, desc[UR6][R20.64] ;  /* 0x00000006141b4981 */ /* 0x000ee8000c1e1500 */
[----:B------:R-:W3:Y:S04]  /*54300*/  @P0 LDG.E.U16 R34, desc[UR6][R48.64] ;  /* 0x0000000630220981 */ /* 0x000ee8000c1e1500 */
[----:B------:R-:W3:Y:S04]  /*54310*/  @P4 LDG.E.U16 R35, desc[UR6][R50.64] ;  /* 0x0000000632234981 */ /* 0x000ee8000c1e1500 */
[----:B--2---:R0:W-:Y:S04]  /*54320*/  STL [R1+0x1ef4], R0 ;  /* 0x001ef40001007387 */ /* 0x0041e80000100800 */
[----:B0-----:R-:W2:Y:S04]  /*54330*/  LDL.LU R0, [R1+0x4428] ;  /* 0x0044280001007983 */ /* 0x001ea80000300800 */
[----:B------:R-:W2:Y:S04]  /*54340*/  LDL.LU.64 R76, [R1+0x4420] ;  /* 0x00442000014c7983 */ /* 0x000ea80000300a00 */
[----:B----4-:R-:W4:Y:S04]  /*54350*/  @P4 LDG.E.U16 R47, desc[UR6][R62.64] ;  /* 0x000000063e2f4981 */ /* 0x010f28000c1e1500 */
[----:B------:R-:W2:Y:S04]  /*54360*/  @P0 LDG.E.U16 R64, desc[UR6][R88.64] ;  /* 0x0000000658400981 */ /* 0x000ea8000c1e1500 */
[----:B------:R-:W3:Y:S04]  /*54370*/  @P4 LDG.E.U16 R65, desc[UR6][R68.64] ;  /* 0x0000000644414981 */ /* 0x000ee8000c1e1500 */
[----:B------:R-:W4:Y:S04]  /*54380*/  @P0 LDG.E.U16 R66, desc[UR6][R74.64] ;  /* 0x000000064a420981 */ /* 0x000f28000c1e1500 */
[----:B------:R-:W4:Y:S04]  /*54390*/  LDL.LU.64 R74, [R1+0x4418] ;  /* 0x00441800014a7983 */ /* 0x000f280000300a00 */
[----:B------:R-:W4:Y:S04]  /*543a0*/  LDL.LU.64 R68, [R1+0x4410] ;  /* 0x0044100001447983 */ /* 0x000f280000300a00 */
[----:B------:R-:W4:Y:S04]  /*543b0*/  LDL.LU.64 R88, [R1+0x4408] ;  /* 0x0044080001587983 */ /* 0x000f280000300a00 */
        /* <DEDUP_REMOVED lines=8> */
[----:B------:R-:W-:-:S03]  /*54440*/  PRMT R3, RZ, 0x7610, R3 ;  /* 0x00007610ff037816 */ /* 0x000fc60000000003 */
[----:B--2---:R-:W-:Y:S04]  /*54450*/  STL [R1+0x1edc], R64 ;  /* 0x001edc4001007387 */ /* 0x004fe80000100800 */
[----:B---3--:R0:W-:Y:S04]  /*54460*/  STL [R1+0x1ee0], R65 ;  /* 0x001ee04101007387 */ /* 0x0081e80000100800 */
[----:B------:R-:W-:Y:S04]  /*54470*/  STL [R1+0x1ef0], R81 ;  /* 0x001ef05101007387 */ /* 0x000fe80000100800 */
[----:B0-----:R-:W2:Y:S04]  /*54480*/  LDL.64 R64, [R1+0x258] ;  /* 0x0002580001407983 */ /* 0x001ea80000100a00 */
[----:B------:R-:W-:Y:S04]  /*54490*/  STL [R1+0x1eec], R80 ;  /* 0x001eec5001007387 */ /* 0x000fe80000100800 */
[----:B------:R-:W-:Y:S04]  /*544a0*/  STL [R1+0x41b4], R20 ;  /* 0x0041b41401007387 */ /* 0x000fe80000100800 */
[----:B------:R-:W-:Y:S04]  /*544b0*/  STL [R1+0x1ee8], R67 ;  /* 0x001ee84301007387 */ /* 0x000fe80000100800 */
[----:B------:R-:W-:Y:S04]  /*544c0*/  STL [R1+0x41b0], R21 ;  /* 0x0041b01501007387 */ /* 0x000fe80000100800 */
[----:B----4-:R0:W-:Y:S04]  /*544d0*/  STL [R1+0x1ee4], R66 ;  /* 0x001ee44201007387 */ /* 0x0101e80000100800 */
[----:B------:R-:W3:Y:S04]  /*544e0*/  LDL.64 R82, [R1+0x268] ;  /* 0x0002680001527983 */ /* 0x000ee80000100a00 */
[----:B------:R1:W4:Y:S04]  /*544f0*/  @P4 LDG.E.U16 R3, desc[UR6][R74.64] ;  /* 0x000000064a034981 */ /* 0x000328000c1e1500 */
[----:B0-----:R-:W4:Y:S04]  /*54500*/  LDL.64 R66, [R1+0x260] ;  /* 0x0002600001427983 */ /* 0x001f280000100a00 */
[----:B------:R-:W-:Y:S04]  /*54510*/  STL [R1+0x41bc], R42 ;  /* 0x0041bc2a01007387 */ /* 0x000fe80000100800 */
[----:B------:R-:W-:Y:S04]  /*54520*/  STL [R1+0x41b8], R43 ;  /* 0x0041b82b01007387 */ /* 0x000fe80000100800 */
[----:B------:R-:W4:Y:S04]  /*54530*/  LDL.64 R78, [R1+0x270] ;  /* 0x00027000014e7983 */ /* 0x000f280000100a00 */
[----:B------:R-:W-:Y:S04]  /*54540*/  STL [R1+0x41c4], R14 ;  /* 0x0041c40e01007387 */ /* 0x000fe80000100800 */
[----:B------:R-:W-:Y:S04]  /*54550*/  STL [R1+0x1ed8], R47 ;  /* 0x001ed82f01007387 */ /* 0x000fe80000100800 */
[----:B------:R-:W-:Y:S04]  /*54560*/  STL [R1+0x41c0], R15 ;  /* 0x0041c00f01007387 */ /* 0x000fe80000100800 */
[----:B------:R-:W-:Y:S04]  /*54570*/  STL [R1+0x1ebc], R26 ;  /* 0x001ebc1a01007387 */ /* 0x000fe80000100800 */
[----:B------:R-:W-:Y:S04]  /*54580*/  STL [R1+0x1ed4], R46 ;  /* 0x001ed42e01007387 */ /* 0x000fe80000100800 */
[----:B------:R0:W-:Y:S04]  /*54590*/  STL [R1+0x1ec0], R27 ;  /* 0x001ec01b01007387 */ /* 0x0001e80000100800 */
[----:B0-----:R-:W4:Y:S04]  /*545a0*/  LDL.64 R26, [R1+0x290] ;  /* 0x00029000011a7983 */ /* 0x001f280000100a00 */
[----:B------:R-:W-:Y:S04]  /*545b0*/  STL [R1+0x1ec4], R34 ;  /* 0x001ec42201007387 */ /* 0x000fe80000100800 */
[----:B------:R0:W-:Y:S04]  /*545c0*/  STL [R1+0x1ed0], R35 ;  /* 0x001ed02301007387 */ /* 0x0001e80000100800 */
[----:B0-----:R-:W4:Y:S04]  /*545d0*/  LDL.64 R34, [R1+0x298] ;  /* 0x0002980001227983 */ /* 0x001f280000100a00 */
[----:B------:R-:W-:Y:S04]  /*545e0*/  STL [R1+0x41cc], R36 ;  /* 0x0041cc2401007387 */ /* 0x000fe80000100800 */
[----:B------:R-:W-:Y:S04]  /*545f0*/  STL [R1+0x41c8], R37 ;  /* 0x0041c82501007387 */ /* 0x000fe80000100800 */
[----:B------:R-:W-:Y:S04]  /*54600*/  STL [R1+0x41d4], R8 ;  /* 0x0041d40801007387 */ /* 0x000fe80000100800 */
[----:B------:R-:W-:Y:S04]  /*54610*/  STL [R1+0x41d0], R9 ;  /* 0x0041d00901007387 */ /* 0x000fe80000100800 */
[----:B------:R-:W-:Y:S04]  /*54620*/  STL [R1+0x41dc], R30 ;  /* 0x0041dc1e01007387 */ /* 0x000fe80000100800 */
[----:B------:R-:W-:Y:S04]  /*54630*/  STL [R1+0x41d8], R31 ;  /* 0x0041d81f01007387 */ /* 0x000fe80000100800 */
[----:B------:R-:W1:Y:S01]  /*54640*/  LDL.LU.64 R74, [R1+0x4400] ;  /* 0x00440000014a7983 */ /* 0x000e620000300a00 */
[----:B------:R-:W-:-:S02]  /*54650*/  PRMT R89, RZ, 0x7610, R89 ;  /* 0x00007610ff597816 */ /* 0x000fc40000000059 */
[----:B------:R-:W-:Y:S02]  /*54660*/  PRMT R69, RZ, 0x7610, R69 ;  /* 0x00007610ff457816 */ /* 0x000fe40000000045 */
[----:B------:R-:W-:Y:S02]  /*54670*/  PRMT R68, RZ, 0x7610, R68 ;  /* 0x00007610ff447816 */ /* 0x000fe40000000044 */
[----:B------:R-:W-:Y:S02]  /*54680*/  PRMT R25, RZ, 0x7610, R25 ;  /* 0x00007610ff197816 */ /* 0x000fe40000000019 */
[----:B------:R-:W-:Y:S01]  /*54690*/  PRMT R24, RZ, 0x7610, R24 ;  /* 0x00007610ff187816 */ /* 0x000fe20000000018 */
[----:B------:R-:W4:Y:S04]  /*546a0*/  LDL.64 R80, [R1+0x2a0] ;  /* 0x0002a00001507983 */ /* 0x000f280000100a00 */
[----:B------:R-:W4:Y:S04]  /*546b0*/  LDL.64 R46, [R1+0x2a8] ;  /* 0x0002a800012e7983 */ /* 0x000f280000100a00 */
[----:B------:R-:W4:Y:S04]  /*546c0*/  @P4 LDG.E.U16 R25, desc[UR6][R14.64] ;  /* 0x000000060e194981 */ /* 0x000f28000c1e1500 */
[----:B------:R-:W4:Y:S04]  /*546d0*/  @P0 LDG.E.U16 R24, desc[UR6][R36.64] ;  /* 0x0000000624180981 */ /* 0x000f28000c1e1500 */
[----:B--2---:R-:W2:Y:S04]  /*546e0*/  @P0 LDG.E.U16 R89, desc[UR6][R64.64] ;  /* 0x0000000640590981 */ /* 0x004ea8000c1e1500 */
[----:B---3--:R-:W3:Y:S04]  /*546f0*/  @P0 LDG.E.U16 R68, desc[UR6][R82.64] ;  /* 0x0000000652440981 */ /* 0x008ee8000c1e1500 */
[----:B------:R-:W3:Y:S04]  /*54700*/  LDL.64 R64, [R1+0x2b0] ;  /* 0x0002b00001407983 */ /* 0x000ee80000100a00 */
[----:B----4-:R-:W4:Y:S01]  /*54710*/  @P4 LDG.E.U16 R69, desc[UR6][R66.64] ;  /* 0x0000000642454981 */ /* 0x010f22000c1e1500 */
[----:B-1----:R-:W-:-:S06]  /*54720*/  PRMT R74, RZ, 0x7610, R74 ;  /* 0x00007610ff4a7816 */ /* 0x002fcc000000004a */
[----:B------:R-:W3:Y:S01]  /*54730*/  @P4 LDG.E.U16 R74, desc[UR6][R78.64] ;  /* 0x000000064e4a4981 */ /* 0x000ee2000c1e1500 */
[----:B------:R-:W-:-:S06]  /*54740*/  PRMT R75, RZ, 0x7610, R75 ;  /* 0x00007610ff4b7816 */ /* 0x000fcc000000004b */
[----:B------:R0:W3:Y:S04]  /*54750*/  @P0 LDG.E.U16 R75, desc[UR6][R76.64] ;  /* 0x000000064c4b0981 */ /* 0x0000e8000c1e1500 */
[----:B--2---:R-:W-:Y:S04]  /*54760*/  STL [R1+0x42b0], R89 ;  /* 0x0042b05901007387 */ /* 0x004fe80000100800 */
[----:B------:R-:W2:Y:S04]  /*54770*/  LDL.64 R66, [R1+0x2b8] ;  /* 0x0002b80001427983 */ /* 0x000ea80000100a00 */
[----:B----4-:R-:W-:Y:S04]  /*54780*/  STL [R1+0x4244], R69 ;  /* 0x0042444501007387 */ /* 0x010fe80000100800 */
[----:B---3--:R-:W-:Y:S04]  /*54790*/  STL [R1+0x4248], R68 ;  /* 0x0042484401007387 */ /* 0x008fe80000100800 */
[----:B------:R-:W-:Y:S04]  /*547a0*/  STL [R1+0x1eb8], R25 ;  /* 0x001eb81901007387 */ /* 0x000fe80000100800 */
[----:B------:R1:W-:Y:S04]  /*547b0*/  STL [R1+0x1eb4], R24 ;  /* 0x001eb41801007387 */ /* 0x0003e80000100800 */
[----:B------:R-:W3:Y:S04]  /*547c0*/  LDL.64 R82, [R1+0x2d8] ;  /* 0x0002d80001527983 */ /* 0x000ee80000100a00 */
[----:B-1----:R-:W4:Y:S04]  /*547d0*/  LDL.64 R24, [R1+0x2d0] ;  /* 0x0002d00001187983 */ /* 0x002f280000100a00 */
[----:B------:R-:W-:Y:S04]  /*547e0*/  STL [R1+0x41e0], R74 ;  /* 0x0041e04a01007387 */ /* 0x000fe80000100800 */
[----:B------:R-:W0:Y:S01]  /*547f0*/  LDL.LU.64 R76, [R1+0x43f8] ;  /* 0x0043f800014c7983 */ /* 0x000e220000300a00 */
[----:B------:R-:W-:-:S02]  /*54800*/  PRMT R73, RZ, 0x7610, R73 ;  /* 0x00007610ff497816 */ /* 0x000fc40000000049 */
[----:B------:R-:W-:Y:S02]  /*54810*/  PRMT R72, RZ, 0x7610, R72 ;  /* 0x00007610ff487816 */ /* 0x000fe40000000048 */
[----:B------:R-:W-:Y:S02]  /*54820*/  PRMT R51, RZ, 0x7610, R51 ;  /* 0x00007610ff337816 */ /* 0x000fe40000000033 */
[----:B------:R-:W-:Y:S02]  /*54830*/  PRMT R2, RZ, 0x7610, R2 ;  /* 0x00007610ff027816 */ /* 0x000fe40000000002 */
[----:B------:R-:W-:Y:S02]  /*54840*/  PRMT R32, RZ, 0x7610, R32 ;  /* 0x00007610ff207816 */ /* 0x000fe40000000020 */
[----:B------:R-:W-:Y:S01]  /*54850*/  PRMT R33, RZ, 0x7610, R33 ;  /* 0x00007610ff217816 */ /* 0x000fe20000000021 */
[----:B------:R-:W2:Y:S04]  /*54860*/  @P4 LDG.E.U16 R73, desc[UR6][R26.64] ;  /* 0x000000061a494981 */ /* 0x000ea8000c1e1500 */
[----:B------:R-:W2:Y:S04]  /*54870*/  @P0 LDG.E.U16 R72, desc[UR6][R34.64] ;  /* 0x0000000622480981 */ /* 0x000ea8000c1e1500 */
[----:B------:R-:W2:Y:S04]  /*54880*/  @P4 LDG.E.U16 R51, desc[UR6][R80.64] ;  /* 0x0000000650334981 */ /* 0x000ea8000c1e1500 */
[----:B------:R-:W2:Y:S04]  /*54890*/  @P0 LDG.E.U16 R2, desc[UR6][R46.64] ;  /* 0x000000062e020981 */ /* 0x000ea8000c1e1500 */
[----:B------:R-:W2:Y:S04]  /*548a0*/  LDL.64 R78, [R1+0x2e0] ;  /* 0x0002e000014e7983 */ /* 0x000ea80000100a00 */
[----:B---3--:R-:W3:Y:S04]  /*548b0*/  @P0 LDG.E.U16 R32, desc[UR6][R82.64] ;  /* 0x0000000652200981 */ /* 0x008ee8000c1e1500 */
[----:B----4-:R-:W4:Y:S01]  /*548c0*/  @P4 LDG.E.U16 R33, desc[UR6][R24.64] ;  /* 0x0000000618214981 */ /* 0x010f22000c1e1500 */
[----:B0-----:R-:W-:-:S02]  /*548d0*/  PRMT R76, RZ, 0x7610, R76 ;  /* 0x00007610ff4c7816 */ /* 0x001fc4000000004c */
[----:B------:R-:W-:-:S04]  /*548e0*/  PRMT R77, RZ, 0x7610, R77 ;  /* 0x00007610ff4d7816 */ /* 0x000fc8000000004d */
[----:B------:R-:W3:Y:S04]  /*548f0*/  @P4 LDG.E.U16 R76, desc[UR6][R64.64] ;  /* 0x00000006404c4981 */ /* 0x000ee8000c1e1500 */
[----:B--2---:R-:W2:Y:S04]  /*54900*/  @P0 LDG.E.U16 R77, desc[UR6][R66.64] ;  /* 0x00000006424d0981 */ /* 0x004ea8000c1e1500 */
[----:B------:R-:W-:Y:S04]  /*54910*/  STL [R1+0x41e4], R75 ;  /* 0x0041e44b01007387 */ /* 0x000fe80000100800 */
[----:B------:R-:W-:Y:S04]  /*54920*/  STL [R1+0x42b4], R73 ;  /* 0x0042b44901007387 */ /* 0x000fe80000100800 */
[----:B------:R-:W2:Y:S04]  /*54930*/  LDL.64 R34, [R1+0x2f0] ;  /* 0x0002f00001227983 */ /* 0x000ea80000100a00 */
[----:B------:R-:W2:Y:S04]  /*54940*/  LDL.64 R26, [R1+0x2f8] ;  /* 0x0002f800011a7983 */ /* 0x000ea80000100a00 */
[----:B------:R-:W-:Y:S04]  /*54950*/  STL [R1+0x42b8], R72 ;  /* 0x0042b84801007387 */ /* 0x000fe80000100800 */
[----:B------:R-:W-:Y:S04]  /*54960*/  STL [R1+0x1f28], R3 ;  /* 0x001f280301007387 */ /* 0x000fe80000100800 */
[----:B------:R-:W4:Y:S04]  /*54970*/  LDL.64 R80, [R1+0x310] ;  /* 0x0003100001507983 */ /* 0x000f280000100a00 */
[----:B------:R-:W-:Y:S01]  /*54980*/  STL [R1+0x424c], R51 ;  /* 0x00424c3301007387 */ /* 0x000fe20000100800 */
[----:B------:R-:W-:-:S06]  /*54990*/  PRMT R0, RZ, 0x7610, R0 ;  /* 0x00007610ff007816 */ /* 0x000fcc0000000000 */
[----:B------:R-:W4:Y:S04]  /*549a0*/  @P4 LDG.E.U16 R0, desc[UR6][R78.64] ;  /* 0x000000064e004981 */ /* 0x000f28000c1e1500 */
[----:B---3--:R-:W-:Y:S04]  /*549b0*/  STL [R1+0x41e8], R76 ;  /* 0x0041e84c01007387 */ /* 0x008fe80000100800 */
[----:B------:R-:W3:Y:S04]  /*549c0*/  LDL.64 R46, [R1+0x320] ;  /* 0x00032000012e7983 */ /* 0x000ee80000100a00 */
[----:B------:R0:W-:Y:S04]  /*549d0*/  STL [R1+0x1fac], R2 ;  /* 0x001fac0201007387 */ /* 0x0001e80000100800 */
[----:B------:R-:W3:Y:S04]  /*549e0*/  LDL.64 R64, [R1+0x330] ;  /* 0x0003300001407983 */ /* 0x000ee80000100a00 */
[----:B------:R-:W3:Y:S04]  /*549f0*/  LDL.64 R66, [R1+0x338] ;  /* 0x0003380001427983 */ /* 0x000ee80000100a00 */
[----:B0-----:R-:W3:Y:S04]  /*54a00*/  LDL.64 R2, [R1+0x328] ;  /* 0x0003280001027983 */ /* 0x001ee80000100a00 */
[----:B--2---:R-:W-:Y:S04]  /*54a10*/  STL [R1+0x41ec], R77 ;  /* 0x0041ec4d01007387 */ /* 0x004fe80000100800 */
[----:B------:R-:W2:Y:S04]  /*54a20*/  LDL.LU.64 R24, [R1+0x43f0] ;  /* 0x0043f00001187983 */ /* 0x000ea80000300a00 */
[----:B------:R-:W-:Y:S04]  /*54a30*/  STL [R1+0x1f14], R32 ;  /* 0x001f142001007387 */ /* 0x000fe80000100800 */
[----:B----4-:R0:W-:Y:S04]  /*54a40*/  STL [R1+0x1f18], R33 ;  /* 0x001f182101007387 */ /* 0x0101e80000100800 */
[----:B------:R-:W4:Y:S04]  /*54a50*/  LDL.64 R82, [R1+0x358] ;  /* 0x0003580001527983 */ /* 0x000f280000100a00 */
[----:B0-----:R-:W2:Y:S04]  /*54a60*/  LDL.64 R32, [R1+0x350] ;  /* 0x0003500001207983 */ /* 0x001ea80000100a00 */
[----:B------:R-:W2:Y:S01]  /*54a70*/  LDL.LU.64 R78, [R1+0x43e8] ;  /* 0x0043e800014e7983 */ /* 0x000ea20000300a00 */
[----:B------:R-:W-:-:S03]  /*54a80*/  PRMT R88, RZ, 0x7610, R88 ;  /* 0x00007610ff587816 */ /* 0x000fc60000000058 */
[----:B------:R0:W-:Y:S04]  /*54a90*/  STL [R1+0x1fa8], R0 ;  /* 0x001fa80001007387 */ /* 0x0001e80000100800 */
[----:B0-----:R-:W3:Y:S04]  /*54aa0*/  LDL.LU R0, [R1+0x43e0] ;  /* 0x0043e00001007983 */ /* 0x001ee80000300800 */
[----:B--2---:R0:W2:Y:S04]  /*54ab0*/  @P0 LDG.E.U16 R88, desc[UR6][R78.64] ;  /* 0x000000064e580981 */ /* 0x0040a8000c1e1500 */
[----:B------:R-:W0:Y:S02]  /*54ac0*/  LDL.LU.64 R78, [R1+0x43d8] ;  /* 0x0043d800014e7983 */ /* 0x000e240000300a00 */
[----:B0-----:R-:W-:-:S02]  /*54ad0*/  PRMT R78, RZ, 0x7610, R78 ;  /* 0x00007610ff4e7816 */ /* 0x001fc4000000004e */
[----:B------:R-:W-:-:S04]  /*54ae0*/  PRMT R79, RZ, 0x7610, R79 ;  /* 0x00007610ff4f7816 */ /* 0x000fc8000000004f */
[----:B------:R-:W3:Y:S04]  /*54af0*/  @P4 LDG.E.U16 R78, desc[UR6][R34.64] ;  /* 0x00000006224e4981 */ /* 0x000ee8000c1e1500 */
[----:B------:R-:W4:Y:S04]  /*54b00*/  @P0 LDG.E.U16 R79, desc[UR6][R26.64] ;  /* 0x000000061a4f0981 */ /* 0x000f28000c1e1500 */
[----:B--2---:R0:W-:Y:S01]  /*54b10*/  STL [R1+0x1fa4], R88 ;  /* 0x001fa45801007387 */ /* 0x0041e20000100800 */
[----:B------:R-:W-:-:S06]  /*54b20*/  PRMT R73, RZ, 0x7610, R73 ;  /* 0x00007610ff497816 */ /* 0x000fcc0000000049 */
[----:B------:R-:W2:Y:S04]  /*54b30*/  @P4 LDG.E.U16 R73, desc[UR6][R80.64] ;  /* 0x0000000650494981 */ /* 0x000ea8000c1e1500 */
[----:B0-----:R-:W2:Y:S04]  /*54b40*/  LDL.LU R88, [R1+0x43d0] ;  /* 0x0043d00001587983 */ /* 0x001ea80000300800 */
[----:B------:R-:W2:Y:S04]  /*54b50*/  LDL.64 R34, [R1+0x368] ;  /* 0x0003680001227983 */ /* 0x000ea80000100a00 */
[----:B---3--:R-:W-:Y:S04]  /*54b60*/  STL [R1+0x41f4], R78 ;  /* 0x0041f44e01007387 */ /* 0x008fe80000100800 */
[----:B------:R-:W3:Y:S04]  /*54b70*/  LDL.LU.64 R26, [R1+0x43c8] ;  /* 0x0043c800011a7983 */ /* 0x000ee80000300a00 */
[----:B----4-:R0:W-:Y:S04]  /*54b80*/  STL [R1+0x41f8], R79 ;  /* 0x0041f84f01007387 */ /* 0x0101e80000100800 */
[----:B0-----:R-:W4:Y:S04]  /*54b90*/  LDL.64 R78, [R1+0x380] ;  /* 0x00038000014e7983 */ /* 0x001f280000100a00 */
[----:B------:R-:W2:Y:S01]  /*54ba0*/  LDL.LU.64 R80, [R1+0x43c0] ;  /* 0x0043c00001507983 */ /* 0x000ea20000300a00 */
[----:B------:R-:W-:-:S02]  /*54bb0*/  PRMT R72, RZ, 0x7610, R72 ;  /* 0x00007610ff487816 */ /* 0x000fc40000000048 */
[----:B------:R-:W-:-:S06]  /*54bc0*/  PRMT R0, RZ, 0x7610, R0 ;  /* 0x00007610ff007816 */ /* 0x000fcc0000000000 */
[----:B------:R-:W3:Y:S04]  /*54bd0*/  @P4 LDG.E.U16 R0, desc[UR6][R46.64] ;  /* 0x000000062e004981 */ /* 0x000ee8000c1e1500 */
[----:B--2---:R-:W2:Y:S01]  /*54be0*/  @P0 LDG.E.U16 R72, desc[UR6][R80.64] ;  /* 0x0000000650480981 */ /* 0x004ea2000c1e1500 */
[----:B------:R-:W-:-:S06]  /*54bf0*/  PRMT R88, RZ, 0x7610, R88 ;  /* 0x00007610ff587816 */ /* 0x000fcc0000000058 */
[----:B------:R-:W3:Y:S04]  /*54c00*/  @P0 LDG.E.U16 R88, desc[UR6][R2.64] ;  /* 0x0000000602580981 */ /* 0x000ee8000c1e1500 */
[----:B------:R-:W3:Y:S04]  /*54c10*/  LDL.LU.64 R80, [R1+0x43b8] ;  /* 0x0043b80001507983 */ /* 0x000ee80000300a00 */
[----:B--2---:R-:W-:Y:S04]  /*54c20*/  STL [R1+0x1f0c], R72 ;  /* 0x001f0c4801007387 */ /* 0x004fe80000100800 */
[----:B------:R0:W-:Y:S04]  /*54c30*/  STL [R1+0x1f10], R73 ;  /* 0x001f104901007387 */ /* 0x0001e80000100800 */
[----:B0-----:R-:W2:Y:S04]  /*54c40*/  LDL.64 R72, [R1+0x388] ;  /* 0x0003880001487983 */ /* 0x001ea80000100a00 */
[----:B------:R-:W2:Y:S04]  /*54c50*/  LDL.LU.64 R46, [R1+0x43b0] ;  /* 0x0043b000012e7983 */ /* 0x000ea80000300a00 */
[----:B---3--:R0:W-:Y:S04]  /*54c60*/  STL [R1+0x1fa0], R0 ;  /* 0x001fa00001007387 */ /* 0x0081e80000100800 */
[----:B0-----:R-:W3:Y:S01]  /*54c70*/  LDL.LU R0, [R1+0x43a8] ;  /* 0x0043a80001007983 */ /* 0x001ee20000300800 */
[----:B------:R-:W-:-:S02]  /*54c80*/  PRMT R80, RZ, 0x7610, R80 ;  /* 0x00007610ff507816 */ /* 0x000fc40000000050 */
[----:B------:R-:W-:Y:S01]  /*54c90*/  PRMT R81, RZ, 0x7610, R81 ;  /* 0x00007610ff517816 */ /* 0x000fe20000000051 */
[----:B------:R-:W2:Y:S04]  /*54ca0*/  LDL.LU.64 R2, [R1+0x43a0] ;  /* 0x0043a00001027983 */ /* 0x000ea80000300a00 */
[----:B------:R0:W-:Y:S04]  /*54cb0*/  STL [R1+0x1f9c], R88 ;  /* 0x001f9c5801007387 */ /* 0x0001e80000100800 */
[----:B------:R-:W2:Y:S04]  /*54cc0*/  @P4 LDG.E.U16 R80, desc[UR6][R64.64] ;  /* 0x0000000640504981 */ /* 0x000ea8000c1e1500 */
[----:B------:R-:W4:Y:S04]  /*54cd0*/  @P0 LDG.E.U16 R81, desc[UR6][R66.64] ;  /* 0x0000000642510981 */ /* 0x000f28000c1e1500 */
[----:B0-----:R-:W4:Y:S04]  /*54ce0*/  LDL.LU R88, [R1+0x4398] ;  /* 0x0043980001587983 */ /* 0x001f280000300800 */
[----:B------:R-:W4:Y:S01]  /*54cf0*/  LDL.LU.64 R64, [R1+0x4390] ;  /* 0x0043900001407983 */ /* 0x000f220000300a00 */
[----:B---3--:R-:W-:-:S06]  /*54d00*/  PRMT R0, RZ, 0x7610, R0 ;  /* 0x00007610ff007816 */ /* 0x008fcc0000000000 */
[----:B------:R-:W3:Y:S04]  /*54d10*/  @P4 LDG.E.U16 R0, desc[UR6][R32.64] ;  /* 0x0000000620004981 */ /* 0x000ee8000c1e1500 */
[----:B--2---:R-:W-:Y:S04]  /*54d20*/  STL [R1+0x41fc], R80 ;  /* 0x0041fc5001007387 */ /* 0x004fe80000100800 */
[----:B------:R-:W2:Y:S04]  /*54d30*/  LDL.LU.64 R66, [R1+0x4388] ;  /* 0x0043880001427983 */ /* 0x000ea80000300a00 */
[----:B----4-:R-:W-:Y:S01]  /*54d40*/  STL [R1+0x4200], R81 ;  /* 0x0042005101007387 */ /* 0x010fe20000100800 */
[----:B------:R-:W-:-:S03]  /*54d50*/  PRMT R88, RZ, 0x7610, R88 ;  /* 0x00007610ff587816 */ /* 0x000fc60000000058 */
[----:B------:R-:W4:Y:S04]  /*54d60*/  LDL.LU.64 R32, [R1+0x4380] ;  /* 0x0043800001207983 */ /* 0x000f280000300a00 */
[----:B------:R-:W2:Y:S04]  /*54d70*/  @P0 LDG.E.U16 R88, desc[UR6][R82.64] ;  /* 0x0000000652580981 */ /* 0x000ea8000c1e1500 */
[----:B---3--:R0:W-:Y:S04]  /*54d80*/  STL [R1+0x1f08], R0 ;  /* 0x001f080001007387 */ /* 0x0081e80000100800 */
[----:B0-----:R-:W3:Y:S04]  /*54d90*/  LDL.LU R0, [R1+0x4378] ;  /* 0x0043780001007983 */ /* 0x001ee80000300800 */
[----:B------:R-:W3:Y:S01]  /*54da0*/  LDL.LU.64 R82, [R1+0x4370] ;  /* 0x0043700001527983 */ /* 0x000ee20000300a00 */
[----:B------:R-:W-:-:S02]  /*54db0*/  PRMT R89, RZ, 0x7610, R89 ;  /* 0x00007610ff597816 */ /* 0x000fc40000000059 */
[----:B------:R-:W-:Y:S01]  /*54dc0*/  PRMT R80, RZ, 0x7610, R80 ;  /* 0x00007610ff507816 */ /* 0x000fe20000000050 */
[----:B--2---:R0:W-:Y:S04]  /*54dd0*/  STL [R1+0x1f04], R88 ;  /* 0x001f045801007387 */ /* 0x0041e80000100800 */
[----:B------:R-:W2:Y:S04]  /*54de0*/  @P4 LDG.E.U16 R89, desc[UR6][R52.64] ;  /* 0x0000000634594981 */ /* 0x000ea8000c1e1500 */
[----:B0-----:R-:W2:Y:S04]  /*54df0*/  LDL.LU R88, [R1+0x4368] ;  /* 0x0043680001587983 */ /* 0x001ea80000300800 */
[----:B------:R-:W2:Y:S04]  /*54e00*/  LDL.LU.64 R52, [R1+0x4360] ;  /* 0x0043600001347983 */ /* 0x000ea80000300a00 */
[----:B---3--:R0:W3:Y:S04]  /*54e10*/  @P0 LDG.E.U16 R80, desc[UR6][R82.64] ;  /* 0x0000000652500981 */ /* 0x0080e8000c1e1500 */
[----:B------:R-:W0:Y:S02]  /*54e20*/  LDL.LU.64 R82, [R1+0x4358] ;  /* 0x0043580001527983 */ /* 0x000e240000300a00 */
[----:B0-----:R-:W-:-:S02]  /*54e30*/  PRMT R82, RZ, 0x7610, R82 ;  /* 0x00007610ff527816 */ /* 0x001fc40000000052 */
[----:B------:R-:W-:-:S04]  /*54e40*/  PRMT R83, RZ, 0x7610, R83 ;  /* 0x00007610ff537816 */ /* 0x000fc80000000053 */
[----:B------:R-:W2:Y:S04]  /*54e50*/  @P4 LDG.E.U16 R82, desc[UR6][R40.64] ;  /* 0x0000000628524981 */ /* 0x000ea8000c1e1500 */
[----:B------:R-:W3:Y:S01]  /*54e60*/  @P0 LDG.E.U16 R83, desc[UR6][R34.64] ;  /* 0x0000000622530981 */ /* 0x000ee2000c1e1500 */
[----:B------:R-:W-:-:S06]  /*54e70*/  PRMT R77, RZ, 0x7610, R77 ;  /* 0x00007610ff4d7816 */ /* 0x000fcc000000004d */
[----:B------:R-:W4:Y:S04]  /*54e80*/  @P4 LDG.E.U16 R77, desc[UR6][R84.64] ;  /* 0x00000006544d4981 */ /* 0x000f28000c1e1500 */
[----:B------:R-:W4:Y:S04]  /*54e90*/  LDL.LU.64 R40, [R1+0x4350] ;  /* 0x0043500001287983 */ /* 0x000f280000300a00 */
[----:B--2---:R-:W-:Y:S04]  /*54ea0*/  STL [R1+0x4204], R82 ;  /* 0x0042045201007387 */ /* 0x004fe80000100800 */
[----:B------:R-:W2:Y:S04]  /*54eb0*/  LDL.LU.64 R34, [R1+0x4348] ;  /* 0x0043480001227983 */ /* 0x000ea80000300a00 */
[----:B---3--:R0:W-:Y:S04]  /*54ec0*/  STL [R1+0x4208], R83 ;  /* 0x0042085301007387 */ /* 0x0081e80000100800 */
[----:B------:R-:W3:Y:S01]  /*54ed0*/  LDL.LU.64 R84, [R1+0x4340] ;  /* 0x0043400001547983 */ /* 0x000ee20000300a00 */
[----:B------:R-:W-:-:S06]  /*54ee0*/  PRMT R93, RZ, 0x7610, R93 ;  /* 0x00007610ff5d7816 */ /* 0x000fcc000000005d */
[----:B------:R1:W2:Y:S01]  /*54ef0*/  @P4 LDG.E.U16 R93, desc[UR6][R8.64] ;  /* 0x00000006085d4981 */ /* 0x0002a2000c1e1500 */
[----:B0-----:R-:W-:-:S06]  /*54f00*/  PRMT R83, RZ, 0x7610, R83 ;  /* 0x00007610ff537816 */ /* 0x001fcc0000000053 */
[----:B------:R-:W2:Y:S01]  /*54f10*/  @P4 LDG.E.U16 R83, desc[UR6][R56.64] ;  /* 0x0000000638534981 */ /* 0x000ea2000c1e1500 */
[----:B-1----:R-:W-:-:S06]  /*54f20*/  PRMT R9, RZ, 0x7610, R9 ;  /* 0x00007610ff097816 */ /* 0x002fcc0000000009 */
[----:B------:R-:W2:Y:S01]  /*54f30*/  @P0 LDG.E.U16 R9, desc[UR6][R72.64] ;  /* 0x0000000648090981 */ /* 0x000ea2000c1e1500 */
[----:B------:R-:W-:-:S03]  /*54f40*/  PRMT R53, RZ, 0x7610, R53 ;  /* 0x00007610ff357816 */ /* 0x000fc60000000035 */
[----:B------:R-:W2:Y:S01]  /*54f50*/  LDL.LU R56, [R1+0x4338] ;  /* 0x0043380001387983 */ /* 0x000ea20000300800 */
[----:B------:R-:W-:-:S03]  /*54f60*/  PRMT R52, RZ, 0x7610, R52 ;  /* 0x00007610ff347816 */ /* 0x000fc60000000034 */
[----:B------:R-:W2:Y:S04]  /*54f70*/  @P0 LDG.E.U16 R53, desc[UR6][R78.64] ;  /* 0x000000064e350981 */ /* 0x000ea8000c1e1500 */
[----:B------:R-:W2:Y:S01]  /*54f80*/  @P4 LDG.E.U16 R52, desc[UR6][R86.64] ;  /* 0x0000000656344981 */ /* 0x000ea2000c1e1500 */
[----:B---3--:R-:W-:Y:S02]  /*54f90*/  PRMT R84, RZ, 0x7610, R84 ;  /* 0x00007610ff547816 */ /* 0x008fe40000000054 */
[----:B------:R-:W-:-:S04]  /*54fa0*/  PRMT R85, RZ, 0x7610, R85 ;  /* 0x00007610ff557816 */ /* 0x000fc80000000055 */
[----:B------:R-:W3:Y:S04]  /*54fb0*/  @P4 LDG.E.U16 R84, desc[UR6][R38.64] ;  /* 0x0000000626544981 */ /* 0x000ee8000c1e1500 */
[----:B----4-:R-:W4:Y:S04]  /*54fc0*/  @P0 LDG.E.U16 R85, desc[UR6][R40.64] ;  /* 0x0000000628550981 */ /* 0x010f28000c1e1500 */
[----:B--2---:R-:W-:Y:S04]  /*54fd0*/  STL [R1+0x4250], R83 ;  /* 0x0042505301007387 */ /* 0x004fe80000100800 */
[----:B------:R-:W-:Y:S04]  /*54fe0*/  STL [R1+0x4254], R9 ;  /* 0x0042540901007387 */ /* 0x000fe80000100800 */
[----:B------:R-:W2:Y:S04]  /*54ff0*/  LDL.LU.64 R38, [R1+0x4330] ;  /* 0x0043300001267983 */ /* 0x000ea80000300a00 */
[----:B---3--:R-:W-:Y:S04]  /*55000*/  STL [R1+0x420c], R84 ;  /* 0x00420c5401007387 */ /* 0x008fe80000100800 */
[----:B------:R-:W3:Y:S04]  /*55010*/  LDL.LU.64 R40, [R1+0x4328] ;  /* 0x0043280001287983 */ /* 0x000ee80000300a00 */
[----:B------:R-:W2:Y:S04]  /*55020*/  LDL.64 R78, [R1+0x120] ;  /* 0x00012000014e7983 */ /* 0x000ea80000100a00 */
[----:B----4-:R-:W-:Y:S04]  /*55030*/  STL [R1+0x4210], R85 ;  /* 0x0042105501007387 */ /* 0x010fe80000100800 */
[----:B------:R-:W-:Y:S04]  /*55040*/  STL [R1+0x1f98], R89 ;  /* 0x001f985901007387 */ /* 0x000fe80000100800 */
[----:B------:R-:W-:Y:S04]  /*55050*/  STL [R1+0x1f94], R80 ;  /* 0x001f945001007387 */ /* 0x000fe80000100800 */
[----:B------:R-:W4:Y:S01]  /*55060*/  LDL.LU.64 R86, [R1+0x4320] ;  /* 0x0043200001567983 */ /* 0x000f220000300a00 */
[----:B------:R-:W-:-:S02]  /*55070*/  PRMT R82, RZ, 0x7610, R82 ;  /* 0x00007610ff527816 */ /* 0x000fc40000000052 */
[----:B------:R-:W-:Y:S02]  /*55080*/  PRMT R56, RZ, 0x7610, R56 ;  /* 0x00007610ff387816 */ /* 0x000fe40000000038 */
[----:B------:R-:W-:Y:S01]  /*55090*/  PRMT R81, RZ, 0x7610, R81 ;  /* 0x00007610ff517816 */ /* 0x000fe20000000051 */
[----:B------:R-:W-:Y:S04]  /*550a0*/  STL [R1+0x1f40], R52 ;  /* 0x001f403401007387 */ /* 0x000fe80000100800 */
[----:B------:R0:W-:Y:S04]  /*550b0*/  STL [R1+0x1efc], R53 ;  /* 0x001efc3501007387 */ /* 0x0001e80000100800 */
[----:B------:R-:W2:Y:S04]  /*550c0*/  @P4 LDG.E.U16 R82, desc[UR6][R54.64] ;  /* 0x0000000636524981 */ /* 0x000ea8000c1e1500 */
[----:B------:R-:W3:Y:S04]  /*550d0*/  @P0 LDG.E.U16 R56, desc[UR6][R66.64] ;  /* 0x0000000642380981 */ /* 0x000ee8000c1e1500 */
[----:B------:R-:W3:Y:S04]  /*550e0*/  @P0 LDG.E.U16 R81, desc[UR6][R64.64] ;  /* 0x0000000640510981 */ /* 0x000ee8000c1e1500 */
[----:B0-----:R-:W3:Y:S04]  /*550f0*/  LDL.64 R52, [R1+0x118] ;  /* 0x0001180001347983 */ /* 0x001ee80000100a00 */
[----:B------:R-:W3:Y:S04]  /*55100*/  LDL.LU.64 R66, [R1+0x4318] ;  /* 0x0043180001427983 */ /* 0x000ee80000300a00 */
[----:B------:R-:W3:Y:S01]  /*55110*/  LDL.64 R72, [R1+0x110] ;  /* 0x0001100001487983 */ /* 0x000ee20000100a00 */
[----:B----4-:R-:W-:-:S06]  /*55120*/  PRMT R86, RZ, 0x7610, R86 ;  /* 0x00007610ff567816 */ /* 0x010fcc0000000056 */
[----:B------:R-:W4:Y:S01]  /*55130*/  @P4 LDG.E.U16 R86, desc[UR6][R58.64] ;  /* 0x000000063a564981 */ /* 0x000f22000c1e1500 */
[----:B------:R-:W-:-:S03]  /*55140*/  PRMT R87, RZ, 0x7610, R87 ;  /* 0x00007610ff577816 */ /* 0x000fc60000000057 */
[----:B--2---:R-:W-:Y:S04]  /*55150*/  STL [R1+0x4258], R82 ;  /* 0x0042585201007387 */ /* 0x004fe80000100800 */
[----:B------:R-:W-:Y:S04]  /*55160*/  STL [R1+0x1f00], R77 ;  /* 0x001f004d01007387 */ /* 0x000fe80000100800 */
[----:B------:R-:W2:Y:S04]  /*55170*/  LDL.64 R54, [R1+0x108] ;  /* 0x0001080001367983 */ /* 0x000ea80000100a00 */
[----:B---3--:R0:W-:Y:S04]  /*55180*/  STL [R1+0x1f3c], R56 ;  /* 0x001f3c3801007387 */ /* 0x0081e80000100800 */
[----:B------:R-:W3:Y:S01]  /*55190*/  @P0 LDG.E.U16 R87, desc[UR6][R2.64] ;  /* 0x0000000602570981 */ /* 0x000ee2000c1e1500 */
[----:B------:R-:W-:-:S02]  /*551a0*/  PRMT R66, RZ, 0x7610, R66 ;  /* 0x00007610ff427816 */ /* 0x000fc40000000042 */
[----:B------:R-:W-:Y:S01]  /*551b0*/  PRMT R67, RZ, 0x7610, R67 ;  /* 0x00007610ff437816 */ /* 0x000fe20000000043 */
[----:B0-----:R-:W3:Y:S04]  /*551c0*/  LDL.64 R56, [R1+0xe0] ;  /* 0x0000e00001387983 */ /* 0x001ee80000100a00 */
[----:B------:R0:W-:Y:S04]  /*551d0*/  STL [R1+0x425c], R81 ;  /* 0x00425c5101007387 */ /* 0x0001e80000100800 */
[----:B------:R-:W3:Y:S04]  /*551e0*/  LDL.64 R58, [R1+0xd8] ;  /* 0x0000d800013a7983 */ /* 0x000ee80000100a00 */
[----:B------:R-:W3:Y:S04]  /*551f0*/  LDL.64 R64, [R1+0xd0] ;  /* 0x0000d00001407983 */ /* 0x000ee80000100a00 */
[----:B------:R-:W3:Y:S04]  /*55200*/  @P0 LDG.E.U16 R66, desc[UR6][R46.64] ;  /* 0x000000062e420981 */ /* 0x000ee8000c1e1500 */
[----:B------:R-:W3:Y:S01]  /*55210*/  @P4 LDG.E.U16 R67, desc[UR6][R44.64] ;  /* 0x000000062c434981 */ /* 0x000ee2000c1e1500 */
[----:B------:R-:W-:-:S02]  /*55220*/  PRMT R69, RZ, 0x7610, R69 ;  /* 0x00007610ff457816 */ /* 0x000fc40000000045 */
[----:B------:R-:W-:-:S04]  /*55230*/  PRMT R68, RZ, 0x7610, R68 ;  /* 0x00007610ff447816 */ /* 0x000fc80000000044 */
[----:B------:R-:W3:Y:S04]  /*55240*/  @P4 LDG.E.U16 R69, desc[UR6][R78.64] ;  /* 0x000000064e454981 */ /* 0x000ee8000c1e1500 */
[----:B------:R-:W3:Y:S04]  /*55250*/  @P0 LDG.E.U16 R68, desc[UR6][R52.64] ;  /* 0x0000000634440981 */ /* 0x000ee8000c1e1500 */
[----:B----4-:R-:W-:Y:S04]  /*55260*/  STL [R1+0x4214], R86 ;  /* 0x0042145601007387 */ /* 0x010fe80000100800 */
[----:B------:R-:W4:Y:S01]  /*55270*/  LDL.64 R2, [R1+0xc8] ;  /* 0x0000c80001027983 */ /* 0x000f220000100a00 */
[----:B------:R-:W-:-:S02]  /*55280*/  PRMT R50, RZ, 0x7610, R50 ;  /* 0x00007610ff327816 */ /* 0x000fc40000000032 */
[----:B------:R-:W-:Y:S02]  /*55290*/  PRMT R49, RZ, 0x7610, R49 ;  /* 0x00007610ff317816 */ /* 0x000fe40000000031 */
[----:B------:R-:W-:Y:S02]  /*552a0*/  PRMT R63, RZ, 0x7610, R63 ;  /* 0x00007610ff3f7816 */ /* 0x000fe4000000003f */
[----:B------:R-:W-:Y:S02]  /*552b0*/  PRMT R61, RZ, 0x7610, R61 ;  /* 0x00007610ff3d7816 */ /* 0x000fe4000000003d */
[----:B------:R-:W-:Y:S01]  /*552c0*/  PRMT R48, RZ, 0x7610, R48 ;  /* 0x00007610ff307816 */ /* 0x000fe20000000030 */
[----:B------:R-:W4:Y:S04]  /*552d0*/  @P4 LDG.E.U16 R50, desc[UR6][R72.64] ;  /* 0x0000000648324981 */ /* 0x000f28000c1e1500 */
[----:B--2---:R-:W2:Y:S01]  /*552e0*/  @P0 LDG.E.U16 R49, desc[UR6][R54.64] ;  /* 0x0000000636310981 */ /* 0x004ea2000c1e1500 */
[----:B------:R-:W-:-:S03]  /*552f0*/  PRMT R21, RZ, 0x7610, R21 ;  /* 0x00007610ff157816 */ /* 0x000fc60000000015 */
[----:B---3--:R-:W-:Y:S04]  /*55300*/  STL [R1+0x4218], R87 ;  /* 0x0042185701007387 */ /* 0x008fe80000100800 */
[----:B------:R-:W3:Y:S04]  /*55310*/  LDL.LU.64 R44, [R1+0x4310] ;  /* 0x00431000012c7983 */ /* 0x000ee80000300a00 */
[----:B------:R-:W3:Y:S04]  /*55320*/  LDL.LU.64 R46, [R1+0x4308] ;  /* 0x00430800012e7983 */ /* 0x000ee80000300a00 */
[----:B------:R-:W3:Y:S04]  /*55330*/  @P4 LDG.E.U16 R63, desc[UR6][R56.64] ;  /* 0x00000006383f4981 */ /* 0x000ee8000c1e1500 */
[----:B------:R-:W3:Y:S04]  /*55340*/  @P0 LDG.E.U16 R61, desc[UR6][R58.64] ;  /* 0x000000063a3d0981 */ /* 0x000ee8000c1e1500 */
[----:B------:R-:W-:Y:S04]  /*55350*/  STL [R1+0x1f34], R66 ;  /* 0x001f344201007387 */ /* 0x000fe80000100800 */
[----:B------:R-:W3:Y:S04]  /*55360*/  @P4 LDG.E.U16 R48, desc[UR6][R64.64] ;  /* 0x0000000640304981 */ /* 0x000ee8000c1e1500 */
[----:B------:R1:W-:Y:S04]  /*55370*/  STL [R1+0x1f38], R67 ;  /* 0x001f384301007387 */ /* 0x0003e80000100800 */
[----:B0-----:R-:W3:Y:S04]  /*55380*/  LDL.64 R80, [R1+0x38] ;  /* 0x0000380001507983 */ /* 0x001ee80000100a00 */
[----:B------:R-:W3:Y:S04]  /*55390*/  LDL.64 R78, [R1+0x30] ;  /* 0x00003000014e7983 */ /* 0x000ee80000100a00 */
[----:B-1----:R-:W3:Y:S04]  /*553a0*/  LDL.64 R66, [R1+0xa0] ;  /* 0x0000a00001427983 */ /* 0x002ee80000100a00 */
[----:B------:R-:W-:Y:S04]  /*553b0*/  STL [R1+0x4260], R69 ;  /* 0x0042604501007387 */ /* 0x000fe80000100800 */
[----:B------:R-:W3:Y:S04]  /*553c0*/  LDL.LU.64 R52, [R1+0x4300] ;  /* 0x0043000001347983 */ /* 0x000ee80000300a00 */
[----:B------:R0:W-:Y:S04]  /*553d0*/  STL [R1+0x4264], R68 ;  /* 0x0042644401007387 */ /* 0x0001e80000100800 */
[----:B------:R-:W3:Y:S04]  /*553e0*/  LDL.64 R72, [R1+0x8] ;  /* 0x0000080001487983 */ /* 0x000ee80000100a00 */
[----:B0-----:R-:W3:Y:S04]  /*553f0*/  LDL.64 R68, [R1+0x40] ;  /* 0x0000400001447983 */ /* 0x001ee80000100a00 */
[----:B----4-:R-:W4:Y:S01]  /*55400*/  @P0 LDG.E.U16 R21, desc[UR6][R2.64] ;  /* 0x0000000602150981 */ /* 0x010f22000c1e1500 */
[----:B------:R-:W-:-:S03]  /*55410*/  PRMT R60, RZ, 0x7610, R60 ;  /* 0x00007610ff3c7816 */ /* 0x000fc6000000003c */
[----:B------:R-:W-:Y:S04]  /*55420*/  STL [R1+0x421c], R50 ;  /* 0x00421c3201007387 */ /* 0x000fe80000100800 */
[----:B------:R-:W4:Y:S04]  /*55430*/  LDL.LU.64 R54, [R1+0x42f8] ;  /* 0x0042f80001367983 */ /* 0x000f280000300a00 */
[----:B--2---:R-:W-:Y:S04]  /*55440*/  STL [R1+0x4220], R49 ;  /* 0x0042203101007387 */ /* 0x004fe80000100800 */
[----:B------:R-:W2:Y:S04]  /*55450*/  LDL.LU.64 R56, [R1+0x42f0] ;  /* 0x0042f00001387983 */ /* 0x000ea80000300a00 */
[----:B---3--:R-:W-:Y:S04]  /*55460*/  STL [R1+0x4268], R63 ;  /* 0x0042683f01007387 */ /* 0x008fe80000100800 */
[----:B------:R-:W3:Y:S04]  /*55470*/  LDL.LU.64 R58, [R1+0x42e8] ;  /* 0x0042e800013a7983 */ /* 0x000ee80000300a00 */
[----:B------:R-:W-:Y:S04]  /*55480*/  STL [R1+0x426c], R61 ;  /* 0x00426c3d01007387 */ /* 0x000fe80000100800 */
[----:B------:R-:W3:Y:S04]  /*55490*/  LDL.LU.64 R64, [R1+0x42e0] ;  /* 0x0042e00001407983 */ /* 0x000ee80000300a00 */
[----:B------:R-:W-:Y:S04]  /*554a0*/  STL [R1+0x4224], R48 ;  /* 0x0042243001007387 */ /* 0x000fe80000100800 */
[----:B------:R-:W3:Y:S04]  /*554b0*/  LDL.LU.64 R2, [R1+0x42d8] ;  /* 0x0042d80001027983 */ /* 0x000ee80000300a00 */
[----:B------:R-:W3:Y:S01]  /*554c0*/  @P4 LDG.E.U16 R60, desc[UR6][R66.64] ;  /* 0x00000006423c4981 */ /* 0x000ee2000c1e1500 */
[----:B------:R-:W-:-:S02]  /*554d0*/  PRMT R51, RZ, 0x7610, R51 ;  /* 0x00007610ff337816 */ /* 0x000fc40000000033 */
[----:B------:R-:W-:Y:S02]  /*554e0*/  PRMT R20, RZ, 0x7610, R20 ;  /* 0x00007610ff147816 */ /* 0x000fe40000000014 */
[----:B------:R-:W-:Y:S02]  /*554f0*/  PRMT R0, RZ, 0x7610, R0 ;  /* 0x00007610ff007816 */ /* 0x000fe40000000000 */
[----:B------:R-:W-:Y:S02]  /*55500*/  PRMT R87, RZ, 0x7610, R87 ;  /* 0x00007610ff577816 */ /* 0x000fe40000000057 */
[----:B------:R-:W3:Y:S04]  /*55510*/  @P4 LDG.E.U16 R20, desc[UR6][R80.64] ;  /* 0x0000000650144981 */ /* 0x000ee8000c1e1500 */
[----:B------:R-:W3:Y:S04]  /*55520*/  @P0 LDG.E.U16 R0, desc[UR6][R78.64] ;  /* 0x000000064e000981 */ /* 0x000ee8000c1e1500 */
[----:B------:R-:W3:Y:S04]  /*55530*/  @P4 LDG.E.U16 R87, desc[UR6][R72.64] ;  /* 0x0000000648574981 */ /* 0x000ee8000c1e1500 */
[----:B------:R-:W3:Y:S04]  /*55540*/  @P0 LDG.E.U16 R51, desc[UR6][R68.64] ;  /* 0x0000000644330981 */ /* 0x000ee8000c1e1500 */
[----:B----4-:R-:W-:Y:S04]  /*55550*/  STL [R1+0x4228], R21 ;  /* 0x0042281501007387 */ /* 0x010fe80000100800 */
[----:B------:R-:W4:Y:S01]  /*55560*/  LDL.LU.64 R66, [R1+0x42d0] ;  /* 0x0042d00001427983 */ /* 0x000f220000300a00 */
[----:B------:R-:W-:-:S02]  /*55570*/  PRMT R86, RZ, 0x7610, R86 ;  /* 0x00007610ff567816 */ /* 0x000fc40000000056 */
[----:B------:R-:W-:Y:S02]  /*55580*/  PRMT R76, RZ, 0x7610, R76 ;  /* 0x00007610ff4c7816 */ /* 0x000fe4000000004c */
[----:B------:R-:W-:Y:S02]  /*55590*/  PRMT R75, RZ, 0x7610, R75 ;  /* 0x00007610ff4b7816 */ /* 0x000fe4000000004b */
[----:B------:R-:W-:Y:S02]  /*555a0*/  PRMT R85, RZ, 0x7610, R85 ;  /* 0x00007610ff557816 */ /* 0x000fe40000000055 */
[----:B------:R-:W-:-:S06]  /*555b0*/  PRMT R84, RZ, 0x7610, R84 ;  /* 0x00007610ff547816 */ /* 0x000fcc0000000054 */
[----:B--2---:R-:W2:Y:S04]  /*555c0*/  @P0 LDG.E.U16 R84, desc[UR6][R56.64] ;  /* 0x0000000638540981 */ /* 0x004ea8000c1e1500 */
[----:B---3--:R-:W3:Y:S04]  /*555d0*/  @P4 LDG.E.U16 R85, desc[UR6][R58.64] ;  /* 0x000000063a554981 */ /* 0x008ee8000c1e1500 */
[----:B------:R-:W2:Y:S04]  /*555e0*/  @P0 LDG.E.U16 R75, desc[UR6][R64.64] ;  /* 0x00000006404b0981 */ /* 0x000ea8000c1e1500 */
[----:B------:R-:W2:Y:S04]  /*555f0*/  @P0 LDG.E.U16 R86, desc[UR6][R2.64] ;  /* 0x0000000602560981 */ /* 0x000ea8000c1e1500 */
[----:B------:R0:W-:Y:S04]  /*55600*/  STL [R1+0x4270], R60 ;  /* 0x0042703c01007387 */ /* 0x0001e80000100800 */
[----:B------:R-:W-:Y:S04]  /*55610*/  STL [R1+0x4274], R51 ;  /* 0x0042743301007387 */ /* 0x000fe80000100800 */
[----:B------:R-:W-:Y:S04]  /*55620*/  STL [R1+0x422c], R20 ;  /* 0x00422c1401007387 */ /* 0x000fe80000100800 */
[----:B------:R-:W-:Y:S04]  /*55630*/  STL [R1+0x4230], R0 ;  /* 0x0042300001007387 */ /* 0x000fe80000100800 */
[----:B------:R-:W-:Y:S04]  /*55640*/  STL [R1+0x4278], R87 ;  /* 0x0042785701007387 */ /* 0x000fe80000100800 */
[----:B------:R-:W3:Y:S04]  /*55650*/  LDL.LU.64 R2, [R1+0x42c8] ;  /* 0x0042c80001027983 */ /* 0x000ee80000300a00 */
[----:B0-----:R-:W3:Y:S04]  /*55660*/  LDL.64 R60, [R1+0x98] ;  /* 0x00009800013c7983 */ /* 0x001ee80000100a00 */
        /* <DEDUP_REMOVED lines=10> */
[----:B----4-:R-:W4:Y:S01]  /*55710*/  @P4 LDG.E.U16 R76, desc[UR6][R66.64] ;  /* 0x00000006424c4981 */ /* 0x010f22000c1e1500 */
[----:B------:R-:W-:-:S06]  /*55720*/  PRMT R21, RZ, 0x7610, R21 ;  /* 0x00007610ff157816 */ /* 0x000fcc0000000015 */
[----:B------:R-:W3:Y:S04]  /*55730*/  @P4 LDG.E.U16 R21, desc[UR6][R28.64] ;  /* 0x000000061c154981 */ /* 0x000ee8000c1e1500 */
[----:B--2---:R0:W-:Y:S04]  /*55740*/  STL [R1+0x427c], R86 ;  /* 0x00427c5601007387 */ /* 0x0041e80000100800 */
[----:B0-----:R-:W2:Y:S04]  /*55750*/  LDL.64 R86, [R1+0x3d8] ;  /* 0x0003d80001567983 */ /* 0x001ea80000100a00 */
[----:B----4-:R-:W-:Y:S04]  /*55760*/  STL [R1+0x4280], R76 ;  /* 0x0042804c01007387 */ /* 0x010fe80000100800 */
[----:B------:R-:W-:Y:S04]  /*55770*/  STL [R1+0x4238], R66 ;  /* 0x0042384201007387 */ /* 0x000fe80000100800 */
[----:B------:R0:W-:Y:S04]  /*55780*/  STL [R1+0x4234], R67 ;  /* 0x0042344301007387 */ /* 0x0001e80000100800 */
[----:B------:R-:W-:Y:S04]  /*55790*/  STL [R1+0x428c], R75 ;  /* 0x00428c4b01007387 */ /* 0x000fe80000100800 */
[----:B------:R-:W-:Y:S04]  /*557a0*/  STL [R1+0x4288], R64 ;  /* 0x0042884001007387 */ /* 0x000fe80000100800 */
[----:B------:R-:W-:Y:S04]  /*557b0*/  STL [R1+0x4284], R65 ;  /* 0x0042844101007387 */ /* 0x000fe80000100800 */
[----:B---3--:R-:W-:Y:S04]  /*557c0*/  STL [R1+0x4298], R85 ;  /* 0x0042985501007387 */ /* 0x008fe80000100800 */
[----:B------:R-:W-:Y:S04]  /*557d0*/  STL [R1+0x4294], R58 ;  /* 0x0042943a01007387 */ /* 0x000fe80000100800 */
[----:B------:R-:W-:Y:S04]  /*557e0*/  STL [R1+0x4290], R59 ;  /* 0x0042903b01007387 */ /* 0x000fe80000100800 */
[----:B------:R-:W-:Y:S04]  /*557f0*/  STL [R1+0x42a4], R84 ;  /* 0x0042a45401007387 */ /* 0x000fe80000100800 */
[----:B------:R-:W-:Y:S04]  /*55800*/  STL [R1+0x42a0], R56 ;  /* 0x0042a03801007387 */ /* 0x000fe80000100800 */
[----:B------:R-:W-:Y:S04]  /*55810*/  STL [R1+0x429c], R57 ;  /* 0x00429c3901007387 */ /* 0x000fe80000100800 */
[----:B------:R-:W-:Y:S04]  /*55820*/  STL [R1+0x42ac], R54 ;  /* 0x0042ac3601007387 */ /* 0x000fe80000100800 */
[----:B------:R-:W-:Y:S04]  /*55830*/  STL [R1+0x42a8], R55 ;  /* 0x0042a83701007387 */ /* 0x000fe80000100800 */
[----:B------:R-:W3:Y:S04]  /*55840*/  LDL.LU.64 R28, [R1+0x42c0] ;  /* 0x0042c000011c7983 */ /* 0x000ee80000300a00 */
[----:B------:R-:W4:Y:S01]  /*55850*/  LDL.LU R77, [R1+0x21a4] ;  /* 0x0021a400014d7983 */ /* 0x000f220000300800 */
[----:B0-----:R-:W-:-:S05]  /*55860*/  LOP3.LUT R67, R2, 0x20, RZ, 0x3c, !PT ;  /* 0x0000002002437812 */ /* 0x001fca00078e3cff */
[----:B------:R0:W-:Y:S04]  /*55870*/  STS.U16 [R67+UR76+0x10500], R78 ;  /* 0x0105004e43007988 */ /* 0x0001e8000800044c */
[----:B------:R1:W-:Y:S04]  /*55880*/  STS.U16 [R67+UR76+0x100], R72 ;  /* 0x0001004843007988 */ /* 0x0003e8000800044c */
[----:B------:R2:W-:Y:S04]  /*55890*/  STS.U16 [R67+UR76+0x10100], R73 ;  /* 0x0101004943007988 */ /* 0x0005e8000800044c */
[----:B0-----:R-:W3:Y:S04]  /*558a0*/  LDL.LU R78, [R1+0x21b0] ;  /* 0x0021b000014e7983 */ /* 0x001ee80000300800 */
[----:B-1----:R-:W3:Y:S04]  /*558b0*/  LDL.LU R72, [R1+0x21ac] ;  /* 0x0021ac0001487983 */ /* 0x002ee80000300800 */
[----:B--2---:R-:W2:Y:S04]  /*558c0*/  LDL.LU R73, [R1+0x21b8] ;  /* 0x0021b80001497983 */ /* 0x004ea80000300800 */
[----:B------:R0:W-:Y:S04]  /*558d0*/  STS.U16 [R67+UR76+0x2500], R69 ;  /* 0x0025004543007988 */ /* 0x0001e8000800044c */
[----:B------:R1:W-:Y:S04]  /*558e0*/  STS.U16 [R67+UR76+0x14900], R81 ;  /* 0x0149005143007988 */ /* 0x0003e8000800044c */
[----:B------:R1:W-:Y:S04]  /*558f0*/  STS.U16 [R67+UR76+0x4500], R89 ;  /* 0x0045005943007988 */ /* 0x0003e8000800044c */
[----:B0-----:R-:W2:Y:S04]  /*55900*/  LDL.LU R69, [R1+0x21b4] ;  /* 0x0021b40001457983 */ /* 0x001ea80000300800 */
[----:B-1----:R-:W2:Y:S04]  /*55910*/  LDL.LU R81, [R1+0x21c0] ;  /* 0x0021c00001517983 */ /* 0x002ea80000300800 */
[----:B------:R-:W2:Y:S01]  /*55920*/  LDL.LU R89, [R1+0x21bc] ;  /* 0x0021bc0001597983 */ /* 0x000ea20000300800 */
[----:B------:R-:W-:-:S03]  /*55930*/  PRMT R0, RZ, 0x7610, R0 ;  /* 0x00007610ff007816 */ /* 0x000fc60000000000 */
[----:B------:R-:W2:Y:S04]  /*55940*/  LDL.LU R85, [R1+0x21c8] ;  /* 0x0021c80001557983 */ /* 0x000ea80000300800 */
[----:B------:R-:W2:Y:S01]  /*55950*/  LDL.LU R65, [R1+0x21c4] ;  /* 0x0021c40001417983 */ /* 0x000ea20000300800 */
[----:B------:R-:W-:-:S03]  /*55960*/  PRMT R88, RZ, 0x7610, R88 ;  /* 0x00007610ff587816 */ /* 0x000fc60000000058 */
[----:B------:R-:W2:Y:S04]  /*55970*/  LDL.LU R64, [R1+0x21d0] ;  /* 0x0021d00001407983 */ /* 0x000ea80000300800 */
[----:B------:R-:W2:Y:S04]  /*55980*/  LDL.LU R75, [R1+0x21cc] ;  /* 0x0021cc00014b7983 */ /* 0x000ea80000300800 */
[----:B------:R-:W2:Y:S04]  /*55990*/  LDL.LU R66, [R1+0x2190] ;  /* 0x0021900001427983 */ /* 0x000ea80000300800 */
[----:B------:R-:W2:Y:S04]  /*559a0*/  @P0 LDG.E.U16 R0, desc[UR6][R86.64] ;  /* 0x0000000656000981 */ /* 0x000ea8000c1e1500 */
[----:B------:R-:W2:Y:S04]  /*559b0*/  LDL.LU R76, [R1+0x2148] ;  /* 0x00214800014c7983 */ /* 0x000ea80000300800 */
[----:B------:R-:W2:Y:S04]  /*559c0*/  @P0 LDG.E.U16 R88, desc[UR6][R60.64] ;  /* 0x000000063c580981 */ /* 0x000ea8000c1e1500 */
[----:B------:R-:W-:Y:S04]  /*559d0*/  STS.U16 [R67+UR76+0x14500], R68 ;  /* 0x0145004443007988 */ /* 0x000fe8000800044c */
[----:B------:R0:W-:Y:S04]  /*559e0*/  STS.U16 [R67+UR76+0x4100], R83 ;  /* 0x0041005343007988 */ /* 0x0001e8000800044c */
[----:B------:R-:W2:Y:S04]  /*559f0*/  LDL.LU R86, [R1+0x214c] ;  /* 0x00214c0001567983 */ /* 0x000ea80000300800 */
[----:B------:R-:W2:Y:S04]  /*55a00*/  LDL.LU R87, [R1+0x2150] ;  /* 0x0021500001577983 */ /* 0x000ea80000300800 */
[----:B------:R-:W2:Y:S04]  /*55a10*/  LDL.LU R51, [R1+0x2154] ;  /* 0x0021540001337983 */ /* 0x000ea80000300800 */
[----:B------:R-:W2:Y:S04]  /*55a20*/  LDL.LU R60, [R1+0x2158] ;  /* 0x00215800013c7983 */ /* 0x000ea80000300800 */
[----:B0-----:R-:W2:Y:S04]  /*55a30*/  LDL.LU R83, [R1+0x215c] ;  /* 0x00215c0001537983 */ /* 0x001ea80000300800 */
[----:B------:R-:W2:Y:S04]  /*55a40*/  LDL.LU R48, [R1+0x2160] ;  /* 0x0021600001307983 */ /* 0x000ea80000300800 */
[----:B------:R-:W2:Y:S04]  /*55a50*/  LDL.LU R61, [R1+0x2164] ;  /* 0x00216400013d7983 */ /* 0x000ea80000300800 */
[----:B------:R0:W-:Y:S04]  /*55a60*/  STS.U16 [R67+UR76+0x14100], R80 ;  /* 0x0141005043007988 */ /* 0x0001e8000800044c */
[----:B------:R-:W2:Y:S04]  /*55a70*/  LDL.LU R63, [R1+0x2168] ;  /* 0x00216800013f7983 */ /* 0x000ea80000300800 */
[----:B------:R1:W-:Y:S04]  /*55a80*/  STS.U16 [R67+UR76+0x3d00], R79 ;  /* 0x003d004f43007988 */ /* 0x0003e8000800044c */
[----:B0-----:R-:W2:Y:S04]  /*55a90*/  LDL.LU R80, [R1+0x216c] ;  /* 0x00216c0001507983 */ /* 0x001ea80000300800 */
[----:B-1----:R-:W2:Y:S04]  /*55aa0*/  LDL.LU R79, [R1+0x2170] ;  /* 0x00217000014f7983 */ /* 0x002ea80000300800 */
[----:B----4-:R0:W-:Y:S04]  /*55ab0*/  STS.U16 [R67+UR76+0x13d00], R77 ;  /* 0x013d004d43007988 */ /* 0x0101e8000800044c */
[----:B0-----:R-:W4:Y:S04]  /*55ac0*/  LDL.LU R77, [R1+0x2174] ;  /* 0x00217400014d7983 */ /* 0x001f280000300800 */
[----:B---3--:R0:W-:Y:S04]  /*55ad0*/  STS.U16 [R67+UR76+0x3900], R78 ;  /* 0x0039004e43007988 */ /* 0x0081e8000800044c */
[----:B------:R1:W-:Y:S04]  /*55ae0*/  STS.U16 [R67+UR76+0x13900], R72 ;  /* 0x0139004843007988 */ /* 0x0003e8000800044c */
[----:B--2---:R2:W-:Y:S04]  /*55af0*/  STS.U16 [R67+UR76+0x3500], R73 ;  /* 0x0035004943007988 */ /* 0x0045e8000800044c */
[----:B0-----:R-:W3:Y:S04]  /*55b00*/  LDL.LU R78, [R1+0x2178] ;  /* 0x00217800014e7983 */ /* 0x001ee80000300800 */
[----:B-1----:R-:W3:Y:S04]  /*55b10*/  LDL.LU R72, [R1+0x217c] ;  /* 0x00217c0001487983 */ /* 0x002ee80000300800 */
[----:B--2---:R-:W2:Y:S04]  /*55b20*/  LDL.LU R73, [R1+0x2180] ;  /* 0x0021800001497983 */ /* 0x004ea80000300800 */
[----:B------:R0:W-:Y:S04]  /*55b30*/  STS.U16 [R67+UR76+0x13500], R69 ;  /* 0x0135004543007988 */ /* 0x0001e8000800044c */
[----:B------:R-:W2:Y:S04]  /*55b40*/  LDL.LU R68, [R1+0x2188] ;  /* 0x0021880001447983 */ /* 0x000ea80000300800 */
[----:B------:R1:W-:Y:S04]  /*55b50*/  STS.U16 [R67+UR76+0x3100], R81 ;  /* 0x0031005143007988 */ /* 0x0003e8000800044c */
[----:B------:R1:W-:Y:S04]  /*55b60*/  STS.U16 [R67+UR76+0x13100], R89 ;  /* 0x0131005943007988 */ /* 0x0003e8000800044c */
[----:B0-----:R-:W2:Y:S04]  /*55b70*/  LDL.LU R69, [R1+0x2184] ;  /* 0x0021840001457983 */ /* 0x001ea80000300800 */
[----:B-1----:R-:W2:Y:S04]  /*55b80*/  LDL.LU R81, [R1+0x2144] ;  /* 0x0021440001517983 */ /* 0x002ea80000300800 */
        /* <DEDUP_REMOVED lines=15> */
[----:B0-----:R-:W2:Y:S04]  /*55c80*/  LDL.LU R83, [R1+0x2140] ;  /* 0x0021400001537983 */ /* 0x001ea80000300800 */
[----:B------:R0:W-:Y:S04]  /*55c90*/  STS.U16 [R67+UR76+0x15900], R80 ;  /* 0x0159005043007988 */ /* 0x0001e8000800044c */
        /* <DEDUP_REMOVED lines=11> */
[----:B------:R-:W2:Y:S04]  /*55d50*/  LDL.LU R85, [R1+0x211c] ;  /* 0x00211c0001557983 */ /* 0x000ea80000300800 */
[----:B------:R-:W2:Y:S04]  /*55d60*/  LDL.LU R65, [R1+0x2128] ;  /* 0x0021280001417983 */ /* 0x000ea80000300800 */
[----:B------:R-:W2:Y:S04]  /*55d70*/  LDL.LU R64, [R1+0x2114] ;  /* 0x0021140001407983 */ /* 0x000ea80000300800 */
[----:B------:R-:W2:Y:S04]  /*55d80*/  LDL.LU R75, [R1+0x2118] ;  /* 0x00211800014b7983 */ /* 0x000ea80000300800 */
[----:B------:R-:W2:Y:S04]  /*55d90*/  LDL.LU R66, [R1+0x210c] ;  /* 0x00210c0001427983 */ /* 0x000ea80000300800 */
[----:B------:R-:W2:Y:S04]  /*55da0*/  LDL.LU R76, [R1+0x2110] ;  /* 0x00211000014c7983 */ /* 0x000ea80000300800 */
[----:B------:R-:W-:Y:S04]  /*55db0*/  STS.U16 [R67+UR76+0x4d00], R68 ;  /* 0x004d004443007988 */ /* 0x000fe8000800044c */
[----:B------:R-:W2:Y:S04]  /*55dc0*/  LDL.LU R86, [R1+0x2104] ;  /* 0x0021040001567983 */ /* 0x000ea80000300800 */
[----:B------:R-:W-:Y:S04]  /*55dd0*/  STS.U16 [R67+UR76+0x14d00], R69 ;  /* 0x014d004543007988 */ /* 0x000fe8000800044c */
[----:B------:R-:W2:Y:S04]  /*55de0*/  LDL.LU R87, [R1+0x2108] ;  /* 0x0021080001577983 */ /* 0x000ea80000300800 */
[----:B------:R-:W-:Y:S04]  /*55df0*/  STS.U16 [R67+UR76+0x16d00], R81 ;  /* 0x016d005143007988 */ /* 0x000fe8000800044c */
[----:B------:R-:W2:Y:S04]  /*55e00*/  LDL.LU R51, [R1+0x20fc] ;  /* 0x0020fc0001337983 */ /* 0x000ea80000300800 */
[----:B------:R0:W-:Y:S04]  /*55e10*/  STS.U16 [R67+UR76+0x17100], R89 ;  /* 0x0171005943007988 */ /* 0x0001e8000800044c */
[----:B------:R-:W2:Y:S04]  /*55e20*/  LDL.LU R60, [R1+0x2100] ;  /* 0x00210000013c7983 */ /* 0x000ea80000300800 */
[----:B0-----:R-:W2:Y:S04]  /*55e30*/  LDL.LU R89, [R1+0x20f4] ;  /* 0x0020f40001597983 */ /* 0x001ea80000300800 */
[----:B------:R-:W2:Y:S04]  /*55e40*/  LDL.LU R48, [R1+0x20f8] ;  /* 0x0020f80001307983 */ /* 0x000ea80000300800 */
[----:B------:R-:W2:Y:S04]  /*55e50*/  LDL.LU R61, [R1+0x20ec] ;  /* 0x0020ec00013d7983 */ /* 0x000ea80000300800 */
[----:B------:R-:W2:Y:S04]  /*55e60*/  LDL.LU R63, [R1+0x20f0] ;  /* 0x0020f000013f7983 */ /* 0x000ea80000300800 */
[----:B------:R-:W2:Y:S04]  /*55e70*/  LDL.LU R69, [R1+0x20e4] ;  /* 0x0020e40001457983 */ /* 0x000ea80000300800 */
[----:B------:R0:W-:Y:S04]  /*55e80*/  STS.U16 [R67+UR76+0x7100], R83 ;  /* 0x0071005343007988 */ /* 0x0001e8000800044c */
[----:B------:R-:W2:Y:S04]  /*55e90*/  LDL.LU R81, [R1+0x20e8] ;  /* 0x0020e80001517983 */ /* 0x000ea80000300800 */
[----:B------:R1:W-:Y:S04]  /*55ea0*/  STS.U16 [R67+UR76+0x17500], R80 ;  /* 0x0175005043007988 */ /* 0x0003e8000800044c */
[----:B0-----:R-:W2:Y:S04]  /*55eb0*/  LDL.LU R83, [R1+0x20dc] ;  /* 0x0020dc0001537983 */ /* 0x001ea80000300800 */
[----:B------:R0:W-:Y:S04]  /*55ec0*/  STS.U16 [R67+UR76+0x7500], R79 ;  /* 0x0075004f43007988 */ /* 0x0001e8000800044c */
[----:B-1----:R-:W2:Y:S04]  /*55ed0*/  LDL.LU R80, [R1+0x20e0] ;  /* 0x0020e00001507983 */ /* 0x002ea80000300800 */
[----:B0-----:R-:W2:Y:S04]  /*55ee0*/  LDL.LU R79, [R1+0x20d4] ;  /* 0x0020d400014f7983 */ /* 0x001ea80000300800 */
[----:B----4-:R0:W-:Y:S04]  /*55ef0*/  STS.U16 [R67+UR76+0x17900], R77 ;  /* 0x0179004d43007988 */ /* 0x0101e8000800044c */
[----:B0-----:R-:W4:Y:S04]  /*55f00*/  LDL.LU R77, [R1+0x20d8] ;  /* 0x0020d800014d7983 */ /* 0x001f280000300800 */
[----:B------:R-:W4:Y:S04]  /*55f10*/  LDL.LU R68, [R1+0x20cc] ;  /* 0x0020cc0001447983 */ /* 0x000f280000300800 */
[----:B---3--:R0:W-:Y:S04]  /*55f20*/  STS.U16 [R67+UR76+0x7900], R78 ;  /* 0x0079004e43007988 */ /* 0x0081e8000800044c */
[----:B------:R1:W-:Y:S04]  /*55f30*/  STS.U16 [R67+UR76+0x17d00], R72 ;  /* 0x017d004843007988 */ /* 0x0003e8000800044c */
[----:B--2---:R2:W-:Y:S04]  /*55f40*/  STS.U16 [R67+UR76+0x20100], R73 ;  /* 0x0201004943007988 */ /* 0x0045e8000800044c */
        /* <DEDUP_REMOVED lines=9> */
[----:B-1----:R-:W3:Y:S04]  /*55fe0*/  LDL.LU R72, [R1+0x20c4] ;  /* 0x0020c40001487983 */ /* 0x002ee80000300800 */
[----:B--2---:R-:W2:Y:S04]  /*55ff0*/  LDL.LU R73, [R1+0x20c8] ;  /* 0x0020c80001497983 */ /* 0x004ea80000300800 */
[----:B------:R-:W-:Y:S04]  /*56000*/  STS.U16 [R67+UR76+0x31100], R51 ;  /* 0x0311003343007988 */ /* 0x000fe8000800044c */
[----:B------:R-:W-:Y:S04]  /*56010*/  STS.U16 [R67+UR76+0x21100], R60 ;  /* 0x0211003c43007988 */ /* 0x000fe8000800044c */
[----:B------:R0:W-:Y:S04]  /*56020*/  STS.U16 [R67+UR76+0x31500], R89 ;  /* 0x0315005943007988 */ /* 0x0001e8000800044c */
[----:B0-----:R-:W2:Y:S04]  /*56030*/  LDL.LU R89, [R1+0x20bc] ;  /* 0x0020bc0001597983 */ /* 0x001ea80000300800 */
[----:B------:R-:W-:Y:S04]  /*56040*/  STS.U16 [R67+UR76+0x21500], R48 ;  /* 0x0215003043007988 */ /* 0x000fe8000800044c */
[----:B------:R-:W-:Y:S04]  /*56050*/  STS.U16 [R67+UR76+0x31900], R61 ;  /* 0x0319003d43007988 */ /* 0x000fe8000800044c */
[----:B------:R-:W-:Y:S04]  /*56060*/  STS.U16 [R67+UR76+0x21900], R63 ;  /* 0x0219003f43007988 */ /* 0x000fe8000800044c */
        /* <DEDUP_REMOVED lines=10> */
[----:B----4-:R0:W-:Y:S04]  /*56110*/  STS.U16 [R67+UR76+0x22500], R77 ;  /* 0x0225004d43007988 */ /* 0x0101e8000800044c */
[----:B0-----:R-:W4:Y:S04]  /*56120*/  LDL.LU R77, [R1+0x20a4] ;  /* 0x0020a400014d7983 */ /* 0x001f280000300800 */
        /* <DEDUP_REMOVED lines=8> */
[----:B------:R-:W-:Y:S04]  /*561b0*/  STS.U16 [R67+UR76+0x32900], R68 ;  /* 0x0329004443007988 */ /* 0x000fe8000800044c */
[----:B------:R-:W4:Y:S04]  /*561c0*/  LDL.LU R51, [R1+0x2088] ;  /* 0x0020880001337983 */ /* 0x000f280000300800 */
[----:B---3--:R0:W-:Y:S04]  /*561d0*/  STS.U16 [R67+UR76+0x22900], R78 ;  /* 0x0229004e43007988 */ /* 0x0081e8000800044c */
[----:B------:R-:W3:Y:S04]  /*561e0*/  LDL.LU R60, [R1+0x207c] ;  /* 0x00207c00013c7983 */ /* 0x000ee80000300800 */
[----:B------:R1:W-:Y:S04]  /*561f0*/  STS.U16 [R67+UR76+0x32d00], R72 ;  /* 0x032d004843007988 */ /* 0x0003e8000800044c */
[----:B--2---:R2:W-:Y:S04]  /*56200*/  STS.U16 [R67+UR76+0x22d00], R73 ;  /* 0x022d004943007988 */ /* 0x0045e8000800044c */
[----:B0-----:R-:W3:Y:S04]  /*56210*/  LDL.LU R78, [R1+0x2080] ;  /* 0x00208000014e7983 */ /* 0x001ee80000300800 */
[----:B------:R-:W3:Y:S04]  /*56220*/  LDL.LU R48, [R1+0x2074] ;  /* 0x0020740001307983 */ /* 0x000ee80000300800 */
[----:B------:R-:W3:Y:S04]  /*56230*/  LDL.LU R61, [R1+0x2078] ;  /* 0x00207800013d7983 */ /* 0x000ee80000300800 */
[----:B------:R-:W3:Y:S04]  /*56240*/  LDL.LU R63, [R1+0x2064] ;  /* 0x00206400013f7983 */ /* 0x000ee80000300800 */
[----:B-1----:R-:W3:Y:S04]  /*56250*/  LDL.LU R72, [R1+0x2068] ;  /* 0x0020680001487983 */ /* 0x002ee80000300800 */
[----:B--2---:R-:W2:Y:S04]  /*56260*/  LDL.LU R73, [R1+0x1ef4] ;  /* 0x001ef40001497983 */ /* 0x004ea80000300800 */
[----:B------:R0:W-:Y:S04]  /*56270*/  STS.U16 [R67+UR76+0x33100], R89 ;  /* 0x0331005943007988 */ /* 0x0001e8000800044c */
[----:B0-----:R-:W2:Y:S04]  /*56280*/  LDL.LU R89, [R1+0x1ef8] ;  /* 0x001ef80001597983 */ /* 0x001ea80000300800 */
[----:B------:R-:W2:Y:S04]  /*56290*/  LDL.LU R68, [R1+0x1eec] ;  /* 0x001eec0001447983 */ /* 0x000ea80000300800 */
[----:B------:R0:W-:Y:S04]  /*562a0*/  STS.U16 [R67+UR76+0x23100], R69 ;  /* 0x0231004543007988 */ /* 0x0001e8000800044c */
[----:B------:R1:W-:Y:S04]  /*562b0*/  STS.U16 [R67+UR76+0x33500], R81 ;  /* 0x0335005143007988 */ /* 0x0003e8000800044c */
[----:B------:R1:W-:Y:S04]  /*562c0*/  STS.U16 [R67+UR76+0x23500], R83 ;  /* 0x0235005343007988 */ /* 0x0003e8000800044c */
[----:B0-----:R-:W2:Y:S04]  /*562d0*/  LDL.LU R69, [R1+0x1ef0] ;  /* 0x001ef00001457983 */ /* 0x001ea80000300800 */
[----:B-1----:R-:W2:Y:S04]  /*562e0*/  LDL.LU R81, [R1+0x1ee4] ;  /* 0x001ee40001517983 */ /* 0x002ea80000300800 */
[----:B------:R0:W-:Y:S04]  /*562f0*/  STS.U16 [R67+UR76+0x33900], R80 ;  /* 0x0339005043007988 */ /* 0x0001e8000800044c */
[----:B------:R-:W2:Y:S04]  /*56300*/  LDL.LU R83, [R1+0x1ee8] ;  /* 0x001ee80001537983 */ /* 0x000ea80000300800 */
[----:B------:R1:W-:Y:S04]  /*56310*/  STS.U16 [R67+UR76+0x23900], R79 ;  /* 0x0239004f43007988 */ /* 0x0003e8000800044c */
[----:B0-----:R-:W2:Y:S04]  /*56320*/  LDL.LU R80, [R1+0x1edc] ;  /* 0x001edc0001507983 */ /* 0x001ea80000300800 */
[----:B-1----:R-:W2:Y:S04]  /*56330*/  LDL.LU R79, [R1+0x1ee0] ;  /* 0x001ee000014f7983 */ /* 0x002ea80000300800 */
[----:B----4-:R0:W-:Y:S04]  /*56340*/  STS.U16 [R67+UR76+0x33d00], R77 ;  /* 0x033d004d43007988 */ /* 0x0101e8000800044c */
[----:B0-----:R-:W4:Y:S04]  /*56350*/  LDL.LU R77, [R1+0x1ed4] ;  /* 0x001ed400014d7983 */ /* 0x001f280000300800 */
        /* <DEDUP_REMOVED lines=10> */
[----:B------:R0:W-:Y:S04]  /*56400*/  STS.U16 [R67+UR76+0x25100], R78 ;  /* 0x0251004e43007988 */ /* 0x0001e8000800044c */
[----:B------:R-:W-:Y:S04]  /*56410*/  STS.U16 [R67+UR76+0x35500], R48 ;  /* 0x0355003043007988 */ /* 0x000fe8000800044c */
[----:B------:R-:W-:Y:S04]  /*56420*/  STS.U16 [R67+UR76+0x25500], R61 ;  /* 0x0255003d43007988 */ /* 0x000fe8000800044c */
[----:B------:R-:W-:Y:S04]  /*56430*/  STS.U16 [R67+UR76+0x35900], R63 ;  /* 0x0359003f43007988 */ /* 0x000fe8000800044c */
[----:B------:R1:W-:Y:S04]  /*56440*/  STS.U16 [R67+UR76+0x25900], R72 ;  /* 0x0259004843007988 */ /* 0x0003e8000800044c */
[----:B--2---:R2:W-:Y:S04]  /*56450*/  STS.U16 [R67+UR76+0x35d00], R73 ;  /* 0x035d004943007988 */ /* 0x0045e8000800044c */
[----:B0-----:R-:W3:Y:S04]  /*56460*/  LDL.LU R78, [R1+0x1ed8] ;  /* 0x001ed800014e7983 */ /* 0x001ee80000300800 */
[----:B-1----:R-:W3:Y:S04]  /*56470*/  LDL R72, [R1+0x1ec4] ;  /* 0x001ec40001487983 */ /* 0x002ee80000100800 */
[----:B--2---:R-:W2:Y:S01]  /*56480*/  LDL.LU R73, [R1+0x1ed0] ;  /* 0x001ed00001497983 */ /* 0x004ea20000300800 */
[----:B------:R-:W-:-:S03]  /*56490*/  PRMT R92, RZ, 0x7610, R92 ;  /* 0x00007610ff5c7816 */ /* 0x000fc6000000005c */
[----:B------:R-:W2:Y:S04]  /*564a0*/  LDL R65, [R1+0x1ec0] ;  /* 0x001ec00001417983 */ /* 0x000ea80000100800 */
[----:B------:R-:W2:Y:S04]  /*564b0*/  LDL R64, [R1+0x1eb4] ;  /* 0x001eb40001407983 */ /* 0x000ea80000100800 */
[----:B------:R0:W-:Y:S04]  /*564c0*/  STS.U16 [R67+UR76+0x25d00], R89 ;  /* 0x025d005943007988 */ /* 0x0001e8000800044c */
[----:B------:R-:W2:Y:S04]  /*564d0*/  LDL R75, [R1+0x1eb8] ;  /* 0x001eb800014b7983 */ /* 0x000ea80000100800 */
[----:B------:R-:W2:Y:S04]  /*564e0*/  @P0 LDG.E.U16 R92, desc[UR6][R30.64] ;  /* 0x000000061e5c0981 */ /* 0x000ea8000c1e1500 */
[----:B0-----:R-:W2:Y:S04]  /*564f0*/  LDL R89, [R1+0x1ebc] ;  /* 0x001ebc0001597983 */ /* 0x001ea80000100800 */
[----:B------:R-:W2:Y:S04]  /*56500*/  LDL.LU R66, [R1+0x234c] ;  /* 0x00234c0001427983 */ /* 0x000ea80000300800 */
[----:B------:R-:W2:Y:S04]  /*56510*/  LDL.LU R76, [R1+0x2358] ;  /* 0x00235800014c7983 */ /* 0x000ea80000300800 */
[----:B------:R-:W2:Y:S04]  /*56520*/  LDL.LU R86, [R1+0x2354] ;  /* 0x0023540001567983 */ /* 0x000ea80000300800 */
[----:B------:R0:W-:Y:S04]  /*56530*/  STS.U16 [R67+UR76+0x36100], R68 ;  /* 0x0361004443007988 */ /* 0x0001e8000800044c */
[----:B------:R-:W2:Y:S04]  /*56540*/  LDL.LU R87, [R1+0x2360] ;  /* 0x0023600001577983 */ /* 0x000ea80000300800 */
[----:B------:R-:W-:Y:S04]  /*56550*/  STS.U16 [R67+UR76+0x26100], R69 ;  /* 0x0261004543007988 */ /* 0x000fe8000800044c */
[----:B------:R-:W2:Y:S04]  /*56560*/  LDL.LU R51, [R1+0x235c] ;  /* 0x00235c0001337983 */ /* 0x000ea80000300800 */
[----:B------:R-:W-:Y:S04]  /*56570*/  STS.U16 [R67+UR76+0x36500], R81 ;  /* 0x0365005143007988 */ /* 0x000fe8000800044c */
[----:B------:R-:W2:Y:S04]  /*56580*/  LDL.LU R60, [R1+0x2368] ;  /* 0x00236800013c7983 */ /* 0x000ea80000300800 */
[----:B------:R-:W-:Y:S04]  /*56590*/  STS.U16 [R67+UR76+0x26500], R83 ;  /* 0x0265005343007988 */ /* 0x000fe8000800044c */
[----:B------:R-:W2:Y:S04]  /*565a0*/  LDL.LU R48, [R1+0x2364] ;  /* 0x0023640001307983 */ /* 0x000ea80000300800 */
[----:B------:R-:W2:Y:S04]  /*565b0*/  LDL.LU R61, [R1+0x2370] ;  /* 0x00237000013d7983 */ /* 0x000ea80000300800 */
[----:B------:R-:W2:Y:S04]  /*565c0*/  LDL.LU R63, [R1+0x236c] ;  /* 0x00236c00013f7983 */ /* 0x000ea80000300800 */
[----:B0-----:R-:W2:Y:S04]  /*565d0*/  LDL.LU R68, [R1+0x2378] ;  /* 0x0023780001447983 */ /* 0x001ea80000300800 */
[----:B------:R-:W-:Y:S04]  /*565e0*/  STS.U16 [R67+UR76+0x36900], R80 ;  /* 0x0369005043007988 */ /* 0x000fe8000800044c */
[----:B------:R-:W-:Y:S04]  /*565f0*/  STS.U16 [R67+UR76+0x26900], R79 ;  /* 0x0269004f43007988 */ /* 0x000fe8000800044c */
[----:B----4-:R0:W-:Y:S04]  /*56600*/  STS.U16 [R67+UR76+0x36d00], R77 ;  /* 0x036d004d43007988 */ /* 0x0101e8000800044c */
[----:B0-----:R-:W4:Y:S04]  /*56610*/  LDL.LU R77, [R1+0x2374] ;  /* 0x00237400014d7983 */ /* 0x001f280000300800 */
[----:B------:R-:W4:Y:S04]  /*56620*/  LDL.LU R69, [R1+0x2380] ;  /* 0x0023800001457983 */ /* 0x000f280000300800 */
[----:B------:R-:W4:Y:S04]  /*56630*/  LDL.LU R81, [R1+0x237c] ;  /* 0x00237c0001517983 */ /* 0x000f280000300800 */
[----:B------:R-:W4:Y:S04]  /*56640*/  LDL.LU R83, [R1+0x2388] ;  /* 0x0023880001537983 */ /* 0x000f280000300800 */
[----:B------:R-:W4:Y:S04]  /*56650*/  LDL.LU R80, [R1+0x2384] ;  /* 0x0023840001507983 */ /* 0x000f280000300800 */
[----:B------:R-:W4:Y:S04]  /*56660*/  LDL.LU R79, [R1+0x2390] ;  /* 0x00239000014f7983 */ /* 0x000f280000300800 */
[----:B---3--:R0:W-:Y:S04]  /*56670*/  STS.U16 [R67+UR76+0x26d00], R78 ;  /* 0x026d004e43007988 */ /* 0x0081e8000800044c */
[----:B------:R1:W-:Y:S04]  /*56680*/  STS.U16 [R67+UR76+0x37100], R72 ;  /* 0x0371004843007988 */ /* 0x0003e8000800044c */
[----:B--2---:R2:W-:Y:S04]  /*56690*/  STS.U16 [R67+UR76+0x27100], R73 ;  /* 0x0271004943007988 */ /* 0x0045e8000800044c */
[----:B0-----:R-:W3:Y:S04]  /*566a0*/  LDL.LU R78, [R1+0x238c] ;  /* 0x00238c00014e7983 */ /* 0x001ee80000300800 */
[----:B-1----:R-:W3:Y:S04]  /*566b0*/  LDL.LU R72, [R1+0x2398] ;  /* 0x0023980001487983 */ /* 0x002ee80000300800 */
[----:B--2---:R-:W2:Y:S04]  /*566c0*/  LDL.LU R73, [R1+0x2394] ;  /* 0x0023940001497983 */ /* 0x004ea80000300800 */
[----:B------:R0:W-:Y:S04]  /*566d0*/  STS.U16 [R67+UR76+0x37500], R89 ;  /* 0x0375005943007988 */ /* 0x0001e8000800044c */
[----:B0-----:R-:W2:Y:S01]  /*566e0*/  LDL.LU R89, [R1+0x2350] ;  /* 0x0023500001597983 */ /* 0x001ea20000300800 */
[----:B------:R-:W-:-:S03]  /*566f0*/  PRMT R74, RZ, 0x7610, R74 ;  /* 0x00007610ff4a7816 */ /* 0x000fc6000000004a */
[----:B------:R0:W-:Y:S04]  /*56700*/  STS.U16 [R67+UR76+0x27500], R65 ;  /* 0x0275004143007988 */ /* 0x0001e8000800044c */
[----:B------:R1:W-:Y:S04]  /*56710*/  STS.U16 [R67+UR76+0x37900], R64 ;  /* 0x0379004043007988 */ /* 0x0003e8000800044c */
[----:B------:R0:W-:Y:S04]  /*56720*/  STS.U16 [R67+UR76+0x27900], R75 ;  /* 0x0279004b43007988 */ /* 0x0001e8000800044c */
[----:B------:R0:W2:Y:S04]  /*56730*/  @P4 LDG.E.U16 R74, desc[UR6][R54.64] ;  /* 0x00000006364a4981 */ /* 0x0000a8000c1e1500 */
[----:B------:R-:W-:Y:S04]  /*56740*/  STS.U16 [R67+UR76+0x27d00], R93 ;  /* 0x027d005d43007988 */ /* 0x000fe8000800044c */
[----:B------:R1:W-:Y:S01]  /*56750*/  STS.U16 [R67+UR76+0x37d00], R92 ;  /* 0x037d005c43007988 */ /* 0x0003e2000800044c */
[----:B0-----:R-:W-:-:S03]  /*56760*/  LOP3.LUT R54, R2, 0x30, RZ, 0x3c, !PT ;  /* 0x0000003002367812 */ /* 0x001fc600078e3cff */
        /* <DEDUP_REMOVED lines=14> */
[----:B------:R-:W2:Y:S04]  /*56850*/  LDL.LU R59, [R1+0x2314] ;  /* 0x00231400013b7983 */ /* 0x000ea80000300800 */
[----:B------:R-:W2:Y:S04]  /*56860*/  LDL.LU R58, [R1+0x2320] ;  /* 0x00232000013a7983 */ /* 0x000ea80000300800 */
[----:B------:R-:W2:Y:S04]  /*56870*/  LDL.LU R85, [R1+0x231c] ;  /* 0x00231c0001557983 */ /* 0x000ea80000300800 */
[----:B------:R-:W2:Y:S04]  /*56880*/  LDL.LU R65, [R1+0x2328] ;  /* 0x0023280001417983 */ /* 0x000ea80000300800 */
[----:B-1----:R-:W2:Y:S04]  /*56890*/  LDL.LU R64, [R1+0x2324] ;  /* 0x0023240001407983 */ /* 0x002ea80000300800 */
[----:B------:R-:W2:Y:S04]  /*568a0*/  LDL.LU R75, [R1+0x2330] ;  /* 0x00233000014b7983 */ /* 0x000ea80000300800 */
[----:B------:R-:W2:Y:S04]  /*568b0*/  LDL.LU R67, [R1+0x232c] ;  /* 0x00232c0001437983 */ /* 0x000ea80000300800 */
[----:B0-----:R-:W2:Y:S04]  /*568c0*/  LDL.LU R66, [R1+0x2338] ;  /* 0x0023380001427983 */ /* 0x001ea80000300800 */
[----:B------:R-:W2:Y:S04]  /*568d0*/  LDL.LU R76, [R1+0x2334] ;  /* 0x00233400014c7983 */ /* 0x000ea80000300800 */
[----:B------:R-:W2:Y:S04]  /*568e0*/  LDL.LU R86, [R1+0x2340] ;  /* 0x0023400001567983 */ /* 0x000ea80000300800 */
[----:B------:R-:W2:Y:S04]  /*568f0*/  LDL.LU R87, [R1+0x233c] ;  /* 0x00233c0001577983 */ /* 0x000ea80000300800 */
[----:B------:R-:W2:Y:S04]  /*56900*/  LDL.LU R51, [R1+0x2348] ;  /* 0x0023480001337983 */ /* 0x000ea80000300800 */
[----:B------:R-:W2:Y:S04]  /*56910*/  LDL.LU R60, [R1+0x2344] ;  /* 0x00234400013c7983 */ /* 0x000ea80000300800 */
[----:B------:R-:W2:Y:S04]  /*56920*/  LDL.LU R48, [R1+0x2308] ;  /* 0x0023080001307983 */ /* 0x000ea80000300800 */
[----:B------:R-:W2:Y:S01]  /*56930*/  LDL.LU R61, [R1+0x22c0] ;  /* 0x0022c000013d7983 */ /* 0x000ea20000300800 */
[----:B------:R-:W-:-:S02]  /*56940*/  PRMT R43, RZ, 0x7610, R43 ;  /* 0x00007610ff2b7816 */ /* 0x000fc4000000002b */
[----:B------:R-:W-:Y:S02]  /*56950*/  PRMT R70, RZ, 0x7610, R70 ;  /* 0x00007610ff467816 */ /* 0x000fe40000000046 */
[----:B------:R-:W-:Y:S02]  /*56960*/  PRMT R37, RZ, 0x7610, R37 ;  /* 0x00007610ff257816 */ /* 0x000fe40000000025 */
[----:B------:R-:W-:Y:S02]  /*56970*/  PRMT R20, RZ, 0x7610, R20 ;  /* 0x00007610ff147816 */ /* 0x000fe40000000014 */
[----:B------:R-:W-:Y:S02]  /*56980*/  PRMT R31, RZ, 0x7610, R31 ;  /* 0x00007610ff1f7816 */ /* 0x000fe4000000001f */
[----:B------:R-:W-:Y:S02]  /*56990*/  PRMT R50, RZ, 0x7610, R50 ;  /* 0x00007610ff327816 */ /* 0x000fe40000000032 */
[----:B------:R-:W-:-:S02]  /*569a0*/  PRMT R15, RZ, 0x7610, R15 ;  /* 0x00007610ff0f7816 */ /* 0x000fc4000000000f */
[----:B------:R-:W-:Y:S02]  /*569b0*/  PRMT R8, RZ, 0x7610, R8 ;  /* 0x00007610ff087816 */ /* 0x000fe40000000008 */
[----:B------:R-:W-:Y:S01]  /*569c0*/  PRMT R9, RZ, 0x7610, R9 ;  /* 0x00007610ff097816 */ /* 0x000fe20000000009 */
[----:B------:R-:W2:Y:S04]  /*569d0*/  LDL.LU R63, [R1+0x22c4] ;  /* 0x0022c400013f7983 */ /* 0x000ea80000300800 */
[----:B------:R-:W2:Y:S04]  /*569e0*/  LDL.LU R68, [R1+0x22c8] ;  /* 0x0022c80001447983 */ /* 0x000ea80000300800 */
        /* <DEDUP_REMOVED lines=9> */
[----:B----4-:R0:W-:Y:S02]  /*56a80*/  STS.U16 [R54+UR76+0x11180], R77 ;  /* 0x0111804d36007988 */ /* 0x0101e4000800044c */
[----:B0-----:R-:W0:Y:S02]  /*56a90*/  LDC R77, c[0x0][0x3a0] ;  /* 0x0000e800ff4d7b82 */ /* 0x001e240000000800 */
[----:B------:R1:W-:Y:S04]  /*56aa0*/  STS.U16 [R54+UR76+0xd80], R69 ;  /* 0x000d804536007988 */ /* 0x0003e8000800044c */
[----:B------:R4:W-:Y:S04]  /*56ab0*/  STS.U16 [R54+UR76+0x10d80], R81 ;  /* 0x010d805136007988 */ /* 0x0009e8000800044c */
[----:B------:R1:W-:Y:S04]  /*56ac0*/  STS.U16 [R54+UR76+0x980], R83 ;  /* 0x0009805336007988 */ /* 0x0003e8000800044c */
[----:B------:R4:W-:Y:S04]  /*56ad0*/  STS.U16 [R54+UR76+0x10980], R80 ;  /* 0x0109805036007988 */ /* 0x0009e8000800044c */
[----:B------:R0:W-:Y:S04]  /*56ae0*/  STS.U16 [R54+UR76+0x580], R79 ;  /* 0x0005804f36007988 */ /* 0x0001e8000800044c */
[----:B-1----:R-:W2:Y:S04]  /*56af0*/  LDL.LU R69, [R1+0x22cc] ;  /* 0x0022cc0001457983 */ /* 0x002ea80000300800 */
[----:B----4-:R-:W4:Y:S04]  /*56b00*/  LDL.LU R81, [R1+0x22d0] ;  /* 0x0022d00001517983 */ /* 0x010f280000300800 */
[----:B------:R-:W4:Y:S04]  /*56b10*/  LDL.LU R83, [R1+0x22d4] ;  /* 0x0022d40001537983 */ /* 0x000f280000300800 */
[----:B------:R-:W4:Y:S04]  /*56b20*/  LDL.LU R80, [R1+0x22d8] ;  /* 0x0022d80001507983 */ /* 0x000f280000300800 */
[----:B---3--:R1:W-:Y:S04]  /*56b30*/  STS.U16 [R54+UR76+0x10580], R78 ;  /* 0x0105804e36007988 */ /* 0x0083e8000800044c */
[----:B0-----:R-:W3:Y:S01]  /*56b40*/  LDL.LU R79, [R1+0x22dc] ;  /* 0x0022dc00014f7983 */ /* 0x001ee20000300800 */
[----:B------:R-:W-:-:S03]  /*56b50*/  VIADD R77, R77, 0xff ;  /* 0x000000ff4d4d7836 */ /* 0x000fc60000000000 */
[----:B-1----:R-:W3:Y:S02]  /*56b60*/  LDL.LU R78, [R1+0x22e0] ;  /* 0x0022e000014e7983 */ /* 0x002ee40000300800 */
[----:B------:R-:W-:Y:S02]  /*56b70*/  SHF.R.S32.HI R92, RZ, 0x1f, R77 ;  /* 0x0000001fff5c7819 */ /* 0x000fe4000001144d */
[C---:B------:R-:W-:Y:S02]  /*56b80*/  ISETP.GE.AND P0, PT, R77.reuse, 0x100, PT ;  /* 0x000001004d00780c */ /* 0x040fe40003f06270 */
[----:B------:R-:W-:Y:S01]  /*56b90*/  ISETP.LT.OR P3, PT, R77, 0x100, P5 ;  /* 0x000001004d00780c */ /* 0x000fe20002f61670 */
[----:B------:R0:W-:Y:S01]  /*56ba0*/  STS.U16 [R54+UR76+0x180], R72 ;  /* 0x0001804836007988 */ /* 0x0001e2000800044c */
[----:B------:R-:W-:-:S03]  /*56bb0*/  LEA.HI R92, R92, R77, RZ, 0x8 ;  /* 0x0000004d5c5c7211 */ /* 0x000fc600078f40ff */
[----:B------:R-:W3:Y:S04]  /*56bc0*/  LDL.LU R77, [R1+0x22e4] ;  /* 0x0022e400014d7983 */ /* 0x000ee80000300800 */
[----:B--2---:R1:W-:Y:S04]  /*56bd0*/  STS.U16 [R54+UR76+0x10180], R73 ;  /* 0x0101804936007988 */ /* 0x0043e8000800044c */
[----:B------:R2:W-:Y:S04]  /*56be0*/  STS.U16 [R54+UR76+0x2580], R89 ;  /* 0x0025805936007988 */ /* 0x0005e8000800044c */
[----:B0-----:R-:W3:Y:S04]  /*56bf0*/  LDL.LU R72, [R1+0x22e8] ;  /* 0x0022e80001487983 */ /* 0x001ee80000300800 */
[----:B-1----:R-:W3:Y:S04]  /*56c00*/  LDL.LU R73, [R1+0x22ec] ;  /* 0x0022ec0001497983 */ /* 0x002ee80000300800 */
[----:B--2---:R-:W2:Y:S04]  /*56c10*/  LDL.LU R89, [R1+0x22f0] ;  /* 0x0022f00001597983 */ /* 0x004ea80000300800 */
[----:B------:R0:W-:Y:S04]  /*56c20*/  STS.U16 [R54+UR76+0x14980], R55 ;  /* 0x0149803736007988 */ /* 0x0001e8000800044c */
[----:B------:R1:W-:Y:S04]  /*56c30*/  STS.U16 [R54+UR76+0x4580], R57 ;  /* 0x0045803936007988 */ /* 0x0003e8000800044c */
[----:B------:R1:W-:Y:S04]  /*56c40*/  STS.U16 [R54+UR76+0x14580], R56 ;  /* 0x0145803836007988 */ /* 0x0003e8000800044c */
[----:B------:R1:W-:Y:S04]  /*56c50*/  STS.U16 [R54+UR76+0x4180], R84 ;  /* 0x0041805436007988 */ /* 0x0003e8000800044c */
[----:B0-----:R-:W2:Y:S04]  /*56c60*/  LDL.LU R55, [R1+0x22f4] ;  /* 0x0022f40001377983 */ /* 0x001ea80000300800 */
[----:B-1----:R-:W2:Y:S04]  /*56c70*/  LDL.LU R57, [R1+0x22f8] ;  /* 0x0022f80001397983 */ /* 0x002ea80000300800 */
        /* <DEDUP_REMOVED lines=37> */
[----:B----4-:R1:W-:Y:S04]  /*56ed0*/  STS.U16 [R54+UR76+0x6580], R81 ;  /* 0x0065805136007988 */ /* 0x0103e8000800044c */
[----:B------:R4:W-:Y:S04]  /*56ee0*/  STS.U16 [R54+UR76+0x16180], R83 ;  /* 0x0161805336007988 */ /* 0x0009e8000800044c */
[----:B------:R0:W-:Y:S04]  /*56ef0*/  STS.U16 [R54+UR76+0x6180], R80 ;  /* 0x0061805036007988 */ /* 0x0001e8000800044c */
[----:B---3--:R3:W-:Y:S04]  /*56f00*/  STS.U16 [R54+UR76+0x15d80], R79 ;  /* 0x015d804f36007988 */ /* 0x0087e8000800044c */
[----:B0-----:R-:W2:Y:S04]  /*56f10*/  LDL.LU R69, [R1+0x2274] ;  /* 0x0022740001457983 */ /* 0x001ea80000300800 */
[----:B-1----:R-:W2:Y:S04]  /*56f20*/  LDL.LU R81, [R1+0x2278] ;  /* 0x0022780001517983 */ /* 0x002ea80000300800 */
[----:B----4-:R-:W4:Y:S04]  /*56f30*/  LDL.LU R83, [R1+0x226c] ;  /* 0x00226c0001537983 */ /* 0x010f280000300800 */
[----:B------:R-:W4:Y:S04]  /*56f40*/  LDL.LU R80, [R1+0x2270] ;  /* 0x0022700001507983 */ /* 0x000f280000300800 */
[----:B------:R0:W-:Y:S04]  /*56f50*/  STS.U16 [R54+UR76+0x5d80], R78 ;  /* 0x005d804e36007988 */ /* 0x0001e8000800044c */
[----:B---3--:R-:W3:Y:S04]  /*56f60*/  LDL.LU R79, [R1+0x2264] ;  /* 0x00226400014f7983 */ /* 0x008ee80000300800 */
[----:B------:R1:W-:Y:S04]  /*56f70*/  STS.U16 [R54+UR76+0x15980], R77 ;  /* 0x0159804d36007988 */ /* 0x0003e8000800044c */
[----:B0-----:R-:W3:Y:S04]  /*56f80*/  LDL.LU R78, [R1+0x2268] ;  /* 0x00226800014e7983 */ /* 0x001ee80000300800 */
[----:B------:R0:W-:Y:S04]  /*56f90*/  STS.U16 [R54+UR76+0x5980], R72 ;  /* 0x0059804836007988 */ /* 0x0001e8000800044c */
[----:B-1----:R-:W3:Y:S04]  /*56fa0*/  LDL.LU R77, [R1+0x225c] ;  /* 0x00225c00014d7983 */ /* 0x002ee80000300800 */
[----:B------:R1:W-:Y:S04]  /*56fb0*/  STS.U16 [R54+UR76+0x15580], R73 ;  /* 0x0155804936007988 */ /* 0x0003e8000800044c */
[----:B--2---:R2:W-:Y:S04]  /*56fc0*/  STS.U16 [R54+UR76+0x5580], R89 ;  /* 0x0055805936007988 */ /* 0x0045e8000800044c */
[----:B0-----:R-:W3:Y:S04]  /*56fd0*/  LDL.LU R72, [R1+0x2260] ;  /* 0x0022600001487983 */ /* 0x001ee80000300800 */
[----:B-1----:R-:W3:Y:S04]  /*56fe0*/  LDL.LU R73, [R1+0x2254] ;  /* 0x0022540001497983 */ /* 0x002ee80000300800 */
[----:B--2---:R-:W2:Y:S04]  /*56ff0*/  LDL.LU R89, [R1+0x2258] ;  /* 0x0022580001597983 */ /* 0x004ea80000300800 */
        /* <DEDUP_REMOVED lines=24> */
[----:B------:R-:W-:Y:S04]  /*57180*/  STS.U16 [R54+UR76+0x21580], R80 ;  /* 0x0215805036007988 */ /* 0x000fe8000800044c */
[----:B---3--:R-:W-:Y:S04]  /*57190*/  STS.U16 [R54+UR76+0x31980], R79 ;  /* 0x0319804f36007988 */ /* 0x008fe8000800044c */
[----:B------:R-:W-:Y:S04]  /*571a0*/  STS.U16 [R54+UR76+0x21980], R78 ;  /* 0x0219804e36007988 */ /* 0x000fe8000800044c */
[----:B------:R-:W-:Y:S04]  /*571b0*/  STS.U16 [R54+UR76+0x31d80], R77 ;  /* 0x031d804d36007988 */ /* 0x000fe8000800044c */
[----:B------:R0:W-:Y:S04]  /*571c0*/  STS.U16 [R54+UR76+0x21d80], R72 ;  /* 0x021d804836007988 */ /* 0x0001e8000800044c */
[----:B------:R1:W-:Y:S04]  /*571d0*/  STS.U16 [R54+UR76+0x32180], R73 ;  /* 0x0321804936007988 */ /* 0x0003e8000800044c */
[----:B--2---:R2:W-:Y:S04]  /*571e0*/  STS.U16 [R54+UR76+0x22180], R89 ;  /* 0x0221805936007988 */ /* 0x0045e8000800044c */
[----:B0-----:R-:W3:Y:S04]  /*571f0*/  LDL.LU R72, [R1+0x224c] ;  /* 0x00224c0001487983 */ /* 0x001ee80000300800 */
[----:B-1----:R-:W4:Y:S04]  /*57200*/  LDL.LU R73, [R1+0x2250] ;  /* 0x0022500001497983 */ /* 0x002f280000300800 */
        /* <DEDUP_REMOVED lines=29> */
[----:B---3--:R0:W-:Y:S04]  /*573e0*/  STS.U16 [R54+UR76+0x32580], R72 ;  /* 0x0325804836007988 */ /* 0x0081e8000800044c */
[----:B----4-:R1:W-:Y:S04]  /*573f0*/  STS.U16 [R54+UR76+0x22580], R73 ;  /* 0x0225804936007988 */ /* 0x0103e8000800044c */
[----:B--2---:R2:W-:Y:S04]  /*57400*/  STS.U16 [R54+UR76+0x32980], R89 ;  /* 0x0329805936007988 */ /* 0x0045e8000800044c */
[----:B------:R-:W-:Y:S04]  /*57410*/  STS.U16 [R54+UR76+0x22980], R55 ;  /* 0x0229803736007988 */ /* 0x000fe8000800044c */
[----:B------:R-:W-:Y:S04]  /*57420*/  STS.U16 [R54+UR76+0x32d80], R57 ;  /* 0x032d803936007988 */ /* 0x000fe8000800044c */
[----:B------:R3:W-:Y:S04]  /*57430*/  STS.U16 [R54+UR76+0x22d80], R56 ;  /* 0x022d803836007988 */ /* 0x0007e8000800044c */
[----:B------:R4:W-:Y:S04]  /*57440*/  STS.U16 [R54+UR76+0x33180], R84 ;  /* 0x0331805436007988 */ /* 0x0009e8000800044c */
[----:B------:R1:W-:Y:S04]  /*57450*/  STS.U16 [R54+UR76+0x23180], R59 ;  /* 0x0231803b36007988 */ /* 0x0003e8000800044c */
[----:B------:R1:W-:Y:S04]  /*57460*/  STS.U16 [R54+UR76+0x33580], R58 ;  /* 0x0335803a36007988 */ /* 0x0003e8000800044c */
[----:B0-----:R-:W2:Y:S04]  /*57470*/  LDL.LU R72, [R1+0x42b8] ;  /* 0x0042b80001487983 */ /* 0x001ea80000300800 */
[----:B------:R0:W-:Y:S04]  /*57480*/  STS.U16 [R54+UR76+0x23580], R85 ;  /* 0x0235805536007988 */ /* 0x0001e8000800044c */
[----:B-1----:R-:W2:Y:S04]  /*57490*/  LDL.LU R73, [R1+0x42b4] ;  /* 0x0042b40001497983 */ /* 0x002ea80000300800 */
[----:B------:R1:W-:Y:S04]  /*574a0*/  STS.U16 [R54+UR76+0x33980], R65 ;  /* 0x0339804136007988 */ /* 0x0003e8000800044c */
[----:B--2---:R-:W2:Y:S04]  /*574b0*/  LDL.LU R89, [R1+0x42b0] ;  /* 0x0042b00001597983 */ /* 0x004ea80000300800 */
[----:B------:R0:W-:Y:S04]  /*574c0*/  STS.U16 [R54+UR76+0x23980], R64 ;  /* 0x0239804036007988 */ /* 0x0001e8000800044c */
[----:B------:R-:W-:Y:S04]  /*574d0*/  STS.U16 [R54+UR76+0x33d80], R75 ;  /* 0x033d804b36007988 */ /* 0x000fe8000800044c */
[----:B------:R-:W-:Y:S04]  /*574e0*/  STS.U16 [R54+UR76+0x23d80], R67 ;  /* 0x023d804336007988 */ /* 0x000fe8000800044c */
[----:B------:R-:W-:Y:S04]  /*574f0*/  STS.U16 [R54+UR76+0x34180], R66 ;  /* 0x0341804236007988 */ /* 0x000fe8000800044c */
[----:B---3--:R-:W3:Y:S04]  /*57500*/  LDL.LU R56, [R1+0x1f18] ;  /* 0x001f180001387983 */ /* 0x008ee80000300800 */
[----:B------:R-:W-:Y:S04]  /*57510*/  STS.U16 [R54+UR76+0x24180], R76 ;  /* 0x0241804c36007988 */ /* 0x000fe8000800044c */
[----:B----4-:R-:W4:Y:S04]  /*57520*/  LDL.LU R84, [R1+0x1f14] ;  /* 0x001f140001547983 */ /* 0x010f280000300800 */
[----:B------:R-:W-:Y:S04]  /*57530*/  STS.U16 [R54+UR76+0x34580], R86 ;  /* 0x0345805636007988 */ /* 0x000fe8000800044c */
[----:B------:R-:W4:Y:S04]  /*57540*/  LDL.LU R59, [R1+0x1f10] ;  /* 0x001f1000013b7983 */ /* 0x000f280000300800 */
[----:B------:R-:W-:Y:S04]  /*57550*/  STS.U16 [R54+UR76+0x24580], R87 ;  /* 0x0245805736007988 */ /* 0x000fe8000800044c */
[----:B------:R-:W4:Y:S04]  /*57560*/  LDL.LU R58, [R1+0x1f0c] ;  /* 0x001f0c00013a7983 */ /* 0x000f280000300800 */
[----:B------:R-:W-:Y:S04]  /*57570*/  STS.U16 [R54+UR76+0x34980], R51 ;  /* 0x0349803336007988 */ /* 0x000fe8000800044c */
[----:B0-----:R-:W4:Y:S04]  /*57580*/  LDL.LU R85, [R1+0x1f08] ;  /* 0x001f080001557983 */ /* 0x001f280000300800 */
[----:B------:R-:W-:Y:S04]  /*57590*/  STS.U16 [R54+UR76+0x24980], R60 ;  /* 0x0249803c36007988 */ /* 0x000fe8000800044c */
[----:B-1----:R-:W4:Y:S04]  /*575a0*/  LDL.LU R65, [R1+0x1f04] ;  /* 0x001f040001417983 */ /* 0x002f280000300800 */
[----:B------:R0:W-:Y:S04]  /*575b0*/  STS.U16 [R54+UR76+0x34d80], R48 ;  /* 0x034d803036007988 */ /* 0x0001e8000800044c */
[----:B------:R-:W4:Y:S04]  /*575c0*/  LDL.LU R64, [R1+0x1f00] ;  /* 0x001f000001407983 */ /* 0x000f280000300800 */
        /* <DEDUP_REMOVED lines=8> */
[----:B------:R0:W-:Y:S04]  /*57650*/  STS.U16 [R54+UR76+0x24d80], R61 ;  /* 0x024d803d36007988 */ /* 0x0001e8000800044c */
[----:B------:R-:W4:Y:S04]  /*57660*/  LDL.LU R60, [R1+0x2510] ;  /* 0x00251000013c7983 */ /* 0x000f280000300800 */
[----:B------:R1:W-:Y:S04]  /*57670*/  STS.U16 [R54+UR76+0x35180], R63 ;  /* 0x0351803f36007988 */ /* 0x0003e8000800044c */
[----:B------:R1:W-:Y:S04]  /*57680*/  STS.U16 [R54+UR76+0x25180], R68 ;  /* 0x0251804436007988 */ /* 0x0003e8000800044c */
[----:B------:R1:W-:Y:S04]  /*57690*/  STS.U16 [R54+UR76+0x35580], R69 ;  /* 0x0355804536007988 */ /* 0x0003e8000800044c */
[----:B0-----:R-:W4:Y:S04]  /*576a0*/  LDL.LU R61, [R1+0x251c] ;  /* 0x00251c00013d7983 */ /* 0x001f280000300800 */
[----:B-1----:R-:W4:Y:S04]  /*576b0*/  LDL.LU R63, [R1+0x2518] ;  /* 0x00251800013f7983 */ /* 0x002f280000300800 */
[----:B------:R-:W4:Y:S04]  /*576c0*/  LDL.LU R68, [R1+0x2524] ;  /* 0x0025240001447983 */ /* 0x000f280000300800 */
[----:B------:R-:W4:Y:S04]  /*576d0*/  LDL.LU R69, [R1+0x2520] ;  /* 0x0025200001457983 */ /* 0x000f280000300800 */
[----:B------:R0:W-:Y:S04]  /*576e0*/  STS.U16 [R54+UR76+0x25580], R81 ;  /* 0x0255805136007988 */ /* 0x0001e8000800044c */
[----:B------:R1:W-:Y:S04]  /*576f0*/  STS.U16 [R54+UR76+0x35980], R83 ;  /* 0x0359805336007988 */ /* 0x0003e8000800044c */
[----:B------:R0:W-:Y:S04]  /*57700*/  STS.U16 [R54+UR76+0x25980], R80 ;  /* 0x0259805036007988 */ /* 0x0001e8000800044c */
[----:B------:R0:W-:Y:S04]  /*57710*/  STS.U16 [R54+UR76+0x35d80], R79 ;  /* 0x035d804f36007988 */ /* 0x0001e8000800044c */
[----:B------:R1:W-:Y:S04]  /*57720*/  STS.U16 [R54+UR76+0x25d80], R78 ;  /* 0x025d804e36007988 */ /* 0x0003e8000800044c */
[----:B------:R1:W-:Y:S04]  /*57730*/  STS.U16 [R54+UR76+0x26180], R77 ;  /* 0x0261804d36007988 */ /* 0x0003e8000800044c */
[----:B0-----:R-:W4:Y:S04]  /*57740*/  LDL.LU R81, [R1+0x252c] ;  /* 0x00252c0001517983 */ /* 0x001f280000300800 */
[----:B-1----:R-:W4:Y:S04]  /*57750*/  LDL.LU R83, [R1+0x2528] ;  /* 0x0025280001537983 */ /* 0x002f280000300800 */
[----:B------:R-:W4:Y:S04]  /*57760*/  LDL.LU R80, [R1+0x2534] ;  /* 0x0025340001507983 */ /* 0x000f280000300800 */
[----:B------:R-:W4:Y:S04]  /*57770*/  LDL.LU R79, [R1+0x2530] ;  /* 0x00253000014f7983 */ /* 0x000f280000300800 */
[----:B------:R-:W4:Y:S04]  /*57780*/  LDL.LU R78, [R1+0x253c] ;  /* 0x00253c00014e7983 */ /* 0x000f280000300800 */
[----:B------:R-:W4:Y:S04]  /*57790*/  LDL.LU R77, [R1+0x2538] ;  /* 0x00253800014d7983 */ /* 0x000f280000300800 */
[----:B--2---:R-:W-:Y:S04]  /*577a0*/  STS.U16 [R54+UR76+0x36180], R89 ;  /* 0x0361805936007988 */ /* 0x004fe8000800044c */
[----:B------:R0:W-:Y:S04]  /*577b0*/  STS.U16 [R54+UR76+0x26580], R73 ;  /* 0x0265804936007988 */ /* 0x0001e8000800044c */
[----:B------:R1:W-:Y:S04]  /*577c0*/  STS.U16 [R54+UR76+0x36580], R72 ;  /* 0x0365804836007988 */ /* 0x0003e8000800044c */
[----:B---3--:R-:W-:Y:S04]  /*577d0*/  STS.U16 [R54+UR76+0x26980], R56 ;  /* 0x0269803836007988 */ /* 0x008fe8000800044c */
[----:B----4-:R-:W-:Y:S04]  /*577e0*/  STS.U16 [R54+UR76+0x36980], R84 ;  /* 0x0369805436007988 */ /* 0x010fe8000800044c */
[----:B------:R-:W-:Y:S04]  /*577f0*/  STS.U16 [R54+UR76+0x26d80], R59 ;  /* 0x026d803b36007988 */ /* 0x000fe8000800044c */
[----:B------:R-:W-:Y:S04]  /*57800*/  STS.U16 [R54+UR76+0x36d80], R58 ;  /* 0x036d803a36007988 */ /* 0x000fe8000800044c */
[----:B0-----:R-:W2:Y:S04]  /*57810*/  LDL.LU R73, [R1+0x2544] ;  /* 0x0025440001497983 */ /* 0x001ea80000300800 */
[----:B------:R-:W-:Y:S04]  /*57820*/  STS.U16 [R54+UR76+0x27180], R85 ;  /* 0x0271805536007988 */ /* 0x000fe8000800044c */
[----:B------:R-:W-:Y:S04]  /*57830*/  STS.U16 [R54+UR76+0x37180], R65 ;  /* 0x0371804136007988 */ /* 0x000fe8000800044c */
[----:B-1----:R-:W3:Y:S04]  /*57840*/  LDL.LU R72, [R1+0x2540] ;  /* 0x0025400001487983 */ /* 0x002ee80000300800 */
[----:B------:R-:W4:Y:S04]  /*57850*/  LDL.LU R89, [R1+0x254c] ;  /* 0x00254c0001597983 */ /* 0x000f280000300800 */
[----:B------:R-:W4:Y:S04]  /*57860*/  LDL.LU R55, [R1+0x2548] ;  /* 0x0025480001377983 */ /* 0x000f280000300800 */
[----:B------:R-:W-:Y:S04]  /*57870*/  STS.U16 [R54+UR76+0x27580], R64 ;  /* 0x0275804036007988 */ /* 0x000fe8000800044c */
[----:B------:R-:W-:Y:S04]  /*57880*/  STS.U16 [R54+UR76+0x37580], R48 ;  /* 0x0375803036007988 */ /* 0x000fe8000800044c */
[----:B------:R-:W-:Y:S04]  /*57890*/  STS.U16 [R54+UR76+0x27980], R75 ;  /* 0x0279804b36007988 */ /* 0x000fe8000800044c */
[----:B------:R-:W-:Y:S04]  /*578a0*/  STS.U16 [R54+UR76+0x37980], R67 ;  /* 0x0379804336007988 */ /* 0x000fe8000800044c */
[----:B------:R-:W-:Y:S04]  /*578b0*/  STS.U16 [R54+UR76+0x27d80], R66 ;  /* 0x027d804236007988 */ /* 0x000fe8000800044c */
[----:B------:R0:W-:Y:S04]  /*578c0*/  STS.U16 [R54+UR76+0x37d80], R76 ;  /* 0x037d804c36007988 */ /* 0x0001e8000800044c */
[----:B0-----:R-:W4:Y:S04]  /*578d0*/  LDL.LU R54, [R1+0x2554] ;  /* 0x0025540001367983 */ /* 0x001f280000300800 */
[----:B------:R-:W4:Y:S04]  /*578e0*/  LDL.LU R57, [R1+0x2550] ;  /* 0x0025500001397983 */ /* 0x000f280000300800 */
[----:B------:R-:W4:Y:S04]  /*578f0*/  LDL.LU R56, [R1+0x24c4] ;  /* 0x0024c40001387983 */ /* 0x000f280000300800 */
[----:B------:R-:W4:Y:S04]  /*57900*/  LDL.LU R84, [R1+0x24c0] ;  /* 0x0024c00001547983 */ /* 0x000f280000300800 */
[----:B------:R-:W4:Y:S04]  /*57910*/  LDL.LU R59, [R1+0x24cc] ;  /* 0x0024cc00013b7983 */ /* 0x000f280000300800 */
[----:B------:R-:W4:Y:S04]  /*57920*/  LDL.LU R58, [R1+0x24c8] ;  /* 0x0024c800013a7983 */ /* 0x000f280000300800 */
[----:B------:R-:W4:Y:S01]  /*57930*/  LDL.LU R85, [R1+0x24d4] ;  /* 0x0024d40001557983 */ /* 0x000f220000300800 */
[----:B------:R-:W-:-:S03]  /*57940*/  LOP3.LUT R48, R2, 0x40, RZ, 0x3c, !PT ;  /* 0x0000004002307812 */ /* 0x000fc600078e3cff */
        /* <DEDUP_REMOVED lines=17> */
[----:B------:R0:W-:Y:S04]  /*57a60*/  STS.U16 [R48+UR76+0x1a00], R68 ;  /* 0x001a004430007988 */ /* 0x0001e8000800044c */
[----:B------:R-:W4:Y:S04]  /*57a70*/  LDL.LU R63, [R1+0x2504] ;  /* 0x00250400013f7983 */ /* 0x000f280000300800 */
[----:B------:R1:W-:Y:S04]  /*57a80*/  STS.U16 [R48+UR76+0x11a00], R69 ;  /* 0x011a004530007988 */ /* 0x0003e8000800044c */
[----:B0-----:R-:W4:Y:S04]  /*57a90*/  LDL.LU R68, [R1+0x2500] ;  /* 0x0025000001447983 */ /* 0x001f280000300800 */
[----:B-1----:R-:W4:Y:S04]  /*57aa0*/  LDL.LU R69, [R1+0x2478] ;  /* 0x0024780001457983 */ /* 0x002f280000300800 */
        /* <DEDUP_REMOVED lines=12> */
[----:B--2---:R0:W-:Y:S04]  /*57b70*/  STS.U16 [R48+UR76+0xa00], R73 ;  /* 0x000a004930007988 */ /* 0x0041e8000800044c */
[----:B---3--:R1:W-:Y:S04]  /*57b80*/  STS.U16 [R48+UR76+0x10a00], R72 ;  /* 0x010a004830007988 */ /* 0x0083e8000800044c */
[----:B----4-:R2:W-:Y:S04]  /*57b90*/  STS.U16 [R48+UR76+0x600], R89 ;  /* 0x0006005930007988 */ /* 0x0105e8000800044c */
[----:B------:R3:W-:Y:S04]  /*57ba0*/  STS.U16 [R48+UR76+0x10600], R55 ;  /* 0x0106003730007988 */ /* 0x0007e8000800044c */
[----:B0-----:R-:W4:Y:S04]  /*57bb0*/  LDL.LU R73, [R1+0x2494] ;  /* 0x0024940001497983 */ /* 0x001f280000300800 */
[----:B-1----:R-:W4:Y:S04]  /*57bc0*/  LDL.LU R72, [R1+0x2498] ;  /* 0x0024980001487983 */ /* 0x002f280000300800 */
[----:B--2---:R-:W2:Y:S04]  /*57bd0*/  LDL.LU R89, [R1+0x249c] ;  /* 0x00249c0001597983 */ /* 0x004ea80000300800 */
[----:B---3--:R-:W3:Y:S04]  /*57be0*/  LDL.LU R55, [R1+0x24a0] ;  /* 0x0024a00001377983 */ /* 0x008ee80000300800 */
[----:B------:R0:W-:Y:S04]  /*57bf0*/  STS.U16 [R48+UR76+0x200], R54 ;  /* 0x0002003630007988 */ /* 0x0001e8000800044c */
[----:B------:R1:W-:Y:S04]  /*57c00*/  STS.U16 [R48+UR76+0x10200], R57 ;  /* 0x0102003930007988 */ /* 0x0003e8000800044c */
[----:B------:R0:W-:Y:S04]  /*57c10*/  STS.U16 [R48+UR76+0x4a00], R56 ;  /* 0x004a003830007988 */ /* 0x0001e8000800044c */
[----:B------:R0:W-:Y:S04]  /*57c20*/  STS.U16 [R48+UR76+0x14a00], R84 ;  /* 0x014a005430007988 */ /* 0x0001e8000800044c */
[----:B------:R1:W-:Y:S04]  /*57c30*/  STS.U16 [R48+UR76+0x4600], R59 ;  /* 0x0046003b30007988 */ /* 0x0003e8000800044c */
[----:B------:R1:W-:Y:S04]  /*57c40*/  STS.U16 [R48+UR76+0x14600], R58 ;  /* 0x0146003a30007988 */ /* 0x0003e8000800044c */
[----:B0-----:R-:W3:Y:S04]  /*57c50*/  LDL.LU R54, [R1+0x24a4] ;  /* 0x0024a40001367983 */ /* 0x001ee80000300800 */
[----:B-1----:R-:W3:Y:S04]  /*57c60*/  LDL.LU R57, [R1+0x24a8] ;  /* 0x0024a80001397983 */ /* 0x002ee80000300800 */
[----:B------:R-:W3:Y:S04]  /*57c70*/  LDL.LU R56, [R1+0x24ac] ;  /* 0x0024ac0001387983 */ /* 0x000ee80000300800 */
[----:B------:R-:W3:Y:S04]  /*57c80*/  LDL.LU R84, [R1+0x24b0] ;  /* 0x0024b00001547983 */ /* 0x000ee80000300800 */
[----:B------:R-:W3:Y:S04]  /*57c90*/  LDL.LU R59, [R1+0x24b4] ;  /* 0x0024b400013b7983 */ /* 0x000ee80000300800 */
[----:B------:R0:W-:Y:S04]  /*57ca0*/  STS.U16 [R48+UR76+0x4200], R85 ;  /* 0x0042005530007988 */ /* 0x0001e8000800044c */
[----:B------:R-:W3:Y:S04]  /*57cb0*/  LDL.LU R58, [R1+0x24bc] ;  /* 0x0024bc00013a7983 */ /* 0x000ee80000300800 */
        /* <DEDUP_REMOVED lines=28> */
[----:B------:R-:W3:Y:S04]  /*57e80*/  LDL.LU R69, [R1+0x2440] ;  /* 0x0024400001457983 */ /* 0x000ee80000300800 */
        /* <DEDUP_REMOVED lines=11> */
[----:B------:R-:W3:Y:S04]  /*57f40*/  LDL.LU R77, [R1+0x2428] ;  /* 0x00242800014d7983 */ /* 0x000ee80000300800 */
[----:B----4-:R0:W-:Y:S04]  /*57f50*/  STS.U16 [R48+UR76+0x6200], R73 ;  /* 0x0062004930007988 */ /* 0x0101e8000800044c */
[----:B------:R1:W-:Y:S04]  /*57f60*/  STS.U16 [R48+UR76+0x15e00], R72 ;  /* 0x015e004830007988 */ /* 0x0003e8000800044c */
[----:B--2---:R2:W-:Y:S04]  /*57f70*/  STS.U16 [R48+UR76+0x5e00], R89 ;  /* 0x005e005930007988 */ /* 0x0045e8000800044c */
[----:B---3--:R-:W-:Y:S04]  /*57f80*/  STS.U16 [R48+UR76+0x15a00], R55 ;  /* 0x015a003730007988 */ /* 0x008fe8000800044c */
[----:B0-----:R-:W3:Y:S04]  /*57f90*/  LDL.LU R73, [R1+0x2424] ;  /* 0x0024240001497983 */ /* 0x001ee80000300800 */
[----:B-1----:R-:W4:Y:S04]  /*57fa0*/  LDL.LU R72, [R1+0x2420] ;  /* 0x0024200001487983 */ /* 0x002f280000300800 */
[----:B--2---:R-:W2:Y:S04]  /*57fb0*/  LDL.LU R89, [R1+0x241c] ;  /* 0x00241c0001597983 */ /* 0x004ea80000300800 */
[----:B------:R0:W-:Y:S04]  /*57fc0*/  STS.U16 [R48+UR76+0x5a00], R54 ;  /* 0x005a003630007988 */ /* 0x0001e8000800044c */
[----:B------:R-:W-:Y:S04]  /*57fd0*/  STS.U16 [R48+UR76+0x15600], R57 ;  /* 0x0156003930007988 */ /* 0x000fe8000800044c */
[----:B------:R-:W-:Y:S04]  /*57fe0*/  STS.U16 [R48+UR76+0x5600], R56 ;  /* 0x0056003830007988 */ /* 0x000fe8000800044c */
[----:B------:R1:W-:Y:S04]  /*57ff0*/  STS.U16 [R48+UR76+0x15200], R84 ;  /* 0x0152005430007988 */ /* 0x0003e8000800044c */
[----:B------:R-:W-:Y:S04]  /*58000*/  STS.U16 [R48+UR76+0x5200], R59 ;  /* 0x0052003b30007988 */ /* 0x000fe8000800044c */
[----:B------:R-:W-:Y:S04]  /*58010*/  STS.U16 [R48+UR76+0x4e00], R58 ;  /* 0x004e003a30007988 */ /* 0x000fe8000800044c */
[----:B0-----:R-:W2:Y:S04]  /*58020*/  LDL.LU R54, [R1+0x2418] ;  /* 0x0024180001367983 */ /* 0x001ea80000300800 */
[----:B------:R-:W2:Y:S04]  /*58030*/  LDL.LU R55, [R1+0x2414] ;  /* 0x0024140001377983 */ /* 0x000ea80000300800 */
[----:B-1----:R-:W2:Y:S04]  /*58040*/  LDL.LU R84, [R1+0x2410] ;  /* 0x0024100001547983 */ /* 0x002ea80000300800 */
[----:B------:R-:W2:Y:S04]  /*58050*/  LDL.LU R56, [R1+0x240c] ;  /* 0x00240c0001387983 */ /* 0x000ea80000300800 */
[----:B------:R-:W2:Y:S04]  /*58060*/  LDL.LU R57, [R1+0x2408] ;  /* 0x0024080001397983 */ /* 0x000ea80000300800 */
        /* <DEDUP_REMOVED lines=8> */
[----:B------:R-:W2:Y:S04]  /*580f0*/  LDL.LU R59, [R1+0x23fc] ;  /* 0x0023fc00013b7983 */ /* 0x000ea80000300800 */
        /* <DEDUP_REMOVED lines=24> */
[----:B------:R1:W-:Y:S04]  /*58280*/  STS.U16 [R48+UR76+0x31200], R79 ;  /* 0x0312004f30007988 */ /* 0x0003e8000800044c */
[----:B------:R1:W-:Y:S04]  /*58290*/  STS.U16 [R48+UR76+0x21600], R78 ;  /* 0x0216004e30007988 */ /* 0x0003e8000800044c */
[----:B0-----:R-:W2:Y:S04]  /*582a0*/  LDL.LU R81, [R1+0x23c8] ;  /* 0x0023c80001517983 */ /* 0x001ea80000300800 */
[----:B------:R-:W2:Y:S04]  /*582b0*/  LDL.LU R67, [R1+0x23c4] ;  /* 0x0023c40001437983 */ /* 0x000ea80000300800 */
[----:B------:R-:W2:Y:S04]  /*582c0*/  LDL.LU R66, [R1+0x23c0] ;  /* 0x0023c00001427983 */ /* 0x000ea80000300800 */
[----:B-1----:R-:W2:Y:S04]  /*582d0*/  LDL.LU R83, [R1+0x23bc] ;  /* 0x0023bc0001537983 */ /* 0x002ea80000300800 */
[----:B------:R-:W2:Y:S04]  /*582e0*/  LDL.LU R80, [R1+0x23b8] ;  /* 0x0023b80001507983 */ /* 0x000ea80000300800 */
[----:B------:R-:W2:Y:S04]  /*582f0*/  LDL.LU R79, [R1+0x23b4] ;  /* 0x0023b400014f7983 */ /* 0x000ea80000300800 */
[----:B------:R0:W-:Y:S04]  /*58300*/  STS.U16 [R48+UR76+0x31600], R77 ;  /* 0x0316004d30007988 */ /* 0x0001e8000800044c */
[----:B------:R-:W2:Y:S04]  /*58310*/  LDL.LU R78, [R1+0x23b0] ;  /* 0x0023b000014e7983 */ /* 0x000ea80000300800 */
[----:B0-----:R-:W2:Y:S01]  /*58320*/  LDL.LU R77, [R1+0x23ac] ;  /* 0x0023ac00014d7983 */ /* 0x001ea20000300800 */
[----:B------:R-:W-:-:S02]  /*58330*/  PRMT R71, RZ, 0x7610, R71 ;  /* 0x00007610ff477816 */ /* 0x000fc40000000047 */
[----:B------:R-:W-:-:S04]  /*58340*/  PRMT R62, RZ, 0x7610, R62 ;  /* 0x00007610ff3e7816 */ /* 0x000fc8000000003e */
[----:B------:R-:W2:Y:S04]  /*58350*/  @P4 LDG.E.U16 R71, desc[UR6][R24.64] ;  /* 0x0000000618474981 */ /* 0x000ea8000c1e1500 */
[----:B------:R-:W2:Y:S04]  /*58360*/  @P4 LDG.E.U16 R62, desc[UR6][R18.64] ;  /* 0x00000006123e4981 */ /* 0x000ea8000c1e1500 */
[----:B---3--:R0:W-:Y:S04]  /*58370*/  STS.U16 [R48+UR76+0x21a00], R73 ;  /* 0x021a004930007988 */ /* 0x0081e8000800044c */
[----:B----4-:R1:W-:Y:S04]  /*58380*/  STS.U16 [R48+UR76+0x31a00], R72 ;  /* 0x031a004830007988 */ /* 0x0103e8000800044c */
[----:B--2---:R2:W-:Y:S04]  /*58390*/  STS.U16 [R48+UR76+0x21e00], R89 ;  /* 0x021e005930007988 */ /* 0x0045e8000800044c */
[----:B0-----:R-:W3:Y:S04]  /*583a0*/  LDL.LU R73, [R1+0x23a8] ;  /* 0x0023a80001497983 */ /* 0x001ee80000300800 */
[----:B-1----:R-:W4:Y:S04]  /*583b0*/  LDL.LU R72, [R1+0x21e8] ;  /* 0x0021e80001487983 */ /* 0x002f280000300800 */
[----:B--2---:R-:W2:Y:S04]  /*583c0*/  LDL.LU R89, [R1+0x21e4] ;  /* 0x0021e40001597983 */ /* 0x004ea80000300800 */
[----:B------:R0:W-:Y:S04]  /*583d0*/  STS.U16 [R48+UR76+0x31e00], R54 ;  /* 0x031e003630007988 */ /* 0x0001e8000800044c */
[----:B------:R1:W-:Y:S04]  /*583e0*/  STS.U16 [R48+UR76+0x22200], R55 ;  /* 0x0222003730007988 */ /* 0x0003e8000800044c */
[----:B------:R0:W-:Y:S04]  /*583f0*/  STS.U16 [R48+UR76+0x32200], R84 ;  /* 0x0322005430007988 */ /* 0x0001e8000800044c */
[----:B------:R1:W-:Y:S04]  /*58400*/  STS.U16 [R48+UR76+0x22600], R56 ;  /* 0x0226003830007988 */ /* 0x0003e8000800044c */
[----:B------:R1:W-:Y:S04]  /*58410*/  STS.U16 [R48+UR76+0x32600], R57 ;  /* 0x0326003930007988 */ /* 0x0003e8000800044c */
[----:B0-----:R0:W5:Y:S04]  /*58420*/  LDL.LU R54, [R1+0x42ac] ;  /* 0x0042ac0001367983 */ /* 0x0011680000300800 */
[----:B-1----:R0:W5:Y:S04]  /*58430*/  LDL.LU R55, [R1+0x42a8] ;  /* 0x0042a80001377983 */ /* 0x0021680000300800 */
[----:B------:R-:W2:Y:S04]  /*58440*/  LDL.LU R84, [R1+0x42a4] ;  /* 0x0042a40001547983 */ /* 0x000ea80000300800 */
[----:B------:R0:W5:Y:S04]  /*58450*/  LDL.LU R56, [R1+0x42a0] ;  /* 0x0042a00001387983 */ /* 0x0001680000300800 */
[----:B------:R0:W5:Y:S04]  /*58460*/  LDL.LU R57, [R1+0x429c] ;  /* 0x00429c0001397983 */ /* 0x0001680000300800 */
[----:B------:R1:W-:Y:S04]  /*58470*/  STS.U16 [R48+UR76+0x22a00], R85 ;  /* 0x022a005530007988 */ /* 0x0003e8000800044c */
[----:B------:R0:W-:Y:S04]  /*58480*/  STS.U16 [R48+UR76+0x32a00], R58 ;  /* 0x032a003a30007988 */ /* 0x0001e8000800044c */
[----:B------:R0:W-:Y:S04]  /*58490*/  STS.U16 [R48+UR76+0x22e00], R59 ;  /* 0x022e003b30007988 */ /* 0x0001e8000800044c */
[----:B------:R0:W-:Y:S04]  /*584a0*/  STS.U16 [R48+UR76+0x32e00], R75 ;  /* 0x032e004b30007988 */ /* 0x0001e8000800044c */
[----:B------:R0:W-:Y:S04]  /*584b0*/  STS.U16 [R48+UR76+0x23200], R64 ;  /* 0x0232004030007988 */ /* 0x0001e8000800044c */
[----:B------:R0:W-:Y:S04]  /*584c0*/  STS.U16 [R48+UR76+0x33200], R65 ;  /* 0x0332004130007988 */ /* 0x0001e8000800044c */
[----:B-1----:R-:W2:Y:S04]  /*584d0*/  LDL.LU R85, [R1+0x4298] ;  /* 0x0042980001557983 */ /* 0x002ea80000300800 */
[----:B0-----:R0:W5:Y:S04]  /*584e0*/  LDL.LU R58, [R1+0x4294] ;  /* 0x00429400013a7983 */ /* 0x0011680000300800 */
[----:B------:R0:W5:Y:S04]  /*584f0*/  LDL.LU R59, [R1+0x4290] ;  /* 0x00429000013b7983 */ /* 0x0001680000300800 */
        /* <DEDUP_REMOVED lines=10> */
[----:B0-----:R-:W2:Y:S04]  /*585a0*/  LDL.LU R86, [R1+0x427c] ;  /* 0x00427c0001567983 */ /* 0x001ea80000300800 */
[----:B------:R-:W2:Y:S04]  /*585b0*/  LDL.LU R87, [R1+0x4278] ;  /* 0x0042780001577983 */ /* 0x000ea80000300800 */
[----:B------:R-:W2:Y:S04]  /*585c0*/  LDL.LU R51, [R1+0x4274] ;  /* 0x0042740001337983 */ /* 0x000ea80000300800 */
[----:B------:R-:W2:Y:S04]  /*585d0*/  LDL.LU R60, [R1+0x4270] ;  /* 0x00427000013c7983 */ /* 0x000ea80000300800 */
        /* <DEDUP_REMOVED lines=8> */
[----:B------:R-:W-:Y:S01]  /*58660*/  STS.U16 [R48+UR76+0x24a00], R67 ;  /* 0x024a004330007988 */ /* 0x000fe2000800044c */
[----:B------:R-:W-:-:S03]  /*58670*/  PRMT R82, RZ, 0x7610, R82 ;  /* 0x00007610ff527816 */ /* 0x000fc60000000052 */
[----:B------:R-:W-:Y:S04]  /*58680*/  STS.U16 [R48+UR76+0x34a00], R66 ;  /* 0x034a004230007988 */ /* 0x000fe8000800044c */
[----:B------:R1:W-:Y:S01]  /*58690*/  STS.U16 [R48+UR76+0x24e00], R83 ;  /* 0x024e005330007988 */ /* 0x0003e2000800044c */
[----:B------:R-:W-:-:S03]  /*586a0*/  PRMT R49, RZ, 0x7610, R49 ;  /* 0x00007610ff317816 */ /* 0x000fc60000000031 */
[----:B------:R0:W-:Y:S04]  /*586b0*/  STS.U16 [R48+UR76+0x34e00], R80 ;  /* 0x034e005030007988 */ /* 0x0001e8000800044c */
[----:B------:R0:W-:Y:S04]  /*586c0*/  STS.U16 [R48+UR76+0x25200], R79 ;  /* 0x0252004f30007988 */ /* 0x0001e8000800044c */
[----:B------:R0:W-:Y:S04]  /*586d0*/  STS.U16 [R48+UR76+0x35200], R78 ;  /* 0x0352004e30007988 */ /* 0x0001e8000800044c */
[----:B------:R-:W2:Y:S04]  /*586e0*/  @P4 LDG.E.U16 R82, desc[UR6][R12.64] ;  /* 0x000000060c524981 */ /* 0x000ea8000c1e1500 */
[----:B------:R-:W2:Y:S04]  /*586f0*/  @P4 LDG.E.U16 R49, desc[UR6][R6.64] ;  /* 0x0000000606314981 */ /* 0x000ea8000c1e1500 */
[----:B0-----:R-:W2:Y:S04]  /*58700*/  LDL.LU R81, [R1+0x425c] ;  /* 0x00425c0001517983 */ /* 0x001ea80000300800 */
[----:B-1----:R-:W2:Y:S04]  /*58710*/  LDL.LU R83, [R1+0x26c4] ;  /* 0x0026c40001537983 */ /* 0x002ea80000300800 */
[----:B------:R0:W-:Y:S04]  /*58720*/  STS.U16 [R48+UR76+0x25600], R77 ;  /* 0x0256004d30007988 */ /* 0x0001e8000800044c */
[----:B------:R-:W2:Y:S04]  /*58730*/  LDL.LU R80, [R1+0x26c0] ;  /* 0x0026c00001507983 */ /* 0x000ea80000300800 */
[----:B------:R-:W2:Y:S04]  /*58740*/  LDL.LU R79, [R1+0x26cc] ;  /* 0x0026cc00014f7983 */ /* 0x000ea80000300800 */
[----:B------:R-:W2:Y:S04]  /*58750*/  LDL.LU R78, [R1+0x26c8] ;  /* 0x0026c800014e7983 */ /* 0x000ea80000300800 */
[----:B0-----:R-:W2:Y:S04]  /*58760*/  LDL.LU R77, [R1+0x26d4] ;  /* 0x0026d400014d7983 */ /* 0x001ea80000300800 */
[----:B---3--:R-:W-:Y:S04]  /*58770*/  STS.U16 [R48+UR76+0x35600], R73 ;  /* 0x0356004930007988 */ /* 0x008fe8000800044c */
[----:B----4-:R-:W-:Y:S04]  /*58780*/  STS.U16 [R48+UR76+0x25a00], R72 ;  /* 0x025a004830007988 */ /* 0x010fe8000800044c */
[----:B--2---:R-:W-:Y:S04]  /*58790*/  STS.U16 [R48+UR76+0x35a00], R89 ;  /* 0x035a005930007988 */ /* 0x004fe8000800044c */
[----:B------:R-:W-:Y:S04]  /*587a0*/  STS.U16 [R48+UR76+0x25e00], R69 ;  /* 0x025e004530007988 */ /* 0x000fe8000800044c */
[----:B------:R-:W-:Y:S04]  /*587b0*/  STS.U16 [R48+UR76+0x35e00], R68 ;  /* 0x035e004430007988 */ /* 0x000fe8000800044c */
[----:B------:R-:W-:Y:S04]  /*587c0*/  STS.U16 [R48+UR76+0x26200], R63 ;  /* 0x0262003f30007988 */ /* 0x000fe8000800044c */
[----:B------:R-:W-:Y:S04]  /*587d0*/  STS.U16 [R48+UR76+0x36200], R61 ;  /* 0x0362003d30007988 */ /* 0x000fe8000800044c */
[----:B------:R-:W-:Y:S04]  /*587e0*/  STS.U16 [R48+UR76+0x26600], R60 ;  /* 0x0266003c30007988 */ /* 0x000fe8000800044c */
[----:B------:R0:W-:Y:S04]  /*587f0*/  STS.U16 [R48+UR76+0x36600], R51 ;  /* 0x0366003330007988 */ /* 0x0001e8000800044c */
[----:B0-----:R-:W2:Y:S04]  /*58800*/  LDL.LU R51, [R1+0x26d0] ;  /* 0x0026d00001337983 */ /* 0x001ea80000300800 */
[----:B------:R-:W3:Y:S04]  /*58810*/  LDL.LU R68, [R1+0x26dc] ;  /* 0x0026dc0001447983 */ /* 0x000ee80000300800 */
        /* <DEDUP_REMOVED lines=17> */
[----:B------:R0:W-:Y:S04]  /*58930*/  STS.U16 [R48+UR76+0x37600], R20 ;  /* 0x0376001430007988 */ /* 0x0001e8000800044c */
[----:B------:R-:W-:Y:S04]  /*58940*/  STS.U16 [R48+UR76+0x27a00], R82 ;  /* 0x027a005230007988 */ /* 0x000fe8000800044c */
[----:B------:R-:W-:Y:S04]  /*58950*/  STS.U16 [R48+UR76+0x37a00], R50 ;  /* 0x037a003230007988 */ /* 0x000fe8000800044c */
[----:B------:R-:W-:Y:S04]  /*58960*/  STS.U16 [R48+UR76+0x27e00], R49 ;  /* 0x027e003130007988 */ /* 0x000fe8000800044c */
[----:B------:R1:W-:Y:S04]  /*58970*/  STS.U16 [R48+UR76+0x37e00], R9 ;  /* 0x037e000930007988 */ /* 0x0003e8000800044c */
[----:B------:R-:W4:Y:S04]  /*58980*/  LDL.LU R67, [R1+0x2700] ;  /* 0x0027000001437983 */ /* 0x000f280000300800 */
[----:B------:R-:W4:Y:S01]  /*58990*/  LDL.LU R66, [R1+0x270c] ;  /* 0x00270c0001427983 */ /* 0x000f220000300800 */
[----:B0-----:R-:W-:-:S03]  /*589a0*/  LOP3.LUT R20, R2, 0x50, RZ, 0x3c, !PT ;  /* 0x0000005002147812 */ /* 0x001fc600078e3cff */
[----:B-1----:R-:W4:Y:S04]  /*589b0*/  LDL.LU R48, [R1+0x2708] ;  /* 0x0027080001307983 */ /* 0x002f280000300800 */
[----:B------:R-:W-:Y:S04]  /*589c0*/  STS.U16 [R20+UR76+0x2680], R83 ;  /* 0x0026805314007988 */ /* 0x000fe8000800044c */
[----:B------:R-:W-:Y:S04]  /*589d0*/  STS.U16 [R20+UR76+0x12680], R80 ;  /* 0x0126805014007988 */ /* 0x000fe8000800044c */
[----:B------:R-:W-:Y:S04]  /*589e0*/  STS.U16 [R20+UR76+0x2280], R79 ;  /* 0x0022804f14007988 */ /* 0x000fe8000800044c */
[----:B------:R-:W-:Y:S04]  /*589f0*/  STS.U16 [R20+UR76+0x12280], R78 ;  /* 0x0122804e14007988 */ /* 0x000fe8000800044c */
[----:B------:R-:W-:Y:S04]  /*58a00*/  STS.U16 [R20+UR76+0x1e80], R77 ;  /* 0x001e804d14007988 */ /* 0x000fe8000800044c */
[----:B------:R-:W4:Y:S04]  /*58a10*/  LDL.LU R49, [R1+0x267c] ;  /* 0x00267c0001317983 */ /* 0x000f280000300800 */
[----:B--2---:R-:W-:Y:S04]  /*58a20*/  STS.U16 [R20+UR76+0x11e80], R51 ;  /* 0x011e803314007988 */ /* 0x004fe8000800044c */
[----:B---3--:R-:W-:Y:S04]  /*58a30*/  STS.U16 [R20+UR76+0x1a80], R68 ;  /* 0x001a804414007988 */ /* 0x008fe8000800044c */
[----:B----4-:R-:W-:Y:S04]  /*58a40*/  STS.U16 [R20+UR76+0x11a80], R69 ;  /* 0x011a804514007988 */ /* 0x010fe8000800044c */
[----:B------:R-:W-:Y:S04]  /*58a50*/  STS.U16 [R20+UR76+0x1680], R61 ;  /* 0x0016803d14007988 */ /* 0x000fe8000800044c */
[----:B------:R-:W-:Y:S04]  /*58a60*/  STS.U16 [R20+UR76+0x11680], R60 ;  /* 0x0116803c14007988 */ /* 0x000fe8000800044c */
[----:B------:R-:W-:Y:S04]  /*58a70*/  STS.U16 [R20+UR76+0x1280], R63 ;  /* 0x0012803f14007988 */ /* 0x000fe8000800044c */
[----:B------:R0:W-:Y:S04]  /*58a80*/  STS.U16 [R20+UR76+0x11280], R73 ;  /* 0x0112804914007988 */ /* 0x0001e8000800044c */
[----:B------:R1:W-:Y:S04]  /*58a90*/  STS.U16 [R20+UR76+0xe80], R72 ;  /* 0x000e804814007988 */ /* 0x0003e8000800044c */
[----:B------:R2:W-:Y:S04]  /*58aa0*/  STS.U16 [R20+UR76+0x10e80], R89 ;  /* 0x010e805914007988 */ /* 0x0005e8000800044c */
        /* <DEDUP_REMOVED lines=31> */
[----:B---3--:R0:W-:Y:S04]  /*58ca0*/  STS.U16 [R20+UR76+0x14a80], R73 ;  /* 0x014a804914007988 */ /* 0x0081e8000800044c */
[----:B----4-:R1:W-:Y:S04]  /*58cb0*/  STS.U16 [R20+UR76+0x4680], R72 ;  /* 0x0046804814007988 */ /* 0x0103e8000800044c */
[----:B--2---:R2:W-:Y:S04]  /*58cc0*/  STS.U16 [R20+UR76+0x14680], R89 ;  /* 0x0146805914007988 */ /* 0x0045e8000800044c */
        /* <DEDUP_REMOVED lines=14> */
[----:B-1----:R-:W4:Y:S04]  /*58db0*/  LDL.LU R72, [R1+0x2650] ;  /* 0x0026500001487983 */ /* 0x002f280000300800 */
[----:B------:R-:W-:Y:S04]  /*58dc0*/  STS.U16 [R20+UR76+0x12a80], R68 ;  /* 0x012a804414007988 */ /* 0x000fe8000800044c */
[----:B--2---:R-:W2:Y:S04]  /*58dd0*/  LDL.LU R89, [R1+0x2654] ;  /* 0x0026540001597983 */ /* 0x004ea80000300800 */
[----:B------:R-:W-:Y:S04]  /*58de0*/  STS.U16 [R20+UR76+0x16e80], R69 ;  /* 0x016e804514007988 */ /* 0x000fe8000800044c */
[----:B------:R-:W-:Y:S04]  /*58df0*/  STS.U16 [R20+UR76+0x6e80], R61 ;  /* 0x006e803d14007988 */ /* 0x000fe8000800044c */
[----:B------:R-:W2:Y:S04]  /*58e00*/  LDL.LU R67, [R1+0x2658] ;  /* 0x0026580001437983 */ /* 0x000ea80000300800 */
[----:B------:R-:W-:Y:S04]  /*58e10*/  STS.U16 [R20+UR76+0x16a80], R60 ;  /* 0x016a803c14007988 */ /* 0x000fe8000800044c */
[----:B------:R-:W2:Y:S04]  /*58e20*/  LDL.LU R66, [R1+0x265c] ;  /* 0x00265c0001427983 */ /* 0x000ea80000300800 */
[----:B------:R-:W-:Y:S04]  /*58e30*/  STS.U16 [R20+UR76+0x6a80], R63 ;  /* 0x006a803f14007988 */ /* 0x000fe8000800044c */
        /* <DEDUP_REMOVED lines=31> */
[----:B0-----:R-:W3:Y:S04]  /*59030*/  LDL.LU R73, [R1+0x25e8] ;  /* 0x0025e80001497983 */ /* 0x001ee80000300800 */
[----:B-1----:R-:W4:Y:S04]  /*59040*/  LDL.LU R72, [R1+0x25e4] ;  /* 0x0025e40001487983 */ /* 0x002f280000300800 */
[----:B------:R-:W-:Y:S04]  /*59050*/  STS.U16 [R20+UR76+0x15680], R48 ;  /* 0x0156803014007988 */ /* 0x000fe8000800044c */
[----:B------:R-:W-:Y:S04]  /*59060*/  STS.U16 [R20+UR76+0x5680], R49 ;  /* 0x0056803114007988 */ /* 0x000fe8000800044c */
[----:B--2---:R-:W2:Y:S04]  /*59070*/  LDL.LU R89, [R1+0x25e0] ;  /* 0x0025e00001597983 */ /* 0x004ea80000300800 */
[----:B------:R0:W-:Y:S04]  /*59080*/  STS.U16 [R20+UR76+0x15280], R62 ;  /* 0x0152803e14007988 */ /* 0x0001e8000800044c */
        /* <DEDUP_REMOVED lines=8> */
[----:B------:R0:W-:Y:S04]  /*59110*/  STS.U16 [R20+UR76+0x7680], R82 ;  /* 0x0076805214007988 */ /* 0x0001e8000800044c */
[----:B------:R-:W-:Y:S04]  /*59120*/  STS.U16 [R20+UR76+0x17680], R85 ;  /* 0x0176805514007988 */ /* 0x000fe8000800044c */
[----:B------:R-:W-:Y:S04]  /*59130*/  STS.U16 [R20+UR76+0x7a80], R84 ;  /* 0x007a805414007988 */ /* 0x000fe8000800044c */
[----:B------:R1:W-:Y:S04]  /*59140*/  STS.U16 [R20+UR76+0x17a80], R9 ;  /* 0x017a800914007988 */ /* 0x0003e8000800044c */
[----:B------:R0:W-:Y:S04]  /*59150*/  STS.U16 [R20+UR76+0x7e80], R83 ;  /* 0x007e805314007988 */ /* 0x0001e8000800044c */
        /* <DEDUP_REMOVED lines=9> */
[----:B------:R-:W-:Y:S04]  /*591f0*/  STS.U16 [R20+UR76+0x30e80], R60 ;  /* 0x030e803c14007988 */ /* 0x000fe8000800044c */
[----:B-1----:R-:W2:Y:S04]  /*59200*/  LDL.LU R9, [R1+0x25cc] ;  /* 0x0025cc0001097983 */ /* 0x002ea80000300800 */
[----:B------:R-:W-:Y:S04]  /*59210*/  STS.U16 [R20+UR76+0x21280], R63 ;  /* 0x0212803f14007988 */ /* 0x000fe8000800044c */
[----:B------:R-:W2:Y:S04]  /*59220*/  LDL.LU R83, [R1+0x25c8] ;  /* 0x0025c80001537983 */ /* 0x000ea80000300800 */
[----:B------:R-:W2:Y:S04]  /*59230*/  LDL.LU R51, [R1+0x25c4] ;  /* 0x0025c40001337983 */ /* 0x000ea80000300800 */
[----:B---3--:R0:W-:Y:S04]  /*59240*/  STS.U16 [R20+UR76+0x31280], R73 ;  /* 0x0312804914007988 */ /* 0x0081e8000800044c */
[----:B----4-:R1:W-:Y:S04]  /*59250*/  STS.U16 [R20+UR76+0x21680], R72 ;  /* 0x0216804814007988 */ /* 0x0103e8000800044c */
[----:B--2---:R2:W-:Y:S04]  /*59260*/  STS.U16 [R20+UR76+0x31680], R89 ;  /* 0x0316805914007988 */ /* 0x0045e8000800044c */
[----:B0-----:R-:W3:Y:S04]  /*59270*/  LDL.LU R73, [R1+0x25c0] ;  /* 0x0025c00001497983 */ /* 0x001ee80000300800 */
[----:B-1----:R-:W4:Y:S04]  /*59280*/  LDL.LU R72, [R1+0x25bc] ;  /* 0x0025bc0001487983 */ /* 0x002f280000300800 */
[----:B--2---:R-:W2:Y:S04]  /*59290*/  LDL.LU R89, [R1+0x25b8] ;  /* 0x0025b80001597983 */ /* 0x004ea80000300800 */
[----:B------:R-:W2:Y:S04]  /*592a0*/  LDL.LU R68, [R1+0x25b4] ;  /* 0x0025b40001447983 */ /* 0x000ea80000300800 */
[----:B------:R-:W2:Y:S04]  /*592b0*/  LDL.LU R69, [R1+0x25b0] ;  /* 0x0025b00001457983 */ /* 0x000ea80000300800 */
[----:B------:R-:W-:Y:S04]  /*592c0*/  STS.U16 [R20+UR76+0x21a80], R62 ;  /* 0x021a803e14007988 */ /* 0x000fe8000800044c */
        /* <DEDUP_REMOVED lines=29> */
[----:B---3--:R0:W-:Y:S04]  /*594a0*/  STS.U16 [R20+UR76+0x32680], R73 ;  /* 0x0326804914007988 */ /* 0x0081e8000800044c */
[----:B----4-:R1:W-:Y:S04]  /*594b0*/  STS.U16 [R20+UR76+0x22a80], R72 ;  /* 0x022a804814007988 */ /* 0x0103e8000800044c */
[----:B--2---:R2:W-:Y:S04]  /*594c0*/  STS.U16 [R20+UR76+0x32a80], R89 ;  /* 0x032a805914007988 */ /* 0x0045e8000800044c */
[----:B------:R3:W-:Y:S04]  /*594d0*/  STS.U16 [R20+UR76+0x22e80], R68 ;  /* 0x022e804414007988 */ /* 0x0007e8000800044c */
[----:B------:R4:W-:Y:S04]  /*594e0*/  STS.U16 [R20+UR76+0x32e80], R69 ;  /* 0x032e804514007988 */ /* 0x0009e8000800044c */
[----:B0-----:R-:W2:Y:S04]  /*594f0*/  LDL.LU R73, [R1+0x2560] ;  /* 0x0025600001497983 */ /* 0x001ea80000300800 */
[----:B-1----:R-:W2:Y:S04]  /*59500*/  LDL.LU R72, [R1+0x23a4] ;  /* 0x0023a40001487983 */ /* 0x002ea80000300800 */
[----:B--2---:R-:W2:Y:S04]  /*59510*/  LDL.LU R89, [R1+0x23a0] ;  /* 0x0023a00001597983 */ /* 0x004ea80000300800 */
[----:B---3--:R-:W3:Y:S04]  /*59520*/  LDL.LU R68, [R1+0x4248] ;  /* 0x0042480001447983 */ /* 0x008ee80000300800 */
[----:B----4-:R-:W4:Y:S04]  /*59530*/  LDL.LU R69, [R1+0x4244] ;  /* 0x0042440001457983 */ /* 0x010f280000300800 */
[----:B------:R0:W-:Y:S04]  /*59540*/  STS.U16 [R20+UR76+0x23280], R70 ;  /* 0x0232804614007988 */ /* 0x0001e8000800044c */
[----:B------:R1:W-:Y:S04]  /*59550*/  STS.U16 [R20+UR76+0x33280], R71 ;  /* 0x0332804714007988 */ /* 0x0003e8000800044c */
[----:B0-----:R-:W3:Y:S04]  /*59560*/  LDL.LU R70, [R1+0x4240] ;  /* 0x0042400001467983 */ /* 0x001ee80000300800 */
[----:B-1----:R-:W3:Y:S04]  /*59570*/  LDL.LU R71, [R1+0x423c] ;  /* 0x00423c0001477983 */ /* 0x002ee80000300800 */
[----:B------:R-:W-:Y:S04]  /*59580*/  STS.U16 [R20+UR76+0x23680], R67 ;  /* 0x0236804314007988 */ /* 0x000fe8000800044c */
[----:B------:R-:W-:Y:S04]  /*59590*/  STS.U16 [R20+UR76+0x33680], R66 ;  /* 0x0336804214007988 */ /* 0x000fe8000800044c */
        /* <DEDUP_REMOVED lines=15> */
[----:B------:R0:W-:Y:S04]  /*59690*/  STS.U16 [R20+UR76+0x24a80], R79 ;  /* 0x024a804f14007988 */ /* 0x0001e8000800044c */
[----:B------:R0:W-:Y:S04]  /*596a0*/  STS.U16 [R20+UR76+0x34a80], R78 ;  /* 0x034a804e14007988 */ /* 0x0001e8000800044c */
[----:B------:R0:W-:Y:S04]  /*596b0*/  STS.U16 [R20+UR76+0x24e80], R77 ;  /* 0x024e804d14007988 */ /* 0x0001e8000800044c */
[----:B------:R-:W-:Y:S04]  /*596c0*/  STS.U16 [R20+UR76+0x34e80], R61 ;  /* 0x034e803d14007988 */ /* 0x000fe8000800044c */
[----:B------:R-:W-:Y:S04]  /*596d0*/  STS.U16 [R20+UR76+0x25280], R60 ;  /* 0x0252803c14007988 */ /* 0x000fe8000800044c */
[----:B------:R-:W-:Y:S04]  /*596e0*/  STS.U16 [R20+UR76+0x35280], R63 ;  /* 0x0352803f14007988 */ /* 0x000fe8000800044c */
[----:B------:R-:W-:Y:S04]  /*596f0*/  STS.U16 [R20+UR76+0x25680], R62 ;  /* 0x0256803e14007988 */ /* 0x000fe8000800044c */
[----:B-1----:R-:W4:Y:S04]  /*59700*/  LDL.LU R80, [R1+0x287c] ;  /* 0x00287c0001507983 */ /* 0x002f280000300800 */
[----:B0-----:R-:W4:Y:S04]  /*59710*/  LDL.LU R79, [R1+0x2878] ;  /* 0x00287800014f7983 */ /* 0x001f280000300800 */
[----:B------:R-:W4:Y:S04]  /*59720*/  LDL.LU R78, [R1+0x2884] ;  /* 0x00288400014e7983 */ /* 0x000f280000300800 */
[----:B------:R-:W4:Y:S04]  /*59730*/  LDL.LU R77, [R1+0x2880] ;  /* 0x00288000014d7983 */ /* 0x000f280000300800 */
[----:B------:R-:W-:Y:S04]  /*59740*/  STS.U16 [R20+UR76+0x35680], R73 ;  /* 0x0356804914007988 */ /* 0x000fe8000800044c */
[----:B------:R-:W-:Y:S04]  /*59750*/  STS.U16 [R20+UR76+0x25a80], R72 ;  /* 0x025a804814007988 */ /* 0x000fe8000800044c */
[----:B--2---:R-:W-:Y:S04]  /*59760*/  STS.U16 [R20+UR76+0x35a80], R89 ;  /* 0x035a805914007988 */ /* 0x004fe8000800044c */
[----:B---3--:R-:W-:Y:S04]  /*59770*/  STS.U16 [R20+UR76+0x25e80], R71 ;  /* 0x025e804714007988 */ /* 0x008fe8000800044c */
[----:B------:R-:W-:Y:S04]  /*59780*/  STS.U16 [R20+UR76+0x35e80], R70 ;  /* 0x035e804614007988 */ /* 0x000fe8000800044c */
[----:B----4-:R-:W-:Y:S04]  /*59790*/  STS.U16 [R20+UR76+0x26280], R69 ;  /* 0x0262804514007988 */ /* 0x010fe8000800044c */
        /* <DEDUP_REMOVED lines=26> */
[----:B------:R-:W4:Y:S04]  /*59940*/  LDL.LU R67, [R1+0x28bc] ;  /* 0x0028bc0001437983 */ /* 0x000f280000300800 */
        /* <DEDUP_REMOVED lines=24> */
[----:B--2---:R0:W-:Y:S04]  /*59ad0*/  STS.U16 [R9+UR76+0x1f00], R51 ;  /* 0x001f003309007988 */ /* 0x0041e8000800044c */
[----:B---3--:R1:W-:Y:S04]  /*59ae0*/  STS.U16 [R9+UR76+0x11f00], R61 ;  /* 0x011f003d09007988 */ /* 0x0083e8000800044c */
[----:B----4-:R2:W-:Y:S04]  /*59af0*/  STS.U16 [R9+UR76+0x1b00], R60 ;  /* 0x001b003c09007988 */ /* 0x0105e8000800044c */
[----:B------:R3:W-:Y:S04]  /*59b00*/  STS.U16 [R9+UR76+0x11b00], R63 ;  /* 0x011b003f09007988 */ /* 0x0007e8000800044c */
[----:B------:R4:W-:Y:S04]  /*59b10*/  STS.U16 [R9+UR76+0x1700], R62 ;  /* 0x0017003e09007988 */ /* 0x0009e8000800044c */
[----:B------:R2:W-:Y:S04]  /*59b20*/  STS.U16 [R9+UR76+0x11700], R73 ;  /* 0x0117004909007988 */ /* 0x0005e8000800044c */
[----:B0-----:R-:W4:Y:S04]  /*59b30*/  LDL.LU R51, [R1+0x2868] ;  /* 0x0028680001337983 */ /* 0x001f280000300800 */
[----:B-1----:R-:W4:Y:S04]  /*59b40*/  LDL.LU R61, [R1+0x2874] ;  /* 0x00287400013d7983 */ /* 0x002f280000300800 */
[----:B--2---:R-:W2:Y:S04]  /*59b50*/  LDL.LU R60, [R1+0x2870] ;  /* 0x00287000013c7983 */ /* 0x004ea80000300800 */
[----:B---3--:R-:W3:Y:S04]  /*59b60*/  LDL.LU R63, [R1+0x27e8] ;  /* 0x0027e800013f7983 */ /* 0x008ee80000300800 */
[----:B----4-:R-:W4:Y:S04]  /*59b70*/  LDL.LU R62, [R1+0x27ec] ;  /* 0x0027ec00013e7983 */ /* 0x010f280000300800 */
        /* <DEDUP_REMOVED lines=50> */
[----:B0-----:R-:W4:Y:S04]  /*59ea0*/  LDL.LU R77, [R1+0x27c0] ;  /* 0x0027c000014d7983 */ /* 0x001f280000300800 */
[----:B------:R0:W-:Y:S04]  /*59eb0*/  STS.U16 [R9+UR76+0x12f00], R51 ;  /* 0x012f003309007988 */ /* 0x0001e8000800044c */
[----:B------:R1:W-:Y:S04]  /*59ec0*/  STS.U16 [R9+UR76+0x2b00], R61 ;  /* 0x002b003d09007988 */ /* 0x0003e8000800044c */
        /* <DEDUP_REMOVED lines=22> */
[----:B------:R-:W-:Y:S04]  /*5a030*/  STS.U16 [R9+UR76+0x5f00], R67 ;  /* 0x005f004309007988 */ /* 0x000fe8000800044c */
[----:B------:R0:W-:Y:S04]  /*5a040*/  STS.U16 [R9+UR76+0x15b00], R66 ;  /* 0x015b004209007988 */ /* 0x0001e8000800044c */
[----:B------:R1:W-:Y:S04]  /*5a050*/  STS.U16 [R9+UR76+0x5b00], R0 ;  /* 0x005b000009007988 */ /* 0x0003e8000800044c */
[----:B------:R0:W-:Y:S04]  /*5a060*/  STS.U16 [R9+UR76+0x15700], R20 ;  /* 0x0157001409007988 */ /* 0x0001e8000800044c */
[----:B------:R0:W-:Y:S04]  /*5a070*/  STS.U16 [R9+UR76+0x5700], R21 ;  /* 0x0057001509007988 */ /* 0x0001e8000800044c */
[----:B------:R1:W-:Y:S04]  /*5a080*/  STS.U16 [R9+UR76+0x15300], R48 ;  /* 0x0153003009007988 */ /* 0x0003e8000800044c */
[----:B0-----:R-:W4:Y:S04]  /*5a090*/  LDL.LU R66, [R1+0x278c] ;  /* 0x00278c0001427983 */ /* 0x001f280000300800 */
[----:B------:R-:W4:Y:S04]  /*5a0a0*/  LDL.LU R67, [R1+0x2788] ;  /* 0x0027880001437983 */ /* 0x000f280000300800 */
[----:B-1----:R-:W4:Y:S04]  /*5a0b0*/  LDL.LU R0, [R1+0x2784] ;  /* 0x0027840001007983 */ /* 0x002f280000300800 */
[----:B------:R-:W4:Y:S04]  /*5a0c0*/  LDL.LU R20, [R1+0x2780] ;  /* 0x0027800001147983 */ /* 0x000f280000300800 */
[----:B------:R-:W4:Y:S04]  /*5a0d0*/  LDL.LU R21, [R1+0x277c] ;  /* 0x00277c0001157983 */ /* 0x000f280000300800 */
[----:B------:R0:W-:Y:S04]  /*5a0e0*/  STS.U16 [R9+UR76+0x5300], R49 ;  /* 0x0053003109007988 */ /* 0x0001e8000800044c */
[----:B------:R1:W-:Y:S04]  /*5a0f0*/  STS.U16 [R9+UR76+0x4f00], R50 ;  /* 0x004f003209007988 */ /* 0x0003e8000800044c */
        /* <DEDUP_REMOVED lines=12> */
[----:B------:R-:W4:Y:S04]  /*5a1c0*/  LDL.LU R85, [R1+0x2764] ;  /* 0x0027640001557983 */ /* 0x000f280000300800 */
        /* <DEDUP_REMOVED lines=8> */
[----:B------:R-:W-:Y:S04]  /*5a250*/  STS.U16 [R9+UR76+0x30300], R77 ;  /* 0x0303004d09007988 */ /* 0x000fe8000800044c */
[----:B------:R-:W4:Y:S04]  /*5a260*/  LDL.LU R79, [R1+0x274c] ;  /* 0x00274c00014f7983 */ /* 0x000f280000300800 */
[----:B------:R-:W4:Y:S04]  /*5a270*/  LDL.LU R78, [R1+0x2748] ;  /* 0x00274800014e7983 */ /* 0x000f280000300800 */
[----:B------:R-:W-:Y:S04]  /*5a280*/  STS.U16 [R9+UR76+0x20700], R51 ;  /* 0x0207003309007988 */ /* 0x000fe8000800044c */
[----:B------:R-:W-:Y:S04]  /*5a290*/  STS.U16 [R9+UR76+0x30700], R61 ;  /* 0x0307003d09007988 */ /* 0x000fe8000800044c */
[----:B--2---:R-:W-:Y:S04]  /*5a2a0*/  STS.U16 [R9+UR76+0x20b00], R60 ;  /* 0x020b003c09007988 */ /* 0x004fe8000800044c */
[----:B---3--:R-:W-:Y:S04]  /*5a2b0*/  STS.U16 [R9+UR76+0x30b00], R63 ;  /* 0x030b003f09007988 */ /* 0x008fe8000800044c */
[----:B----4-:R-:W-:Y:S04]  /*5a2c0*/  STS.U16 [R9+UR76+0x20f00], R62 ;  /* 0x020f003e09007988 */ /* 0x010fe8000800044c */
[----:B------:R-:W-:Y:S04]  /*5a2d0*/  STS.U16 [R9+UR76+0x30f00], R73 ;  /* 0x030f004909007988 */ /* 0x000fe8000800044c */
        /* <DEDUP_REMOVED lines=9> */
[----:B------:R-:W3:Y:S04]  /*5a370*/  LDL.LU R61, [R1+0x2738] ;  /* 0x00273800013d7983 */ /* 0x000ee80000300800 */
        /* <DEDUP_REMOVED lines=15> */
[----:B0-----:R0:W5:Y:S04]  /*5a470*/  LDL.LU R66, [R1+0x4238] ;  /* 0x0042380001427983 */ /* 0x0011680000300800 */
[----:B-1----:R0:W5:Y:S04]  /*5a480*/  LDL.LU R67, [R1+0x4234] ;  /* 0x0042340001437983 */ /* 0x0021680000300800 */
        /* <DEDUP_REMOVED lines=10> */
[----:B-1----:R-:W4:Y:S04]  /*5a530*/  LDL.LU R49, [R1+0x4220] ;  /* 0x0042200001317983 */ /* 0x002f280000300800 */
[----:B0-----:R-:W4:Y:S04]  /*5a540*/  LDL.LU R50, [R1+0x421c] ;  /* 0x00421c0001327983 */ /* 0x001f280000300800 */
        /* <DEDUP_REMOVED lines=17> */
[----:B0-----:R-:W2:Y:S01]  /*5a660*/  LDL.LU R89, [R1+0x41f0] ;  /* 0x0041f00001597983 */ /* 0x001ea20000300800 */
[----:B------:R-:W-:-:S02]  /*5a670*/  PRMT R42, RZ, 0x7610, R42 ;  /* 0x00007610ff2a7816 */ /* 0x000fc4000000002a */
[----:B------:R-:W-:Y:S02]  /*5a680*/  PRMT R36, RZ, 0x7610, R36 ;  /* 0x00007610ff247816 */ /* 0x000fe40000000024 */
[----:B------:R-:W-:Y:S01]  /*5a690*/  PRMT R30, RZ, 0x7610, R30 ;  /* 0x00007610ff1e7816 */ /* 0x000fe2000000001e */
[----:B---3--:R-:W-:Y:S04]  /*5a6a0*/  STS.U16 [R9+UR76+0x34300], R77 ;  /* 0x0343004d09007988 */ /* 0x008fe8000800044c */
[----:B----4-:R-:W-:Y:S04]  /*5a6b0*/  STS.U16 [R9+UR76+0x24700], R51 ;  /* 0x0247003309007988 */ /* 0x010fe8000800044c */
[----:B------:R-:W3:Y:S01]  /*5a6c0*/  @P4 LDG.E.U16 R42, desc[UR6][R22.64] ;  /* 0x00000006162a4981 */ /* 0x000ee2000c1e1500 */
[----:B------:R-:W-:-:S03]  /*5a6d0*/  PRMT R14, RZ, 0x7610, R14 ;  /* 0x00007610ff0e7816 */ /* 0x000fc6000000000e */
[----:B------:R-:W-:Y:S04]  /*5a6e0*/  STS.U16 [R9+UR76+0x34700], R61 ;  /* 0x0347003d09007988 */ /* 0x000fe8000800044c */
[----:B------:R-:W-:Y:S04]  /*5a6f0*/  STS.U16 [R9+UR76+0x24b00], R60 ;  /* 0x024b003c09007988 */ /* 0x000fe8000800044c */
[----:B------:R-:W4:Y:S04]  /*5a700*/  @P4 LDG.E.U16 R36, desc[UR6][R16.64] ;  /* 0x0000000610244981 */ /* 0x000f28000c1e1500 */
[----:B------:R-:W-:Y:S04]  /*5a710*/  STS.U16 [R9+UR76+0x34b00], R63 ;  /* 0x034b003f09007988 */ /* 0x000fe8000800044c */
[----:B------:R-:W-:Y:S04]  /*5a720*/  STS.U16 [R9+UR76+0x24f00], R62 ;  /* 0x024f003e09007988 */ /* 0x000fe8000800044c */
[----:B------:R-:W3:Y:S04]  /*5a730*/  @P4 LDG.E.U16 R30, desc[UR6][R10.64] ;  /* 0x000000060a1e4981 */ /* 0x000ee8000c1e1500 */
[----:B------:R-:W-:Y:S04]  /*5a740*/  STS.U16 [R9+UR76+0x34f00], R73 ;  /* 0x034f004909007988 */ /* 0x000fe8000800044c */
[----:B------:R-:W-:Y:S04]  /*5a750*/  STS.U16 [R9+UR76+0x25300], R72 ;  /* 0x0253004809007988 */ /* 0x000fe8000800044c */
[----:B------:R-:W3:Y:S04]  /*5a760*/  @P4 LDG.E.U16 R14, desc[UR6][R4.64] ;  /* 0x00000006040e4981 */ /* 0x000ee8000c1e1500 */
[----:B------:R-:W-:Y:S04]  /*5a770*/  STS.U16 [R9+UR76+0x35300], R69 ;  /* 0x0353004509007988 */ /* 0x000fe8000800044c */
[----:B------:R-:W-:Y:S04]  /*5a780*/  STS.U16 [R9+UR76+0x25700], R68 ;  /* 0x0257004409007988 */ /* 0x000fe8000800044c */
[----:B------:R-:W-:Y:S04]  /*5a790*/  STS.U16 [R9+UR76+0x35700], R71 ;  /* 0x0357004709007988 */ /* 0x000fe8000800044c */
[----:B------:R-:W-:Y:S04]  /*5a7a0*/  STS.U16 [R9+UR76+0x25b00], R70 ;  /* 0x025b004609007988 */ /* 0x000fe8000800044c */
[----:B--2---:R-:W-:Y:S04]  /*5a7b0*/  STS.U16 [R9+UR76+0x35b00], R89 ;  /* 0x035b005909007988 */ /* 0x004fe8000800044c */
[----:B------:R-:W-:Y:S04]  /*5a7c0*/  STS.U16 [R9+UR76+0x25f00], R50 ;  /* 0x025f003209007988 */ /* 0x000fe8000800044c */
[----:B------:R-:W-:Y:S04]  /*5a7d0*/  STS.U16 [R9+UR76+0x35f00], R49 ;  /* 0x035f003109007988 */ /* 0x000fe8000800044c */
        /* <DEDUP_REMOVED lines=19> */
[----:B------:R-:W-:Y:S04]  /*5a910*/  STS.U16 [R9+UR76+0x36f00], R43 ;  /* 0x036f002b09007988 */ /* 0x000fe8000800044c */
[----:B---3--:R-:W-:Y:S04]  /*5a920*/  STS.U16 [R9+UR76+0x27300], R42 ;  /* 0x0273002a09007988 */ /* 0x008fe8000800044c */
[----:B------:R-:W-:Y:S04]  /*5a930*/  STS.U16 [R9+UR76+0x37300], R37 ;  /* 0x0373002509007988 */ /* 0x000fe8000800044c */
[----:B0-----:R-:W3:Y:S04]  /*5a940*/  LDL.LU R0, [R1+0x2a5c] ;  /* 0x002a5c0001007983 */ /* 0x001ee80000300800 */
[----:B------:R-:W3:Y:S04]  /*5a950*/  LDL.LU R69, [R1+0x2a58] ;  /* 0x002a580001457983 */ /* 0x000ee80000300800 */
[----:B------:R-:W3:Y:S04]  /*5a960*/  LDL.LU R68, [R1+0x2a64] ;  /* 0x002a640001447983 */ /* 0x000ee80000300800 */
[----:B------:R-:W3:Y:S04]  /*5a970*/  LDL.LU R71, [R1+0x2a60] ;  /* 0x002a600001477983 */ /* 0x000ee80000300800 */
[----:B------:R-:W3:Y:S04]  /*5a980*/  LDL.LU R70, [R1+0x2a6c] ;  /* 0x002a6c0001467983 */ /* 0x000ee80000300800 */
[----:B----4-:R-:W-:Y:S04]  /*5a990*/  STS.U16 [R9+UR76+0x27700], R36 ;  /* 0x0277002409007988 */ /* 0x010fe8000800044c */
[----:B------:R-:W4:Y:S04]  /*5a9a0*/  LDL.LU R77, [R1+0x2a68] ;  /* 0x002a6800014d7983 */ /* 0x000f280000300800 */
[----:B------:R0:W-:Y:S04]  /*5a9b0*/  STS.U16 [R9+UR76+0x37700], R31 ;  /* 0x0377001f09007988 */ /* 0x0001e8000800044c */
[----:B-1----:R-:W4:Y:S04]  /*5a9c0*/  LDL.LU R76, [R1+0x2a74] ;  /* 0x002a7400014c7983 */ /* 0x002f280000300800 */
[----:B------:R1:W-:Y:S04]  /*5a9d0*/  STS.U16 [R9+UR76+0x27b00], R30 ;  /* 0x027b001e09007988 */ /* 0x0003e8000800044c */
[----:B------:R-:W4:Y:S04]  /*5a9e0*/  LDL.LU R75, [R1+0x2a70] ;  /* 0x002a7000014b7983 */ /* 0x000f280000300800 */
[----:B------:R-:W-:Y:S04]  /*5a9f0*/  STS.U16 [R9+UR76+0x37b00], R15 ;  /* 0x037b000f09007988 */ /* 0x000fe8000800044c */
[----:B------:R-:W4:Y:S04]  /*5aa00*/  LDL.LU R74, [R1+0x29e4] ;  /* 0x0029e400014a7983 */ /* 0x000f280000300800 */
[----:B------:R-:W-:Y:S04]  /*5aa10*/  STS.U16 [R9+UR76+0x27f00], R14 ;  /* 0x027f000e09007988 */ /* 0x000fe8000800044c */
[----:B------:R1:W-:Y:S04]  /*5aa20*/  STS.U16 [R9+UR76+0x37f00], R8 ;  /* 0x037f000809007988 */ /* 0x0003e8000800044c */
[----:B0-----:R-:W4:Y:S01]  /*5aa30*/  LDL.LU R31, [R1+0x29e0] ;  /* 0x0029e000011f7983 */ /* 0x001f220000300800 */
[----:B------:R-:W-:-:S03]  /*5aa40*/  LOP3.LUT R89, R2, 0x70, RZ, 0x3c, !PT ;  /* 0x0000007002597812 */ /* 0x000fc600078e3cff */
[----:B-1----:R-:W4:Y:S04]  /*5aa50*/  LDL.LU R30, [R1+0x29ec] ;  /* 0x0029ec00011e7983 */ /* 0x002f280000300800 */
        /* <DEDUP_REMOVED lines=8> */
[----:B--2---:R0:W-:Y:S04]  /*5aae0*/  STS.U16 [R89+UR76+0x2780], R21 ;  /* 0x0027801559007988 */ /* 0x0041e8000800044c */
[----:B------:R1:W-:Y:S04]  /*5aaf0*/  STS.U16 [R89+UR76+0x12780], R20 ;  /* 0x0127801459007988 */ /* 0x0003e8000800044c */
[----:B------:R2:W-:Y:S04]  /*5ab00*/  STS.U16 [R89+UR76+0x2380], R49 ;  /* 0x0023803159007988 */ /* 0x0005e8000800044c */
[----:B------:R0:W-:Y:S04]  /*5ab10*/  STS.U16 [R89+UR76+0x12380], R48 ;  /* 0x0123803059007988 */ /* 0x0001e8000800044c */
[----:B------:R1:W-:Y:S04]  /*5ab20*/  STS.U16 [R89+UR76+0x1f80], R51 ;  /* 0x001f803359007988 */ /* 0x0003e8000800044c */
[----:B------:R2:W-:Y:S04]  /*5ab30*/  STS.U16 [R89+UR76+0x11f80], R50 ;  /* 0x011f803259007988 */ /* 0x0005e8000800044c */
[----:B0-----:R-:W4:Y:S04]  /*5ab40*/  LDL.LU R21, [R1+0x2a08] ;  /* 0x002a080001157983 */ /* 0x001f280000300800 */
[----:B-1----:R-:W4:Y:S04]  /*5ab50*/  LDL.LU R20, [R1+0x2a14] ;  /* 0x002a140001147983 */ /* 0x002f280000300800 */
[----:B--2---:R-:W2:Y:S04]  /*5ab60*/  LDL.LU R49, [R1+0x2a10] ;  /* 0x002a100001317983 */ /* 0x004ea80000300800 */
        /* <DEDUP_REMOVED lines=12> */
[----:B------:R0:W-:Y:S04]  /*5ac30*/  STS.U16 [R89+UR76+0x11380], R72 ;  /* 0x0113804859007988 */ /* 0x0001e8000800044c */
[----:B------:R-:W2:Y:S04]  /*5ac40*/  LDL.LU R73, [R1+0x29a4] ;  /* 0x0029a40001497983 */ /* 0x000ea80000300800 */
[----:B0-----:R-:W2:Y:S04]  /*5ac50*/  LDL.LU R72, [R1+0x29a8] ;  /* 0x0029a80001487983 */ /* 0x001ea80000300800 */
[----:B---3--:R0:W-:Y:S04]  /*5ac60*/  STS.U16 [R89+UR76+0xf80], R0 ;  /* 0x000f800059007988 */ /* 0x0081e8000800044c */
[----:B------:R1:W-:Y:S04]  /*5ac70*/  STS.U16 [R89+UR76+0x10f80], R69 ;  /* 0x010f804559007988 */ /* 0x0003e8000800044c */
[----:B------:R3:W-:Y:S04]  /*5ac80*/  STS.U16 [R89+UR76+0xb80], R68 ;  /* 0x000b804459007988 */ /* 0x0007e8000800044c */
[----:B------:R0:W-:Y:S04]  /*5ac90*/  STS.U16 [R89+UR76+0x10b80], R71 ;  /* 0x010b804759007988 */ /* 0x0001e8000800044c */
[----:B------:R1:W-:Y:S04]  /*5aca0*/  STS.U16 [R89+UR76+0x780], R70 ;  /* 0x0007804659007988 */ /* 0x0003e8000800044c */
[----:B----4-:R4:W-:Y:S04]  /*5acb0*/  STS.U16 [R89+UR76+0x10780], R77 ;  /* 0x0107804d59007988 */ /* 0x0109e8000800044c */
[----:B0-----:R-:W2:Y:S04]  /*5acc0*/  LDL.LU R0, [R1+0x29ac] ;  /* 0x0029ac0001007983 */ /* 0x001ea80000300800 */
[----:B-1----:R-:W2:Y:S04]  /*5acd0*/  LDL.LU R69, [R1+0x29b0] ;  /* 0x0029b00001457983 */ /* 0x002ea80000300800 */
[----:B---3--:R-:W3:Y:S04]  /*5ace0*/  LDL.LU R68, [R1+0x29b4] ;  /* 0x0029b40001447983 */ /* 0x008ee80000300800 */
[----:B------:R-:W3:Y:S04]  /*5acf0*/  LDL.LU R71, [R1+0x29b8] ;  /* 0x0029b80001477983 */ /* 0x000ee80000300800 */
[----:B------:R-:W3:Y:S04]  /*5ad00*/  LDL.LU R70, [R1+0x29bc] ;  /* 0x0029bc0001467983 */ /* 0x000ee80000300800 */
[----:B------:R0:W-:Y:S04]  /*5ad10*/  STS.U16 [R89+UR76+0x380], R76 ;  /* 0x0003804c59007988 */ /* 0x0001e8000800044c */
[----:B----4-:R-:W4:Y:S04]  /*5ad20*/  LDL.LU R77, [R1+0x29c0] ;  /* 0x0029c000014d7983 */ /* 0x010f280000300800 */
        /* <DEDUP_REMOVED lines=49> */
[----:B------:R0:W-:Y:S04]  /*5b040*/  STS.U16 [R89+UR76+0x6780], R0 ;  /* 0x0067800059007988 */ /* 0x0001e8000800044c */
[----:B------:R1:W-:Y:S04]  /*5b050*/  STS.U16 [R89+UR76+0x16380], R69 ;  /* 0x0163804559007988 */ /* 0x0003e8000800044c */
[----:B---3--:R3:W-:Y:S04]  /*5b060*/  STS.U16 [R89+UR76+0x6380], R68 ;  /* 0x0063804459007988 */ /* 0x0087e8000800044c */
        /* <DEDUP_REMOVED lines=9> */
[----:B------:R1:W-:Y:S04]  /*5b100*/  STS.U16 [R89+UR76+0x15780], R75 ;  /* 0x0157804b59007988 */ /* 0x0003e8000800044c */
[----:B----4-:R-:W4:Y:S04]  /*5b110*/  LDL.LU R77, [R1+0x2938] ;  /* 0x00293800014d7983 */ /* 0x010f280000300800 */
[----:B------:R0:W-:Y:S04]  /*5b120*/  STS.U16 [R89+UR76+0x5780], R74 ;  /* 0x0057804a59007988 */ /* 0x0001e8000800044c */
[----:B------:R-:W-:Y:S04]  /*5b130*/  STS.U16 [R89+UR76+0x15380], R31 ;  /* 0x0153801f59007988 */ /* 0x000fe8000800044c */
[----:B------:R1:W-:Y:S04]  /*5b140*/  STS.U16 [R89+UR76+0x5380], R30 ;  /* 0x0053801e59007988 */ /* 0x0003e8000800044c */
[----:B------:R-:W-:Y:S04]  /*5b150*/  STS.U16 [R89+UR76+0x4f80], R9 ;  /* 0x004f800959007988 */ /* 0x000fe8000800044c */
[----:B0-----:R-:W4:Y:S04]  /*5b160*/  LDL.LU R76, [R1+0x2934] ;  /* 0x00293400014c7983 */ /* 0x001f280000300800 */
[----:B-1----:R-:W4:Y:S04]  /*5b170*/  LDL.LU R75, [R1+0x2930] ;  /* 0x00293000014b7983 */ /* 0x002f280000300800 */
[----:B------:R-:W4:Y:S04]  /*5b180*/  LDL.LU R74, [R1+0x292c] ;  /* 0x00292c00014a7983 */ /* 0x000f280000300800 */
[----:B------:R-:W4:Y:S04]  /*5b190*/  LDL.LU R30, [R1+0x2928] ;  /* 0x00292800011e7983 */ /* 0x000f280000300800 */
[----:B------:R0:W-:Y:S04]  /*5b1a0*/  STS.U16 [R89+UR76+0x14f80], R8 ;  /* 0x014f800859007988 */ /* 0x0001e8000800044c */
[----:B------:R-:W4:Y:S04]  /*5b1b0*/  LDL.LU R31, [R1+0x2924] ;  /* 0x00292400011f7983 */ /* 0x000f280000300800 */
[----:B------:R-:W-:Y:S04]  /*5b1c0*/  STS.U16 [R89+UR76+0x7380], R37 ;  /* 0x0073802559007988 */ /* 0x000fe8000800044c */
[----:B------:R1:W-:Y:S04]  /*5b1d0*/  STS.U16 [R89+UR76+0x17380], R36 ;  /* 0x0173802459007988 */ /* 0x0003e8000800044c */
[----:B------:R-:W-:Y:S04]  /*5b1e0*/  STS.U16 [R89+UR76+0x7780], R15 ;  /* 0x0077800f59007988 */ /* 0x000fe8000800044c */
[----:B------:R1:W-:Y:S04]  /*5b1f0*/  STS.U16 [R89+UR76+0x17780], R14 ;  /* 0x0177800e59007988 */ /* 0x0003e8000800044c */
[----:B------:R-:W-:Y:S04]  /*5b200*/  STS.U16 [R89+UR76+0x7b80], R43 ;  /* 0x007b802b59007988 */ /* 0x000fe8000800044c */
[----:B0-----:R-:W4:Y:S04]  /*5b210*/  LDL.LU R8, [R1+0x2920] ;  /* 0x0029200001087983 */ /* 0x001f280000300800 */
[----:B------:R-:W4:Y:S04]  /*5b220*/  LDL.LU R9, [R1+0x291c] ;  /* 0x00291c0001097983 */ /* 0x000f280000300800 */
[----:B-1----:R-:W4:Y:S04]  /*5b230*/  LDL.LU R36, [R1+0x2918] ;  /* 0x0029180001247983 */ /* 0x002f280000300800 */
[----:B------:R-:W4:Y:S04]  /*5b240*/  LDL.LU R37, [R1+0x2914] ;  /* 0x0029140001257983 */ /* 0x000f280000300800 */
[----:B------:R-:W4:Y:S04]  /*5b250*/  LDL.LU R14, [R1+0x2910] ;  /* 0x00291000010e7983 */ /* 0x000f280000300800 */
[----:B------:R0:W-:Y:S04]  /*5b260*/  STS.U16 [R89+UR76+0x17b80], R42 ;  /* 0x017b802a59007988 */ /* 0x0001e8000800044c */
[----:B------:R-:W4:Y:S04]  /*5b270*/  LDL.LU R15, [R1+0x290c] ;  /* 0x00290c00010f7983 */ /* 0x000f280000300800 */
[----:B0-----:R-:W4:Y:S04]  /*5b280*/  LDL.LU R42, [R1+0x2908] ;  /* 0x00290800012a7983 */ /* 0x001f280000300800 */
[----:B------:R-:W4:Y:S04]  /*5b290*/  LDL.LU R43, [R1+0x2904] ;  /* 0x00290400012b7983 */ /* 0x000f280000300800 */
[----:B------:R-:W-:Y:S04]  /*5b2a0*/  STS.U16 [R89+UR76+0x7f80], R21 ;  /* 0x007f801559007988 */ /* 0x000fe8000800044c */
[----:B------:R0:W-:Y:S04]  /*5b2b0*/  STS.U16 [R89+UR76+0x17f80], R20 ;  /* 0x017f801459007988 */ /* 0x0001e8000800044c */
[----:B--2---:R-:W-:Y:S04]  /*5b2c0*/  STS.U16 [R89+UR76+0x20380], R49 ;  /* 0x0203803159007988 */ /* 0x004fe8000800044c */
[----:B------:R1:W-:Y:S04]  /*5b2d0*/  STS.U16 [R89+UR76+0x30380], R48 ;  /* 0x0303803059007988 */ /* 0x0003e8000800044c */
[----:B------:R-:W-:Y:S04]  /*5b2e0*/  STS.U16 [R89+UR76+0x20780], R51 ;  /* 0x0207803359007988 */ /* 0x000fe8000800044c */
[----:B------:R2:W-:Y:S04]  /*5b2f0*/  STS.U16 [R89+UR76+0x30780], R50 ;  /* 0x0307803259007988 */ /* 0x0005e8000800044c */
[----:B0-----:R-:W4:Y:S04]  /*5b300*/  LDL.LU R20, [R1+0x2900] ;  /* 0x0029000001147983 */ /* 0x001f280000300800 */
[----:B------:R-:W4:Y:S04]  /*5b310*/  LDL.LU R21, [R1+0x28fc] ;  /* 0x0028fc0001157983 */ /* 0x000f280000300800 */
[----:B-1----:R-:W4:Y:S04]  /*5b320*/  LDL.LU R48, [R1+0x28f8] ;  /* 0x0028f80001307983 */ /* 0x002f280000300800 */
[----:B------:R-:W4:Y:S04]  /*5b330*/  LDL.LU R49, [R1+0x28f4] ;  /* 0x0028f40001317983 */ /* 0x000f280000300800 */
[----:B------:R-:W-:Y:S04]  /*5b340*/  STS.U16 [R89+UR76+0x20b80], R61 ;  /* 0x020b803d59007988 */ /* 0x000fe8000800044c */
[----:B--2---:R-:W2:Y:S04]  /*5b350*/  LDL.LU R50, [R1+0x28f0] ;  /* 0x0028f00001327983 */ /* 0x004ea80000300800 */
[----:B------:R0:W-:Y:S04]  /*5b360*/  STS.U16 [R89+UR76+0x30b80], R60 ;  /* 0x030b803c59007988 */ /* 0x0001e8000800044c */
[----:B------:R-:W2:Y:S04]  /*5b370*/  LDL.LU R51, [R1+0x28ec] ;  /* 0x0028ec0001337983 */ /* 0x000ea80000300800 */
[----:B------:R-:W-:Y:S04]  /*5b380*/  STS.U16 [R89+UR76+0x20f80], R63 ;  /* 0x020f803f59007988 */ /* 0x000fe8000800044c */
[----:B------:R1:W-:Y:S04]  /*5b390*/  STS.U16 [R89+UR76+0x30f80], R62 ;  /* 0x030f803e59007988 */ /* 0x0003e8000800044c */
[----:B------:R1:W-:Y:S04]  /*5b3a0*/  STS.U16 [R89+UR76+0x21380], R73 ;  /* 0x0213804959007988 */ /* 0x0003e8000800044c */
[----:B0-----:R-:W2:Y:S04]  /*5b3b0*/  LDL.LU R60, [R1+0x28e8] ;  /* 0x0028e800013c7983 */ /* 0x001ea80000300800 */
[----:B------:R-:W2:Y:S04]  /*5b3c0*/  LDL.LU R61, [R1+0x28e4] ;  /* 0x0028e400013d7983 */ /* 0x000ea80000300800 */
[----:B-1----:R-:W2:Y:S04]  /*5b3d0*/  LDL.LU R62, [R1+0x28e0] ;  /* 0x0028e000013e7983 */ /* 0x002ea80000300800 */
[----:B------:R-:W2:Y:S04]  /*5b3e0*/  LDL.LU R63, [R1+0x28dc] ;  /* 0x0028dc00013f7983 */ /* 0x000ea80000300800 */
[----:B------:R0:W-:Y:S04]  /*5b3f0*/  STS.U16 [R89+UR76+0x31380], R72 ;  /* 0x0313804859007988 */ /* 0x0001e8000800044c */
[----:B------:R-:W2:Y:S04]  /*5b400*/  LDL.LU R73, [R1+0x28d8] ;  /* 0x0028d80001497983 */ /* 0x000ea80000300800 */
[----:B0-----:R-:W2:Y:S04]  /*5b410*/  LDL.LU R72, [R1+0x28d4] ;  /* 0x0028d40001487983 */ /* 0x001ea80000300800 */
[----:B------:R0:W-:Y:S04]  /*5b420*/  STS.U16 [R89+UR76+0x21780], R0 ;  /* 0x0217800059007988 */ /* 0x0001e8000800044c */
[----:B------:R-:W-:Y:S04]  /*5b430*/  STS.U16 [R89+UR76+0x31780], R69 ;  /* 0x0317804559007988 */ /* 0x000fe8000800044c */
[----:B---3--:R1:W-:Y:S04]  /*5b440*/  STS.U16 [R89+UR76+0x21b80], R68 ;  /* 0x021b804459007988 */ /* 0x0083e8000800044c */
[----:B------:R-:W-:Y:S04]  /*5b450*/  STS.U16 [R89+UR76+0x31b80], R71 ;  /* 0x031b804759007988 */ /* 0x000fe8000800044c */
[----:B------:R3:W-:Y:S04]  /*5b460*/  STS.U16 [R89+UR76+0x21f80], R70 ;  /* 0x021f804659007988 */ /* 0x0007e8000800044c */
[----:B----4-:R4:W-:Y:S04]  /*5b470*/  STS.U16 [R89+UR76+0x31f80], R77 ;  /* 0x031f804d59007988 */ /* 0x0109e8000800044c */
[----:B0-----:R-:W2:Y:S04]  /*5b480*/  LDL.LU R0, [R1+0x28d0] ;  /* 0x0028d00001007983 */ /* 0x001ea80000300800 */
[----:B-1----:R-:W2:Y:S04]  /*5b490*/  LDL.LU R68, [R1+0x28cc] ;  /* 0x0028cc0001447983 */ /* 0x002ea80000300800 */
[----:B------:R-:W2:Y:S04]  /*5b4a0*/  LDL.LU R69, [R1+0x28c8] ;  /* 0x0028c80001457983 */ /* 0x000ea80000300800 */
[----:B---3--:R-:W3:Y:S04]  /*5b4b0*/  LDL.LU R70, [R1+0x2714] ;  /* 0x0027140001467983 */ /* 0x008ee80000300800 */
[----:B------:R-:W3:Y:S04]  /*5b4c0*/  LDL.LU R71, [R1+0x2710] ;  /* 0x0027100001477983 */ /* 0x000ee80000300800 */
        /* <DEDUP_REMOVED lines=17> */
[----:B-1----:R1:W5:Y:S04]  /*5b5e0*/  LDL.LU R8, [R1+0x41d4] ;  /* 0x0041d40001087983 */ /* 0x0023680000300800 */
[----:B0-----:R1:W5:Y:S04]  /*5b5f0*/  LDL.LU R9, [R1+0x41d0] ;  /* 0x0041d00001097983 */ /* 0x0013680000300800 */
[----:B------:R1:W5:Y:S04]  /*5b600*/  LDL.LU R36, [R1+0x41cc] ;  /* 0x0041cc0001247983 */ /* 0x0003680000300800 */
[----:B------:R1:W5:Y:S04]  /*5b610*/  LDL.LU R37, [R1+0x41c8] ;  /* 0x0041c80001257983 */ /* 0x0003680000300800 */
[----:B------:R1:W5:Y:S04]  /*5b620*/  LDL.LU R14, [R1+0x41c4] ;  /* 0x0041c400010e7983 */ /* 0x0003680000300800 */
[----:B------:R1:W5:Y:S04]  /*5b630*/  LDL.LU R15, [R1+0x41c0] ;  /* 0x0041c000010f7983 */ /* 0x0003680000300800 */
[----:B------:R0:W-:Y:S04]  /*5b640*/  STS.U16 [R89+UR76+0x33780], R42 ;  /* 0x0337802a59007988 */ /* 0x0001e8000800044c */
[----:B------:R1:W-:Y:S04]  /*5b650*/  STS.U16 [R89+UR76+0x23b80], R43 ;  /* 0x023b802b59007988 */ /* 0x0003e8000800044c */
[----:B0-----:R0:W5:Y:S04]  /*5b660*/  LDL.LU R42, [R1+0x41bc] ;  /* 0x0041bc00012a7983 */ /* 0x0011680000300800 */
[----:B-1----:R0:W5:Y:S01]  /*5b670*/  LDL.LU R43, [R1+0x41b8] ;  /* 0x0041b800012b7983 */ /* 0x0021620000300800 */
[----:B------:R-:W-:-:S06]  /*5b680*/  PRMT R3, RZ, 0x7610, R3 ;  /* 0x00007610ff037816 */ /* 0x000fcc0000000003 */
[----:B------:R-:W4:Y:S04]  /*5b690*/  @P4 LDG.E.U16 R3, desc[UR6][R90.64] ;  /* 0x000000065a034981 */ /* 0x000f28000c1e1500 */
[----:B------:R1:W-:Y:S04]  /*5b6a0*/  STS.U16 [R89+UR76+0x33b80], R20 ;  /* 0x033b801459007988 */ /* 0x0003e8000800044c */
[----:B------:R0:W-:Y:S04]  /*5b6b0*/  STS.U16 [R89+UR76+0x23f80], R21 ;  /* 0x023f801559007988 */ /* 0x0001e8000800044c */
[----:B------:R0:W-:Y:S04]  /*5b6c0*/  STS.U16 [R89+UR76+0x33f80], R48 ;  /* 0x033f803059007988 */ /* 0x0001e8000800044c */
[----:B------:R0:W-:Y:S04]  /*5b6d0*/  STS.U16 [R89+UR76+0x24380], R49 ;  /* 0x0243803159007988 */ /* 0x0001e8000800044c */
[----:B--2---:R2:W-:Y:S04]  /*5b6e0*/  STS.U16 [R89+UR76+0x34380], R50 ;  /* 0x0343803259007988 */ /* 0x0045e8000800044c */
[----:B------:R2:W-:Y:S04]  /*5b6f0*/  STS.U16 [R89+UR76+0x24780], R51 ;  /* 0x0247803359007988 */ /* 0x0005e8000800044c */
[----:B-1----:R1:W5:Y:S04]  /*5b700*/  LDL.LU R20, [R1+0x41b4] ;  /* 0x0041b40001147983 */ /* 0x0023680000300800 */
[----:B0-----:R1:W5:Y:S04]  /*5b710*/  LDL.LU R21, [R1+0x41b0] ;  /* 0x0041b00001157983 */ /* 0x0013680000300800 */
[----:B------:R1:W5:Y:S04]  /*5b720*/  LDL.LU R48, [R1+0x41ac] ;  /* 0x0041ac0001307983 */ /* 0x0003680000300800 */
[----:B------:R1:W5:Y:S04]  /*5b730*/  LDL.LU R49, [R1+0x41a8] ;  /* 0x0041a80001317983 */ /* 0x0003680000300800 */
[----:B--2---:R1:W5:Y:S04]  /*5b740*/  LDL.LU R50, [R1+0x41a4] ;  /* 0x0041a40001327983 */ /* 0x0043680000300800 */
[----:B------:R1:W5:Y:S04]  /*5b750*/  LDL.LU R51, [R1+0x41a0] ;  /* 0x0041a00001337983 */ /* 0x0003680000300800 */
[----:B------:R0:W-:Y:S04]  /*5b760*/  STS.U16 [R89+UR76+0x34780], R60 ;  /* 0x0347803c59007988 */ /* 0x0001e8000800044c */
[----:B------:R2:W-:Y:S04]  /*5b770*/  STS.U16 [R89+UR76+0x24b80], R61 ;  /* 0x024b803d59007988 */ /* 0x0005e8000800044c */
[----:B------:R0:W-:Y:S04]  /*5b780*/  STS.U16 [R89+UR76+0x34b80], R62 ;  /* 0x034b803e59007988 */ /* 0x0001e8000800044c */
[----:B------:R1:W-:Y:S04]  /*5b790*/  STS.U16 [R89+UR76+0x24f80], R63 ;  /* 0x024f803f59007988 */ /* 0x0003e8000800044c */
[----:B------:R1:W-:Y:S04]  /*5b7a0*/  STS.U16 [R89+UR76+0x34f80], R73 ;  /* 0x034f804959007988 */ /* 0x0003e8000800044c */
[----:B0-----:R0:W5:Y:S04]  /*5b7b0*/  LDL.LU R60, [R1+0x419c] ;  /* 0x00419c00013c7983 */ /* 0x0011680000300800 */
[----:B--2---:R0:W5:Y:S04]  /*5b7c0*/  LDL.LU R61, [R1+0x4198] ;  /* 0x00419800013d7983 */ /* 0x0041680000300800 */
[----:B------:R0:W5:Y:S04]  /*5b7d0*/  LDL.LU R62, [R1+0x4194] ;  /* 0x00419400013e7983 */ /* 0x0001680000300800 */
[----:B-1----:R0:W5:Y:S04]  /*5b7e0*/  LDL.LU R63, [R1+0x4190] ;  /* 0x00419000013f7983 */ /* 0x0021680000300800 */
[----:B------:R-:W2:Y:S04]  /*5b7f0*/  LDL.LU R73, [R1+0x418c] ;  /* 0x00418c0001497983 */ /* 0x000ea80000300800 */
[----:B------:R1:W-:Y:S04]  /*5b800*/  STS.U16 [R89+UR76+0x25380], R72 ;  /* 0x0253804859007988 */ /* 0x0003e8000800044c */
[----:B-1----:R-:W2:Y:S04]  /*5b810*/  LDL.LU R72, [R1+0x4188] ;  /* 0x0041880001487983 */ /* 0x002ea80000300800 */
[----:B------:R1:W-:Y:S04]  /*5b820*/  STS.U16 [R89+UR76+0x35380], R0 ;  /* 0x0353800059007988 */ /* 0x0003e8000800044c */
[----:B------:R0:W-:Y:S04]  /*5b830*/  STS.U16 [R89+UR76+0x25780], R68 ;  /* 0x0257804459007988 */ /* 0x0001e8000800044c */
[----:B------:R0:W-:Y:S04]  /*5b840*/  STS.U16 [R89+UR76+0x35780], R69 ;  /* 0x0357804559007988 */ /* 0x0001e8000800044c */
[----:B---3--:R3:W-:Y:S04]  /*5b850*/  STS.U16 [R89+UR76+0x25b80], R70 ;  /* 0x025b804659007988 */ /* 0x0087e8000800044c */
[----:B------:R3:W-:Y:S04]  /*5b860*/  STS.U16 [R89+UR76+0x35b80], R71 ;  /* 0x035b804759007988 */ /* 0x0007e8000800044c */
[----:B-1----:R1:W5:Y:S04]  /*5b870*/  LDL.LU R0, [R1+0x4184] ;  /* 0x0041840001007983 */ /* 0x0023680000300800 */
[----:B0-----:R1:W5:Y:S04]  /*5b880*/  LDL.LU R68, [R1+0x4180] ;  /* 0x0041800001447983 */ /* 0x0013680000300800 */
[----:B------:R1:W5:Y:S04]  /*5b890*/  LDL.LU R69, [R1+0x417c] ;  /* 0x00417c0001457983 */ /* 0x0003680000300800 */
[----:B---3--:R1:W5:Y:S04]  /*5b8a0*/  LDL.LU R70, [R1+0x4178] ;  /* 0x0041780001467983 */ /* 0x0083680000300800 */
[----:B------:R1:W5:Y:S01]  /*5b8b0*/  LDL.LU R71, [R1+0x4174] ;  /* 0x0041740001477983 */ /* 0x0003620000300800 */
[----:B------:R-:W-:-:S04]  /*5b8c0*/  SHF.R.S32.HI R92, RZ, 0x8, R92 ;  /* 0x00000008ff5c7819 */ /* 0x000fc8000001145c */
[----:B------:R-:W-:-:S05]  /*5b8d0*/  VIMNMX R92, PT, PT, R92, 0x1, !PT ;  /* 0x000000015c5c7848 */ /* 0x000fca0007fe0100 */
[----:B------:R-:W-:Y:S01]  /*5b8e0*/  VIADD R92, R92, 0xffffffff ;  /* 0xffffffff5c5c7836 */ /* 0x000fe20000000000 */
[----:B--2---:R0:W-:Y:S04]  /*5b8f0*/  STS.U16 [R89+UR76+0x25f80], R72 ;  /* 0x025f804859007988 */ /* 0x0041e8000800044c */
[----:B------:R2:W-:Y:S04]  /*5b900*/  STS.U16 [R89+UR76+0x35f80], R73 ;  /* 0x035f804959007988 */ /* 0x0005e8000800044c */
[----:B----4-:R3:W-:Y:S04]  /*5b910*/  STS.U16 [R89+UR76+0x26380], R74 ;  /* 0x0263804a59007988 */ /* 0x0107e8000800044c */
[----:B------:R4:W-:Y:S04]  /*5b920*/  STS.U16 [R89+UR76+0x36380], R75 ;  /* 0x0363804b59007988 */ /* 0x0009e8000800044c */
[----:B------:R0:W-:Y:S04]  /*5b930*/  STS.U16 [R89+UR76+0x26780], R76 ;  /* 0x0267804c59007988 */ /* 0x0001e8000800044c */
[----:B------:R0:W-:Y:S04]  /*5b940*/  STS.U16 [R89+UR76+0x36780], R77 ;  /* 0x0367804d59007988 */ /* 0x0001e8000800044c */
[----:B------:R0:W-:Y:S04]  /*5b950*/  STS.U16 [R89+UR76+0x26b80], R78 ;  /* 0x026b804e59007988 */ /* 0x0001e8000800044c */
[----:B------:R1:W-:Y:S04]  /*5b960*/  STS.U16 [R89+UR76+0x36b80], R79 ;  /* 0x036b804f59007988 */ /* 0x0003e8000800044c */
[----:B------:R1:W-:Y:S04]  /*5b970*/  STS.U16 [R89+UR76+0x26f80], R80 ;  /* 0x026f805059007988 */ /* 0x0003e8000800044c */
[----:B0-----:R0:W5:Y:S04]  /*5b980*/  LDL.LU R72, [R1+0x4170] ;  /* 0x0041700001487983 */ /* 0x0011680000300800 */
[----:B--2---:R0:W5:Y:S04]  /*5b990*/  LDL.LU R73, [R1+0x416c] ;  /* 0x00416c0001497983 */ /* 0x0041680000300800 */
[----:B---3--:R0:W5:Y:S04]  /*5b9a0*/  LDL.LU R74, [R1+0x4168] ;  /* 0x00416800014a7983 */ /* 0x0081680000300800 */
[----:B------:R2:W-:Y:S04]  /*5b9b0*/  STS.U16 [R89+UR76+0x36f80], R81 ;  /* 0x036f805159007988 */ /* 0x0005e8000800044c */
[----:B----4-:R0:W5:Y:S04]  /*5b9c0*/  LDL.LU R75, [R1+0x4164] ;  /* 0x00416400014b7983 */ /* 0x0101680000300800 */
[----:B------:R0:W5:Y:S04]  /*5b9d0*/  LDL.LU R76, [R1+0x4160] ;  /* 0x00416000014c7983 */ /* 0x0001680000300800 */
[----:B------:R3:W-:Y:S04]  /*5b9e0*/  STS.U16 [R89+UR76+0x27380], R82 ;  /* 0x0273805259007988 */ /* 0x0007e8000800044c */
[----:B------:R0:W5:Y:S04]  /*5b9f0*/  LDL.LU R77, [R1+0x415c] ;  /* 0x00415c00014d7983 */ /* 0x0001680000300800 */
[----:B------:R4:W-:Y:S04]  /*5ba00*/  STS.U16 [R89+UR76+0x37380], R83 ;  /* 0x0373805359007988 */ /* 0x0009e8000800044c */
[----:B------:R0:W5:Y:S04]  /*5ba10*/  LDL.LU R78, [R1+0x4158] ;  /* 0x00415800014e7983 */ /* 0x0001680000300800 */
[----:B------:R0:W-:Y:S04]  /*5ba20*/  STS.U16 [R89+UR76+0x27780], R84 ;  /* 0x0277805459007988 */ /* 0x0001e8000800044c */
[----:B-1----:R1:W5:Y:S04]  /*5ba30*/  LDL.LU R79, [R1+0x4154] ;  /* 0x00415400014f7983 */ /* 0x0023680000300800 */
[----:B------:R0:W-:Y:S04]  /*5ba40*/  STS.U16 [R89+UR76+0x37780], R85 ;  /* 0x0377805559007988 */ /* 0x0001e8000800044c */
[----:B------:R1:W5:Y:S04]  /*5ba50*/  LDL.LU R80, [R1+0x4150] ;  /* 0x0041500001507983 */ /* 0x0003680000300800 */
[----:B------:R0:W-:Y:S04]  /*5ba60*/  STS.U16 [R89+UR76+0x27b80], R86 ;  /* 0x027b805659007988 */ /* 0x0001e8000800044c */
[----:B--2---:R1:W5:Y:S04]  /*5ba70*/  LDL.LU R81, [R1+0x414c] ;  /* 0x00414c0001517983 */ /* 0x0043680000300800 */
[----:B------:R2:W-:Y:S04]  /*5ba80*/  STS.U16 [R89+UR76+0x37b80], R87 ;  /* 0x037b805759007988 */ /* 0x0005e8000800044c */
[----:B---3--:R1:W5:Y:S04]  /*5ba90*/  LDL.LU R82, [R1+0x4148] ;  /* 0x0041480001527983 */ /* 0x0083680000300800 */
[----:B------:R3:W-:Y:S04]  /*5baa0*/  STS.U16 [R89+UR76+0x27f80], R3 ;  /* 0x027f800359007988 */ /* 0x0007e8000800044c */
[----:B----4-:R1:W5:Y:S04]  /*5bab0*/  LDL.LU R83, [R1+0x4144] ;  /* 0x0041440001537983 */ /* 0x0103680000300800 */
[----:B------:R4:W-:Y:S04]  /*5bac0*/  STS.U16 [R89+UR76+0x37f80], R88 ;  /* 0x037f805859007988 */ /* 0x0009e8000800044c */
[----:B0-----:R1:W5:Y:S01]  /*5bad0*/  LDL.LU R84, [R1+0x4140] ;  /* 0x0041400001547983 */ /* 0x0013620000300800 */
[----:B------:R0:W-:Y:S06]  /*5bae0*/  MEMBAR.ALL.CTA ;  /* 0x0000000000007992 */ /* 0x0001ec0000008000 */
[----:B0-----:R-:W0:Y:S04]  /*5baf0*/  FENCE.VIEW.ASYNC.S ;  /* 0x00000000000073c6 */ /* 0x001e280000000000 */
[----:B------:R1:W5:Y:S04]  /*5bb00*/  LDL.LU R85, [R1+0x413c] ;  /* 0x00413c0001557983 */ /* 0x0003680000300800 */
[----:B------:R1:W5:Y:S04]  /*5bb10*/  LDL.LU R86, [R1+0x4138] ;  /* 0x0041380001567983 */ /* 0x0003680000300800 */
[----:B--2---:R1:W5:Y:S04]  /*5bb20*/  LDL.LU R87, [R1+0x4134] ;  /* 0x0041340001577983 */ /* 0x0043680000300800 */
[----:B---3--:R1:W5:Y:S04]  /*5bb30*/  LDL.LU R3, [R1+0x4130] ;  /* 0x0041300001037983 */ /* 0x0083680000300800 */
[----:B----4-:R1:W5:Y:S04]  /*5bb40*/  LDL.LU R89, [R1+0x412c] ;  /* 0x00412c0001597983 */ /* 0x0103680000300800 */
[----:B------:R1:W5:Y:S04]  /*5bb50*/  LDL.LU R88, [R1+0x4128] ;  /* 0x0041280001587983 */ /* 0x0003680000300800 */
[----:B------:R1:W-:Y:S01]  /*5bb60*/  STL [R1+0x3f14], R92 ;  /* 0x003f145c01007387 */ /* 0x0003e20000100800 */
[----:B0-----:R-:W-:Y:S06]  /*5bb70*/  BAR.SYNC.DEFER_BLOCKING 0x0 ;  /* 0x0000000000007b1d */ /* 0x001fec0000010000 */
[----:B------:R-:W-:Y:S05]  /*5bb80*/  @P3 BRA `(.L_x_6) ;  /* 0x0000000800983947 */ /* 0x000fea0003800000 */
[----:B------:R-:W-:Y:S01]  /*5bb90*/  ELECT P3, URZ, PT ;  /* 0x0000000000ff782f */ /* 0x000fe20003860000 */
[----:B-----5:R0:W-:-:S12]  /*5bba0*/  STL.64 [R1+0x4130], R2 ;  /* 0x0041300201007387 */ /* 0x0201d80000100a00 */
[----:B------:R-:W-:Y:S01]  /*5bbb0*/  @P3 IMAD.MOV.U32 R93, RZ, RZ, 0x40004040 ;  /* 0x40004040ff5d3424 */ /* 0x000fe200078e00ff */
[----:B0-----:R-:W2:Y:S01]  /*5bbc0*/  LDL.LU.64 R2, [R1+0x1bc8] ;  /* 0x001bc80001027983 */ /* 0x001ea20000300a00 */
[----:B-1----:R-:W-:-:S03]  /*5bbd0*/  IMAD.U32 R92, RZ, RZ, UR76 ;  /* 0x0000004cff5c7e24 */ /* 0x002fc6000f8e00ff */
[----:B------:R0:W-:Y:S01]  /*5bbe0*/  STL [R1+0x4128], R0 ;  /* 0x0041280001007387 */ /* 0x0001e20000100800 */
[----:B------:R-:W-:Y:S02]  /*5bbf0*/  @P3 R2UR UR31, R93 ;  /* 0x000000005d1f32ca */ /* 0x000fe400000e0000 */
[----:B------:R-:W-:Y:S01]  /*5bc00*/  SHF.R.U32.HI R92, RZ, 0x4, R92 ;  /* 0x00000004ff5c7819 */ /* 0x000fe2000001165c */
[----:B------:R-:W3:Y:S03]  /*5bc10*/  LDL.LU R93, [R1+0x2a78] ;  /* 0x002a7800015d7983 */ /* 0x000ee60000300800 */
[----:B0-----:R-:W-:-:S04]  /*5bc20*/  SGXT.U32 R0, R92, 0xe ;  /* 0x0000000e5c00781a */ /* 0x001fc80000000000 */
[----:B------:R-:W-:-:S13]  /*5bc30*/  R2UR UR12, R0 ;  /* 0x00000000000c72ca */ /* 0x000fda00000e0000 */
[----:B------:R-:W-:-:S05]  /*5bc40*/  IMAD.U32 R92, RZ, RZ, UR12 ;  /* 0x0000000cff5c7e24 */ /* 0x000fca000f8e00ff */
[----:B------:R-:W-:Y:S01]  /*5bc50*/  @P3 R2UR UR30, R92 ;  /* 0x000000005c1e32ca */ /* 0x000fe200000e0000 */
[----:B------:R-:W-:Y:S01]  /*5bc60*/  UMOV UR50, 0x0 ;  /* 0x0000000000327882 */ /* 0x000fe20000000000 */
        /* <DEDUP_REMOVED lines=20> */
[----:B--2---:R-:W-:-:S02]  /*5bdb0*/  IMAD.MOV.U32 R3, RZ, RZ, RZ ;  /* 0x000000ffff037224 */ /* 0x004fc400078e00ff */
[----:B---3--:R-:W-:-:S03]  /*5bdc0*/  VIADD R92, R93, 0x80000 ;  /* 0x000800005d5c7836 */ /* 0x008fc60000000000 */
[----:B------:R-:W-:Y:S02]  /*5bdd0*/  @P3 MOV R93, R2 ;  /* 0x00000002005d3202 */ /* 0x000fe40000000f00 */
[----:B------:R0:W5:Y:S01]  /*5bde0*/  LDL.LU.64 R2, [R1+0x4130] ;  /* 0x0041300001027983 */ /* 0x0001620000300a00 */
[----:B------:R-:W-:-:S04]  /*5bdf0*/  SHF.R.U32.HI R92, RZ, 0x4, R92 ;  /* 0x00000004ff5c7819 */ /* 0x000fc8000001165c */
[----:B------:R-:W-:Y:S02]  /*5be00*/  SGXT.U32 R92, R92, 0xe ;  /* 0x0000000e5c5c781a */ /* 0x000fe40000000000 */
[----:B------:R-:W-:Y:S02]  /*5be10*/  @P3 R2UR UR12, R93 ;  /* 0x000000005d0c32ca */ /* 0x000fe400000e0000 */
[C---:B------:R-:W-:Y:S02]  /*5be20*/  R2UR UR14, R92.reuse ;  /* 0x000000005c0e72ca */ /* 0x040fe400000e0000 */
[----:B------:R-:W-:Y:S02]  /*5be30*/  IADD3 R93, P3, PT, R92, 0x80, RZ ;  /* 0x000000805c5d7810 */ /* 0x000fe40007f7e0ff */
[----:B------:R-:W-:Y:S02]  /*5be40*/  IADD3 R92, P4, PT, R0, 0x2, RZ ;  /* 0x00000002005c7810 */ /* 0x000fe40007f9e0ff */
[----:B------:R0:W5:Y:S01]  /*5be50*/  LDL.LU R0, [R1+0x4128] ;  /* 0x0041280001007983 */ /* 0x0001620000300800 */
[----:B------:R-:W-:-:S02]  /*5be60*/  R2UR UR28, R93 ;  /* 0x000000005d1c72ca */ /* 0x000fc400000e0000 */
[----:B------:R-:W-:Y:S02]  /*5be70*/  R2UR UR58, R92 ;  /* 0x000000005c3a72ca */ /* 0x000fe400000e0000 */
[----:B------:R-:W-:Y:S02]  /*5be80*/  CS2R R92, SRZ ;  /* 0x00000000005c7805 */ /* 0x000fe4000001ff00 */
[----:B------:R-:W-:Y:S04]  /*5be90*/  UTCHMMA gdesc[UR14], gdesc[UR30], tmem[UR5], tmem[UR50], idesc[UR51], !UPT ;  /* 0x00ff321e0e0075ea */ /* 0x000fe8000f800005 */
[----:B------:R-:W-:Y:S02]  /*5bea0*/  IADD3.X R93, PT, PT, R93, 0x40004040, RZ, P3, !PT ;  /* 0x400040405d5d7810 */ /* 0x000fe40001ffe4ff */
[----:B------:R-:W-:-:S02]  /*5beb0*/  IADD3.X R92, PT, PT, R92, 0x40004040, RZ, P4, !PT ;  /* 0x400040405c5c7810 */ /* 0x000fc400027fe4ff */
[----:B------:R-:W-:Y:S02]  /*5bec0*/  R2UR UR29, R93 ;  /* 0x000000005d1d72ca */ /* 0x000fe400000e0000 */
[----:B------:R-:W-:-:S11]  /*5bed0*/  R2UR UR59, R92 ;  /* 0x000000005c3b72ca */ /* 0x000fd600000e0000 */
[----:B------:R-:W-:Y:S02]  /*5bee0*/  UIADD3.64 UR22, UPT, UPT, UR28, 0x80, URZ ;  /* 0x000000801c167897 */ /* 0x000fe4000fffe0ff */
[----:B------:R-:W-:Y:S02]  /*5bef0*/  UIADD3.64 UR16, UPT, UPT, UR58, 0x2, URZ ;  /* 0x000000023a107897 */ /* 0x000fe4000fffe0ff */
[----:B------:R-:W-:Y:S01]  /*5bf00*/  UTCHMMA gdesc[UR28], gdesc[UR58], tmem[UR5], tmem[UR40], idesc[UR41], UPT ;  /* 0x00ff283a1c0075ea */ /* 0x000fe2000b800005 */
[----:B------:R-:W-:Y:S02]  /*5bf10*/  UIADD3.64 UR36, UPT, UPT, UR28, 0x100, URZ ;  /* 0x000001001c247897 */ /* 0x000fe4000fffe0ff */
[----:B------:R-:W-:Y:S02]  /*5bf20*/  UIADD3.64 UR74, UPT, UPT, UR58, 0x4, URZ ;  /* 0x000000043a4a7897 */ /* 0x000fe4000fffe0ff */
[----:B------:R-:W-:Y:S02]  /*5bf30*/  UIADD3.64 UR32, UPT, UPT, UR28, 0x180, URZ ;  /* 0x000001801c207897 */ /* 0x000fe4000fffe0ff */
[----:B------:R-:W-:Y:S01]  /*5bf40*/  UIADD3.64 UR64, UPT, UPT, UR58, 0x7fe, URZ ;  /* 0x000007fe3a407897 */ /* 0x000fe2000fffe0ff */
[----:B------:R1:W-:Y:S01]  /*5bf50*/  UTCHMMA gdesc[UR22], gdesc[UR16], tmem[UR5], tmem[UR46], idesc[UR47], UPT ;  /* 0x00ff2e10160075ea */ /* 0x0003e2000b800005 */
[----:B------:R-:W-:-:S02]  /*5bf60*/  UIADD3.64 UR70, UPT, UPT, UR28, 0x200, URZ ;  /* 0x000002001c467897 */ /* 0x000fc4000fffe0ff */
[----:B------:R-:W-:Y:S01]  /*5bf70*/  UIADD3.64 UR72, UPT, UPT, UR58, 0x800, URZ ;  /* 0x000008003a487897 */ /* 0x000fe2000fffe0ff */
[----:B------:R2:W-:Y:S01]  /*5bf80*/  UTCHMMA gdesc[UR36], gdesc[UR74], tmem[UR5], tmem[UR42], idesc[UR43], UPT ;  /* 0x00ff2a4a240075ea */ /* 0x0005e2000b800005 */
[----:B------:R-:W-:Y:S02]  /*5bf90*/  UIADD3.64 UR62, UPT, UPT, UR28, 0x280, URZ ;  /* 0x000002801c3e7897 */ /* 0x000fe4000fffe0ff */
[----:B------:R-:W-:Y:S01]  /*5bfa0*/  UIADD3.64 UR54, UPT, UPT, UR28, 0x300, URZ ;  /* 0x000003001c367897 */ /* 0x000fe2000fffe0ff */
[----:B------:R3:W-:Y:S01]  /*5bfb0*/  UTCHMMA gdesc[UR32], gdesc[UR64], tmem[UR5], tmem[UR38], idesc[UR39], UPT ;  /* 0x00ff2640200075ea */ /* 0x0007e2000b800005 */
[----:B-1----:R-:W-:Y:S02]  /*5bfc0*/  UIADD3.64 UR16, UPT, UPT, UR58, 0x802, URZ ;  /* 0x000008023a107897 */ /* 0x002fe4000fffe0ff */
[----:B------:R-:W-:Y:S01]  /*5bfd0*/  UIADD3.64 UR30, UPT, UPT, UR58, 0x804, URZ ;  /* 0x000008043a1e7897 */ /* 0x000fe2000fffe0ff */
[----:B------:R-:W-:Y:S01]  /*5bfe0*/  UTCHMMA gdesc[UR70], gdesc[UR72], tmem[UR5], tmem[UR34], idesc[UR35], UPT ;  /* 0x00ff2248460075ea */ /* 0x000fe2000b800005 */
[----:B------:R-:W-:-:S02]  /*5bff0*/  UIADD3.64 UR50, UPT, UPT, UR28, 0x380, URZ ;  /* 0x000003801c327897 */ /* 0x000fc4000fffe0ff */
[----:B------:R-:W-:Y:S02]  /*5c000*/  UIADD3.64 UR40, UPT, UPT, UR58, 0xffe, URZ ;  /* 0x00000ffe3a287897 */ /* 0x000fe4000fffe0ff */
[----:B------:R-:W-:Y:S01]  /*5c010*/  UIADD3.64 UR46, UPT, UPT, UR28, 0x400, URZ ;  /* 0x000004001c2e7897 */ /* 0x000fe2000fffe0ff */
[----:B------:R1:W-:Y:S01]  /*5c020*/  UTCHMMA gdesc[UR62], gdesc[UR16], tmem[UR5], tmem[UR66], idesc[UR67], UPT ;  /* 0x00ff42103e0075ea */ /* 0x0003e2000b800005 */
[----:B--2---:R-:W-:Y:S01]  /*5c030*/  UIADD3.64 UR42, UPT, UPT, UR28, 0x480, URZ ;  /* 0x000004801c2a7897 */ /* 0x004fe2000fffe0ff */
[----:B------:R2:W-:Y:S01]  /*5c040*/  UTCHMMA gdesc[UR54], gdesc[UR30], tmem[UR5], tmem[UR24], idesc[UR25], UPT ;  /* 0x00ff181e360075ea */ /* 0x0005e2000b800005 */
[----:B------:R-:W-:Y:S02]  /*5c050*/  UIADD3.64 UR74, UPT, UPT, UR58, 0x1002, URZ ;  /* 0x000010023a4a7897 */ /* 0x000fe4000fffe0ff */
[----:B---3--:R-:W-:Y:S01]  /*5c060*/  UIADD3.64 UR38, UPT, UPT, UR28, 0x500, URZ ;  /* 0x000005001c267897 */ /* 0x008fe2000fffe0ff */
[----:B------:R3:W-:Y:S01]  /*5c070*/  UTCHMMA gdesc[UR50], gdesc[UR40], tmem[UR5], tmem[UR20], idesc[UR21], UPT ;  /* 0x00ff1428320075ea */ /* 0x0007e2000b800005 */
[----:B-1----:R-:W-:-:S02]  /*5c080*/  UIADD3.64 UR16, UPT, UPT, UR58, 0x1000, URZ ;  /* 0x000010003a107897 */ /* 0x002fc4000fffe0ff */
[----:B------:R-:W-:Y:S02]  /*5c090*/  UIADD3.64 UR64, UPT, UPT, UR58, 0x1004, URZ ;  /* 0x000010043a407897 */ /* 0x000fe4000fffe0ff */
[----:B------:R-:W-:Y:S02]  /*5c0a0*/  UIADD3.64 UR34, UPT, UPT, UR28, 0x580, URZ ;  /* 0x000005801c227897 */ /* 0x000fe4000fffe0ff */
[----:B------:R-:W-:Y:S02]  /*5c0b0*/  UIADD3.64 UR72, UPT, UPT, UR58, 0x17fe, URZ ;  /* 0x000017fe3a487897 */ /* 0x000fe4000fffe0ff */
[----:B--2---:R-:W-:Y:S01]  /*5c0c0*/  UIADD3.64 UR30, UPT, UPT, UR28, 0x600, URZ ;  /* 0x000006001c1e7897 */ /* 0x004fe2000fffe0ff */
[----:B------:R1:W-:Y:S01]  /*5c0d0*/  UTCHMMA gdesc[UR46], gdesc[UR16], tmem[UR5], tmem[UR68], idesc[UR69], UPT ;  /* 0x00ff44102e0075ea */ /* 0x0003e2000b800005 */
[----:B------:R-:W-:Y:S01]  /*5c0e0*/  UIADD3.64 UR66, UPT, UPT, UR58, 0x1800, URZ ;  /* 0x000018003a427897 */ /* 0x000fe2000fffe0ff */
[----:B------:R-:W-:Y:S01]  /*5c0f0*/  UMOV UR26, 0x0 ;  /* 0x00000000001a7882 */ /* 0x000fe20000000000 */
[----:B------:R-:W-:Y:S01]  /*5c100*/  UMOV UR27, 0x4408490 ;  /* 0x04408490001b7882 */ /* 0x000fe20000000000 */
[----:B------:R-:W-:Y:S01]  /*5c110*/  UIADD3.64 UR24, UPT, UPT, UR28, 0x680, URZ ;  /* 0x000006801c187897 */ /* 0x000fe2000fffe0ff */
[----:B------:R2:W-:Y:S01]  /*5c120*/  UTCHMMA gdesc[UR42], gdesc[UR74], tmem[UR5], tmem[UR26], idesc[UR27], UPT ;  /* 0x00ff1a4a2a0075ea */ /* 0x0005e2000b800005 */
[----:B---3--:R-:W-:-:S02]  /*5c130*/  UIADD3.64 UR20, UPT, UPT, UR28, 0x700, URZ ;  /* 0x000007001c147897 */ /* 0x008fc4000fffe0ff */
[----:B-1----:R-:W-:Y:S02]  /*5c140*/  UIADD3.64 UR16, UPT, UPT, UR58, 0x1802, URZ ;  /* 0x000018023a107897 */ /* 0x002fe4000fffe0ff */
[----:B------:R-:W-:Y:S02]  /*5c150*/  UIADD3.64 UR40, UPT, UPT, UR58, 0x1804, URZ ;  /* 0x000018043a287897 */ /* 0x000fe4000fffe0ff */
[----:B------:R-:W-:Y:S02]  /*5c160*/  UIADD3 UR61, UPT, UPT, UR5, 0x100000, URZ ;  /* 0x00100000053d7890 */ /* 0x000fe4000fffe0ff */
[----:B--2---:R-:W-:Y:S01]  /*5c170*/  UIADD3.64 UR26, UPT, UPT, UR58, 0x1ffe, URZ ;  /* 0x00001ffe3a1a7897 */ /* 0x004fe2000fffe0ff */
[----:B------:R-:W-:Y:S01]  /*5c180*/  UMOV UR52, 0x0 ;  /* 0x0000000000347882 */ /* 0x000fe20000000000 */
[----:B------:R-:W-:Y:S01]  /*5c190*/  UMOV UR53, 0x4408490 ;  /* 0x0440849000357882 */ /* 0x000fe20000000000 */
[----:B------:R-:W-:Y:S01]  /*5c1a0*/  UMOV UR18, 0x0 ;  /* 0x0000000000127882 */ /* 0x000fe20000000000 */
[----:B------:R-:W-:Y:S01]  /*5c1b0*/  UMOV UR19, 0x4408490 ;  /* 0x0440849000137882 */ /* 0x000fe20000000000 */
[----:B------:R-:W-:Y:S01]  /*5c1c0*/  UMOV UR48, 0x0 ;  /* 0x0000000000307882 */ /* 0x000fe20000000000 */
[----:B------:R-:W-:Y:S01]  /*5c1d0*/  UMOV UR49, 0x4408490 ;  /* 0x0440849000317882 */ /* 0x000fe20000000000 */
[----:B------:R-:W-:Y:S01]  /*5c1e0*/  UTCHMMA gdesc[UR38], gdesc[UR64], tmem[UR5], tmem[UR52], idesc[UR53], UPT ;  /* 0x00ff3440260075ea */ /* 0x000fe2000b800005 */
[----:B------:R-:W-:Y:S01]  /*5c1f0*/  UTCHMMA gdesc[UR34], gdesc[UR72], tmem[UR5], tmem[UR18], idesc[UR19], UPT ;  /* 0x00ff1248220075ea */ /* 0x000fe2000b800005 */
[----:B------:R1:W-:Y:S01]  /*5c200*/  UTCHMMA gdesc[UR30], gdesc[UR66], tmem[UR5], tmem[UR48], idesc[UR49], UPT ;  /* 0x00ff30421e0075ea */ /* 0x0003e2000b800005 */
[----:B------:R-:W-:Y:S01]  /*5c210*/  UMOV UR74, 0x0 ;  /* 0x00000000004a7882 */ /* 0x000fe20000000000 */
[----:B------:R-:W-:Y:S01]  /*5c220*/  UMOV UR75, 0x4408490 ;  /* 0x04408490004b7882 */ /* 0x000fe20000000000 */
[----:B------:R2:W-:Y:S01]  /*5c230*/  UTCHMMA gdesc[UR24], gdesc[UR16], tmem[UR5], tmem[UR52], idesc[UR53], UPT ;  /* 0x00ff3410180075ea */ /* 0x0005e2000b800005 */
[----:B------:R-:W-:-:S02]  /*5c240*/  UIADD3 UR60, UPT, UPT, UR5, 0x100000, URZ ;  /* 0x00100000053c7890 */ /* 0x000fc4000fffe0ff */
[----:B------:R3:W-:Y:S01]  /*5c250*/  UTCHMMA gdesc[UR20], gdesc[UR40], tmem[UR5], tmem[UR74], idesc[UR75], UPT ;  /* 0x00ff4a28140075ea */ /* 0x0007e2000b800005 */
[----:B------:R-:W-:Y:S01]  /*5c260*/  UIADD3 UR57, UPT, UPT, UR5, 0x100000, URZ ;  /* 0x0010000005397890 */ /* 0x000fe2000fffe0ff */
[----:B------:R4:W-:Y:S01]  /*5c270*/  UTCHMMA gdesc[UR14], gdesc[UR26], tmem[UR61], tmem[UR74], idesc[UR75], !UPT ;  /* 0x00ff4a1a0e0075ea */ /* 0x0009e2000f80003d */
[----:B------:R-:W-:Y:S02]  /*5c280*/  UIADD3 UR56, UPT, UPT, UR5, 0x100000, URZ ;  /* 0x0010000005387890 */ /* 0x000fe4000fffe0ff */
[----:B-1----:R-:W-:Y:S02]  /*5c290*/  UIADD3.64 UR48, UPT, UPT, UR58, 0x2002, URZ ;  /* 0x000020023a307897 */ /* 0x002fe4000fffe0ff */
[----:B--2---:R-:W-:Y:S02]  /*5c2a0*/  UIADD3.64 UR52, UPT, UPT, UR58, 0x2000, URZ ;  /* 0x000020003a347897 */ /* 0x004fe4000fffe0ff */
[----:B---3--:R-:W-:Y:S02]  /*5c2b0*/  UIADD3.64 UR40, UPT, UPT, UR58, 0x2004, URZ ;  /* 0x000020043a287897 */ /* 0x008fe4000fffe0ff */
[----:B------:R-:W-:-:S02]  /*5c2c0*/  UIADD3 UR45, UPT, UPT, UR5, 0x100000, URZ ;  /* 0x00100000052d7890 */ /* 0x000fc4000fffe0ff */
[----:B----4-:R-:W-:Y:S02]  /*5c2d0*/  UIADD3.64 UR26, UPT, UPT, UR58, 0x27fe, URZ ;  /* 0x000027fe3a1a7897 */ /* 0x010fe4000fffe0ff */
[----:B------:R-:W-:Y:S01]  /*5c2e0*/  UIADD3 UR44, UPT, UPT, UR5, 0x100000, URZ ;  /* 0x00100000052c7890 */ /* 0x000fe2000fffe0ff */
[----:B------:R1:W-:Y:S01]  /*5c2f0*/  UTCHMMA gdesc[UR28], gdesc[UR52], tmem[UR60], tmem[UR74], idesc[UR75], UPT ;  /* 0x00ff4a341c0075ea */ /* 0x0003e2000b80003c */
[----:B------:R-:W-:Y:S01]  /*5c300*/  UIADD3.64 UR72, UPT, UPT, UR58, 0x2800, URZ ;  /* 0x000028003a487897 */ /* 0x000fe2000fffe0ff */
[----:B------:R-:W-:Y:S01]  /*5c310*/  UTCHMMA gdesc[UR22], gdesc[UR48], tmem[UR57], tmem[UR74], idesc[UR75], UPT ;  /* 0x00ff4a30160075ea */ /* 0x000fe2000b800039 */
[----:B------:R-:W-:Y:S01]  /*5c320*/  UMOV UR66, 0x0 ;  /* 0x0000000000427882 */ /* 0x000fe20000000000 */
[----:B------:R-:W-:Y:S01]  /*5c330*/  UMOV UR67, 0x4408490 ;  /* 0x0440849000437882 */ /* 0x000fe20000000000 */
[----:B------:R2:W-:Y:S01]  /*5c340*/  UTCHMMA gdesc[UR36], gdesc[UR40], tmem[UR56], tmem[UR74], idesc[UR75], UPT ;  /* 0x00ff4a28240075ea */ /* 0x0005e2000b800038 */
[----:B------:R3:W-:Y:S01]  /*5c350*/  UTCHMMA gdesc[UR32], gdesc[UR26], tmem[UR45], tmem[UR66], idesc[UR67], UPT ;  /* 0x00ff421a200075ea */ /* 0x0007e2000b80002d */
[----:B------:R-:W-:-:S02]  /*5c360*/  UIADD3 UR77, UPT, UPT, UR5, 0x100000, URZ ;  /* 0x00100000054d7890 */ /* 0x000fc4000fffe0ff */
[----:B------:R-:W-:Y:S01]  /*5c370*/  UIADD3 UR13, UPT, UPT, UR5, 0x100000, URZ ;  /* 0x00100000050d7890 */ /* 0x000fe2000fffe0ff */
[----:B------:R4:W-:Y:S01]  /*5c380*/  UTCHMMA gdesc[UR70], gdesc[UR72], tmem[UR44], tmem[UR68], idesc[UR69], UPT ;  /* 0x00ff4448460075ea */ /* 0x0009e2000b80002c */
[----:B------:R-:W-:Y:S02]  /*5c390*/  UIADD3 UR19, UPT, UPT, UR5, 0x100000, URZ ;  /* 0x0010000005137890 */ /* 0x000fe4000fffe0ff */
[----:B-1----:R-:W-:Y:S02]  /*5c3a0*/  UIADD3.64 UR52, UPT, UPT, UR58, 0x2ffe, URZ ;  /* 0x00002ffe3a347897 */ /* 0x002fe4000fffe0ff */
[----:B--2---:R-:W-:Y:S02]  /*5c3b0*/  UIADD3.64 UR56, UPT, UPT, UR58, 0x2804, URZ ;  /* 0x000028043a387897 */ /* 0x004fe4000fffe0ff */
[----:B---3--:R-:W-:Y:S02]  /*5c3c0*/  UIADD3.64 UR66, UPT, UPT, UR58, 0x2802, URZ ;  /* 0x000028023a427897 */ /* 0x008fe4000fffe0ff */
[----:B------:R-:W-:-:S02]  /*5c3d0*/  UIADD3 UR18, UPT, UPT, UR5, 0x100000, URZ ;  /* 0x0010000005127890 */ /* 0x000fc4000fffe0ff */
[----:B------:R-:W-:Y:S02]  /*5c3e0*/  UIADD3.64 UR48, UPT, UPT, UR58, 0x3000, URZ ;  /* 0x000030003a307897 */ /* 0x000fe4000fffe0ff */
[----:B------:R-:W-:Y:S02]  /*5c3f0*/  UIADD3 UR17, UPT, UPT, UR5, 0x100000, URZ ;  /* 0x0010000005117890 */ /* 0x000fe4000fffe0ff */
[----:B----4-:R-:W-:Y:S02]  /*5c400*/  UIADD3.64 UR44, UPT, UPT, UR58, 0x3002, URZ ;  /* 0x000030023a2c7897 */ /* 0x010fe4000fffe0ff */
[----:B------:R-:W-:Y:S02]  /*5c410*/  UIADD3 UR16, UPT, UPT, UR5, 0x100000, URZ ;  /* 0x0010000005107890 */ /* 0x000fe4000fffe0ff */
[----:B------:R-:W-:Y:S02]  /*5c420*/  UIADD3.64 UR40, UPT, UPT, UR58, 0x3004, URZ ;  /* 0x000030043a287897 */ /* 0x000fe4000fffe0ff */
[----:B------:R-:W-:-:S02]  /*5c430*/  UIADD3 UR15, UPT, UPT, UR5, 0x100000, URZ ;  /* 0x00100000050f7890 */ /* 0x000fc4000fffe0ff */
[----:B------:R-:W-:Y:S01]  /*5c440*/  UIADD3.64 UR36, UPT, UPT, UR58, 0x37fe, URZ ;  /* 0x000037fe3a247897 */ /* 0x000fe2000fffe0ff */
[----:B------:R-:W-:Y:S01]  /*5c450*/  UMOV UR64, 0x0 ;  /* 0x0000000000407882 */ /* 0x000fe20000000000 */
[----:B------:R-:W-:Y:S01]  /*5c460*/  UMOV UR65, 0x4408490 ;  /* 0x0440849000417882 */ /* 0x000fe20000000000 */
[----:B------:R-:W-:Y:S01]  /*5c470*/  UIADD3 UR14, UPT, UPT, UR5, 0x100000, URZ ;  /* 0x00100000050e7890 */ /* 0x000fe2000fffe0ff */
[----:B------:R0:W-:Y:S01]  /*5c480*/  UTCHMMA gdesc[UR62], gdesc[UR66], tmem[UR77], tmem[UR64], idesc[UR65], UPT ;  /* 0x00ff40423e0075ea */ /* 0x0001e2000b80004d */
[----:B------:R-:W-:Y:S01]  /*5c490*/  UIADD3.64 UR32, UPT, UPT, UR58, 0x3800, URZ ;  /* 0x000038003a207897 */ /* 0x000fe2000fffe0ff */
[----:B------:R-:W-:Y:S01]  /*5c4a0*/  UMOV UR72, 0x0 ;  /* 0x0000000000487882 */ /* 0x000fe20000000000 */
[----:B------:R-:W-:Y:S01]  /*5c4b0*/  UMOV UR73, 0x4408490 ;  /* 0x0440849000497882 */ /* 0x000fe20000000000 */
[----:B------:R-:W-:Y:S01]  /*5c4c0*/  UIADD3.64 UR26, UPT, UPT, UR58, 0x3802, URZ ;  /* 0x000038023a1a7897 */ /* 0x000fe2000fffe0ff */
[----:B------:R0:W-:Y:S01]  /*5c4d0*/  UTCHMMA gdesc[UR54], gdesc[UR56], tmem[UR13], tmem[UR72], idesc[UR73], UPT ;  /* 0x00ff4838360075ea */ /* 0x0001e2000b80000d */
[----:B------:R-:W-:Y:S01]  /*5c4e0*/  UIADD3.64 UR58, UPT, UPT, UR58, 0x3804, URZ ;  /* 0x000038043a3a7897 */ /* 0x000fe2000fffe0ff */
[----:B------:R0:W-:Y:S01]  /*5c4f0*/  UTCHMMA gdesc[UR50], gdesc[UR52], tmem[UR19], tmem[UR68], idesc[UR69], UPT ;  /* 0x00ff4434320075ea */ /* 0x0001e2000b800013 */
[----:B------:R-:W-:Y:S01]  /*5c500*/  UMOV UR70, 0x0 ;  /* 0x0000000000467882 */ /* 0x000fe20000000000 */
[----:B------:R-:W-:Y:S01]  /*5c510*/  UMOV UR71, 0x4408490 ;  /* 0x0440849000477882 */ /* 0x000fe20000000000 */
[----:B------:R0:W-:Y:S01]  /*5c520*/  UTCHMMA gdesc[UR46], gdesc[UR48], tmem[UR18], tmem[UR64], idesc[UR65], UPT ;  /* 0x00ff40302e0075ea */ /* 0x0001e2000b800012 */
[----:B------:R0:W-:Y:S01]  /*5c530*/  UTCHMMA gdesc[UR42], gdesc[UR44], tmem[UR17], tmem[UR70], idesc[UR71], UPT ;  /* 0x00ff462c2a0075ea */ /* 0x0001e2000b800011 */
[----:B------:R0:W-:Y:S01]  /*5c540*/  UTCHMMA gdesc[UR38], gdesc[UR40], tmem[UR16], tmem[UR72], idesc[UR73], UPT ;  /* 0x00ff4828260075ea */ /* 0x0001e2000b800010 */
[----:B------:R-:W-:Y:S01]  /*5c550*/  UMOV UR28, 0x0 ;  /* 0x00000000001c7882 */ /* 0x000fe20000000000 */
[----:B------:R-:W-:Y:S01]  /*5c560*/  UMOV UR29, 0x4408490 ;  /* 0x04408490001d7882 */ /* 0x000fe20000000000 */
[----:B------:R0:W-:Y:S01]  /*5c570*/  UTCHMMA gdesc[UR34], gdesc[UR36], tmem[UR15], tmem[UR68], idesc[UR69], UPT ;  /* 0x00ff4424220075ea */ /* 0x0001e2000b80000f */
[----:B------:R-:W-:Y:S01]  /*5c580*/  UMOV UR22, 0x0 ;  /* 0x0000000000167882 */ /* 0x000fe20000000000 */
[----:B------:R-:W-:Y:S01]  /*5c590*/  UMOV UR23, 0x4408490 ;  /* 0x0440849000177882 */ /* 0x000fe20000000000 */
[----:B------:R0:W-:Y:S01]  /*5c5a0*/  UTCHMMA gdesc[UR30], gdesc[UR32], tmem[UR14], tmem[UR74], idesc[UR75], UPT ;  /* 0x00ff4a201e0075ea */ /* 0x0001e2000b80000e */
[----:B------:R0:W-:Y:S01]  /*5c5b0*/  UTCHMMA gdesc[UR24], gdesc[UR26], tmem[UR60], tmem[UR28], idesc[UR29], UPT ;  /* 0x00ff1c1a180075ea */ /* 0x0001e2000b80003c */
[----:B------:R0:W-:Y:S01]  /*5c5c0*/  UTCHMMA gdesc[UR20], gdesc[UR58], tmem[UR61], tmem[UR22], idesc[UR23], UPT ;  /* 0x00ff163a140075ea */ /* 0x0001e2000b80003d */
[----:B------:R0:W-:Y:S01]  /*5c5d0*/  UTCBAR [UR12], URZ ;  /* 0x000000ff0c0073e9 */ /* 0x0001e200080000ff */
[----:B------:R-:W-:Y:S01]  /*5c5e0*/  NOP ;  /* 0x0000000000007918 */ /* 0x000fe20000000000 */
.L_x_6:
[----:B-1----:R-:W2:Y:S01]  /*5c5f0*/  LDL R92, [R1+0x3f14] ;  /* 0x003f1400015c7983 */ /* 0x002ea20000100800 */
[----:B-----5:R-:W-:Y:S02]  /*5c600*/  IMAD.SHL.U32 R93, R88, 0x100, RZ ;  /* 0x00000100585d7824 */ /* 0x020fe400078e00ff */
[----:B------:R-:W-:Y:S01]  /*5c610*/  IMAD.SHL.U32 R89, R89, 0x100, RZ ;  /* 0x0000010059597824 */ /* 0x000fe200078e00ff */
[----:B------:R1:W-:Y:S04]  /*5c620*/  STL [R1+0x1ed0], RZ ;  /* 0x001ed0ff01007387 */ /* 0x0003e80000100800 */
[----:B------:R1:W-:Y:S01]  /*5c630*/  STL [R1+0x1bcc], RZ ;  /* 0x001bccff01007387 */ /* 0x0003e20000100800 */
[----:B--2---:R-:W-:-:S13]  /*5c640*/  ISETP.NE.U32.AND P3, PT, R92, RZ, PT ;  /* 0x000000ff5c00720c */ /* 0x004fda0003f65070 */
[----:B-1----:R-:W-:Y:S05]  /*5c650*/  @!P3 BRA `(.L_x_7) ;  /* 0x000005c80010b947 */ /* 0x002fea0003800000 */
[----:B------:R-:W2:Y:S01]  /*5c660*/  LDL.LU R92, [R1+0x239c] ;  /* 0x00239c00015c7983 */ /* 0x000ea20000300800 */
[----:B------:R-:W-:Y:S01]  /*5c670*/  SHF.R.S32.HI R88, RZ, 0x1f, R89 ;  /* 0x0000001fff587819 */ /* 0x000fe20000011459 */
[----:B0-----:R-:W-:Y:S02]  /*5c680*/  UIADD3.64 UR18, UPT, UPT, UR10, 0x2, URZ ;  /* 0x000000020a127897 */ /* 0x001fe4000fffe0ff */
[----:B------:R0:W-:Y:S01]  /*5c690*/  STL [R1+0x4128], R0 ;  /* 0x0041280001007387 */ /* 0x0001e20000100800 */
[C---:B------:R-:W-:Y:S01]  /*5c6a0*/  SHF.L.U64.HI R88, R89.reuse, 0x1, R88 ;  /* 0x0000000159587819 */ /* 0x040fe20000010258 */
[----:B------:R-:W-:Y:S01]  /*5c6b0*/  IMAD.SHL.U32 R89, R89, 0x2, RZ ;  /* 0x0000000259597824 */ /* 0x000fe200078e00ff */
[----:B------:R-:W-:Y:S02]  /*5c6c0*/  UIADD3.64 UR20, UPT, UPT, UR10, 0x4, URZ ;  /* 0x000000040a147897 */ /* 0x000fe4000fffe0ff */
[----:B------:R-:W-:Y:S02]  /*5c6d0*/  UIADD3.64 UR22, UPT, UPT, UR10, 0x7fe, URZ ;  /* 0x000007fe0a167897 */ /* 0x000fe4000fffe0ff */
[----:B------:R-:W-:-:S02]  /*5c6e0*/  UIADD3.64 UR24, UPT, UPT, UR10, 0x800, URZ ;  /* 0x000008000a187897 */ /* 0x000fc4000fffe0ff */
[----:B------:R-:W-:Y:S01]  /*5c6f0*/  UIADD3.64 UR26, UPT, UPT, UR10, 0x802, URZ ;  /* 0x000008020a1a7897 */ /* 0x000fe2000fffe0ff */
[----:B0-----:R-:W-:Y:S01]  /*5c700*/  IMAD.MOV.U32 R0, RZ, RZ, 0x1 ;  /* 0x00000001ff007424 */ /* 0x001fe200078e00ff */
[----:B------:R-:W-:Y:S02]  /*5c710*/  UIADD3.64 UR28, UPT, UPT, UR10, 0x804, URZ ;  /* 0x000008040a1c7897 */ /* 0x000fe4000fffe0ff */
[----:B------:R-:W-:Y:S02]  /*5c720*/  UIADD3.64 UR30, UPT, UPT, UR10, 0xffe, URZ ;  /* 0x00000ffe0a1e7897 */ /* 0x000fe4000fffe0ff */
[----:B------:R0:W-:Y:S01]  /*5c730*/  STL [R1+0x2dbc], R0 ;  /* 0x002dbc0001007387 */ /* 0x0001e20000100800 */
[----:B------:R-:W-:Y:S02]  /*5c740*/  UIADD3.64 UR32, UPT, UPT, UR10, 0x1000, URZ ;  /* 0x000010000a207897 */ /* 0x000fe4000fffe0ff */
[----:B------:R-:W-:Y:S02]  /*5c750*/  UIADD3.64 UR34, UPT, UPT, UR10, 0x1002, URZ ;  /* 0x000010020a227897 */ /* 0x000fe4000fffe0ff */
[----:B------:R-:W-:-:S02]  /*5c760*/  UIADD3.64 UR36, UPT, UPT, UR10, 0x1004, URZ ;  /* 0x000010040a247897 */ /* 0x000fc4000fffe0ff */
[----:B------:R-:W-:Y:S02]  /*5c770*/  UIADD3.64 UR38, UPT, UPT, UR10, 0x17fe, URZ ;  /* 0x000017fe0a267897 */ /* 0x000fe4000fffe0ff */
[----:B------:R-:W-:Y:S01]  /*5c780*/  UIADD3.64 UR40, UPT, UPT, UR10, 0x1800, URZ ;  /* 0x000018000a287897 */ /* 0x000fe2000fffe0ff */
[----:B0-----:R0:W5:Y:S01]  /*5c790*/  LDL.LU R0, [R1+0x4128] ;  /* 0x0041280001007983 */ /* 0x0011620000300800 */
[----:B------:R-:W-:Y:S02]  /*5c7a0*/  UIADD3.64 UR42, UPT, UPT, UR10, 0x1802, URZ ;  /* 0x000018020a2a7897 */ /* 0x000fe4000fffe0ff */
[----:B------:R-:W-:Y:S01]  /*5c7b0*/  UIADD3.64 UR46, UPT, UPT, UR10, 0x1804, URZ ;  /* 0x000018040a2e7897 */ /* 0x000fe2000fffe0ff */
[----:B------:R0:W-:Y:S01]  /*5c7c0*/  STL [R1+0x3100], RZ ;  /* 0x003100ff01007387 */ /* 0x0001e20000100800 */
[----:B------:R-:W-:Y:S02]  /*5c7d0*/  UIADD3.64 UR14, UPT, UPT, UR8, 0x80, URZ ;  /* 0x00000080080e7897 */ /* 0x000fe4000fffe0ff */
[----:B------:R-:W-:-:S02]  /*5c7e0*/  UIADD3.64 UR16, UPT, UPT, UR8, 0x100, URZ ;  /* 0x0000010008107897 */ /* 0x000fc4000fffe0ff */
[----:B------:R-:W-:Y:S02]  /*5c7f0*/  UIADD3.64 UR18, UPT, UPT, UR8, 0x180, URZ ;  /* 0x0000018008127897 */ /* 0x000fe4000fffe0ff */
[----:B------:R-:W-:Y:S02]  /*5c800*/  UIADD3.64 UR20, UPT, UPT, UR8, 0x200, URZ ;  /* 0x0000020008147897 */ /* 0x000fe4000fffe0ff */
[----:B------:R-:W-:Y:S02]  /*5c810*/  UIADD3.64 UR22, UPT, UPT, UR8, 0x280, URZ ;  /* 0x0000028008167897 */ /* 0x000fe4000fffe0ff */
[----:B------:R-:W-:Y:S02]  /*5c820*/  UIADD3.64 UR24, UPT, UPT, UR8, 0x300, URZ ;  /* 0x0000030008187897 */ /* 0x000fe4000fffe0ff */
        /* <DEDUP_REMOVED lines=10> */
[----:B------:R-:W-:Y:S01]  /*5c8d0*/  UIADD3.64 UR46, UPT, UPT, UR10, 0x2002, URZ ;  /* 0x000020020a2e7897 */ /* 0x000fe2000fffe0ff */
[----:B------:R-:W-:Y:S01]  /*5c8e0*/  UMOV UR13, 0x40004040 ;  /* 0x40004040000d7882 */ /* 0x000fe20000000000 */
        /* <DEDUP_REMOVED lines=12> */
[----:B------:R-:W-:Y:S01]  /*5c9b0*/  UIADD3.64 UR72, UPT, UPT, UR10, 0x3804, URZ ;  /* 0x000038040a487897 */ /* 0x000fe2000fffe0ff */
[----:B--2---:R-:W-:Y:S02]  /*5c9c0*/  R2UR UR12, R92 ;  /* 0x000000005c0c72ca */ /* 0x004fe400000e0000 */
[----:B------:R-:W-:-:S04]  /*5c9d0*/  SHF.R.S32.HI R92, RZ, 0x1f, R93 ;  /* 0x0000001fff5c7819 */ /* 0x000fc8000001145d */
[C---:B------:R-:W-:Y:S01]  /*5c9e0*/  SHF.L.U64.HI R92, R93.reuse, 0x1, R92 ;  /* 0x000000015d5c7819 */ /* 0x040fe2000001025c */
[----:B0-----:R-:W-:-:S08]  /*5c9f0*/  IMAD.SHL.U32 R93, R93, 0x2, RZ ;  /* 0x000000025d5d7824 */ /* 0x001fd000078e00ff */
.L_x_10:
[----:B------:R0:W-:Y:S04]  /*5ca00*/  STL [R1+0x4168], R17 ;  /* 0x0041681101007387 */ /* 0x0001e80000100800 */
[----:B0-2---:R-:W2:Y:S04]  /*5ca10*/  LDL.LU R17, [R1+0x2e2c] ;  /* 0x002e2c0001117983 */ /* 0x005ea80000300800 */
[----:B------:R0:W-:Y:S04]  /*5ca20*/  STL [R1+0x4164], R16 ;  /* 0x0041641001007387 */ /* 0x0001e80000100800 */
[----:B0-----:R-:W3:Y:S04]  /*5ca30*/  LDL.LU R16, [R1+0x1bcc] ;  /* 0x001bcc0001107983 */ /* 0x001ee80000300800 */
[----:B------:R0:W-:Y:S04]  /*5ca40*/  STL [R1+0x4160], R15 ;  /* 0x0041600f01007387 */ /* 0x0001e80000100800 */
[----:B0-----:R-:W4:Y:S04]  /*5ca50*/  LDL.LU R15, [R1+0x2db8] ;  /* 0x002db800010f7983 */ /* 0x001f280000300800 */
[----:B------:R0:W-:Y:S04]  /*5ca60*/  STL [R1+0x415c], R14 ;  /* 0x00415c0e01007387 */ /* 0x0001e80000100800 */
[----:B0-----:R-:W2:Y:S04]  /*5ca70*/  LDL.LU R14, [R1+0x2e34] ;  /* 0x002e3400010e7983 */ /* 0x001ea80000300800 */
[----:B------:R-:W-:Y:S04]  /*5ca80*/  STL [R1+0x4158], R13 ;  /* 0x0041580d01007387 */ /* 0x000fe80000100800 */
[----:B------:R-:W-:Y:S04]  /*5ca90*/  STL [R1+0x4154], R12 ;  /* 0x0041540c01007387 */ /* 0x000fe80000100800 */
[----:B------:R-:W-:Y:S04]  /*5caa0*/  STL [R1+0x4150], R11 ;  /* 0x0041500b01007387 */ /* 0x000fe80000100800 */
[----:B------:R3:W-:Y:S04]  /*5cab0*/  STL [R1+0x414c], R10 ;  /* 0x00414c0a01007387 */ /* 0x0007e80000100800 */
[----:B------:R-:W-:Y:S04]  /*5cac0*/  STL [R1+0x4148], R9 ;  /* 0x0041480901007387 */ /* 0x000fe80000100800 */
[----:B------:R-:W-:Y:S04]  /*5cad0*/  STL [R1+0x4144], R8 ;  /* 0x0041440801007387 */ /* 0x000fe80000100800 */
[----:B------:R-:W-:Y:S04]  /*5cae0*/  STL [R1+0x4140], R7 ;  /* 0x0041400701007387 */ /* 0x000fe80000100800 */
[----:B------:R-:W-:Y:S04]  /*5caf0*/  STL [R1+0x413c], R6 ;  /* 0x00413c0601007387 */ /* 0x000fe80000100800 */
[----:B-----5:R-:W-:Y:S04]  /*5cb00*/  STL [R1+0x4138], R5 ;  /* 0x0041380501007387 */ /* 0x020fe80000100800 */
[----:B------:R-:W-:Y:S04]  /*5cb10*/  STL [R1+0x4134], R4 ;  /* 0x0041340401007387 */ /* 0x000fe80000100800 */
[----:B------:R-:W-:Y:S04]  /*5cb20*/  STL [R1+0x4130], R3 ;  /* 0x0041300301007387 */ /* 0x000fe80000100800 */
[----:B------:R-:W-:Y:S04]  /*5cb30*/  STL [R1+0x412c], R2 ;  /* 0x00412c0201007387 */ /* 0x000fe80000100800 */
[----:B-----5:R-:W-:Y:S01]  /*5cb40*/  STL [R1+0x4128], R0 ;  /* 0x0041280001007387 */ /* 0x020fe20000100800 */
[----:B---3--:R-:W-:-:S03]  /*5cb50*/  IMAD.U32 R10, R16, -0x80000000, RZ ;  /* 0x80000000100a7824 */ /* 0x008fc600078e00ff */
[----:B------:R-:W3:Y:S01]  /*5cb60*/  LDL.LU R16, [R1+0x2e30] ;  /* 0x002e300001107983 */ /* 0x000ee20000300800 */
[-C--:B----4-:R-:W-:Y:S02]  /*5cb70*/  IADD3 R15, P4, PT, R15, R93.reuse, RZ ;  /* 0x0000005d0f0f7210 */ /* 0x090fe40007f9e0ff */
[----:B--2---:R-:W-:-:S05]  /*5cb80*/  IADD3 R14, P3, PT, R14, R93, RZ ;  /* 0x0000005d0e0e7210 */ /* 0x004fca0007f7e0ff */
[----:B------:R-:W-:Y:S04]  /*5cb90*/  STL [R1+0x2e34], R14 ;  /* 0x002e340e01007387 */ /* 0x000fe80000100800 */
[----:B------:R0:W-:Y:S04]  /*5cba0*/  STL [R1+0x2db8], R15 ;  /* 0x002db80f01007387 */ /* 0x0001e80000100800 */
[----:B0-----:R-:W2:Y:S04]  /*5cbb0*/  LDL.LU R15, [R1+0x2e28] ;  /* 0x002e2800010f7983 */ /* 0x001ea80000300800 */
[----:B------:R-:W4:Y:S04]  /*5cbc0*/  LDL.LU R14, [R1+0x2db0] ;  /* 0x002db000010e7983 */ /* 0x000f280000300800 */
[----:B------:R-:W4:Y:S04]  /*5cbd0*/  LDL.LU R13, [R1+0x2e20] ;  /* 0x002e2000010d7983 */ /* 0x000f280000300800 */
[----:B------:R-:W4:Y:S04]  /*5cbe0*/  LDL.LU R12, [R1+0x2db4] ;  /* 0x002db400010c7983 */ /* 0x000f280000300800 */
[----:B------:R-:W4:Y:S01]  /*5cbf0*/  LDL.LU R0, [R1+0x2e18] ;  /* 0x002e180001007983 */ /* 0x000f220000300800 */
[----:B------:R-:W-:-:S03]  /*5cc00*/  IADD3 R17, P6, PT, R17, R93, RZ ;  /* 0x0000005d11117210 */ /* 0x000fc60007fde0ff */
[----:B------:R-:W4:Y:S04]  /*5cc10*/  LDL.LU R11, [R1+0x2e24] ;  /* 0x002e2400010b7983 */ /* 0x000f280000300800 */
[----:B------:R-:W4:Y:S04]  /*5cc20*/  LDL.LU R9, [R1+0x2e10] ;  /* 0x002e100001097983 */ /* 0x000f280000300800 */
[----:B------:R-:W4:Y:S04]  /*5cc30*/  LDL.LU R8, [R1+0x2e1c] ;  /* 0x002e1c0001087983 */ /* 0x000f280000300800 */
[----:B------:R-:W-:Y:S04]  /*5cc40*/  STL [R1+0x2e2c], R17 ;  /* 0x002e2c1101007387 */ /* 0x000fe80000100800 */
[----:B------:R-:W4:Y:S04]  /*5cc50*/  LDL.LU R7, [R1+0x2e08] ;  /* 0x002e080001077983 */ /* 0x000f280000300800 */
[----:B------:R-:W4:Y:S04]  /*5cc60*/  LDL.LU R6, [R1+0x2e14] ;  /* 0x002e140001067983 */ /* 0x000f280000300800 */
[----:B------:R-:W4:Y:S04]  /*5cc70*/  LDL.LU R5, [R1+0x2e00] ;  /* 0x002e000001057983 */ /* 0x000f280000300800 */
[----:B------:R-:W4:Y:S04]  /*5cc80*/  LDL.LU R4, [R1+0x2e0c] ;  /* 0x002e0c0001047983 */ /* 0x000f280000300800 */
[----:B------:R-:W4:Y:S04]  /*5cc90*/  LDL.LU R3, [R1+0x2df8] ;  /* 0x002df80001037983 */ /* 0x000f280000300800 */
[----:B------:R-:W4:Y:S04]  /*5cca0*/  LDL.LU R2, [R1+0x2e04] ;  /* 0x002e040001027983 */ /* 0x000f280000300800 */
[----:B------:R-:W-:Y:S01]  /*5ccb0*/  STL [R1+0x1bc8], R10 ;  /* 0x001bc80a01007387 */ /* 0x000fe20000100800 */
[----:B---3--:R-:W-:-:S05]  /*5ccc0*/  IMAD.X R16, R16, 0x1, R92, P3 ;  /* 0x0000000110107824 */ /* 0x008fca00018e065c */
[----:B------:R-:W-:Y:S01]  /*5ccd0*/  STL [R1+0x2e30], R16 ;  /* 0x002e301001007387 */ /* 0x000fe20000100800 */
[----:B--2---:R-:W-:Y:S01]  /*5cce0*/  IADD3 R15, P3, PT, R15, R93, RZ ;  /* 0x0000005d0f0f7210 */ /* 0x004fe20007f7e0ff */
[----:B----4-:R-:W-:-:S04]  /*5ccf0*/  IMAD.X R14, R14, 0x1, R92, P4 ;  /* 0x000000010e0e7824 */ /* 0x010fc800020e065c */
[----:B------:R-:W-:Y:S01]  /*5cd00*/  STL [R1+0x2e28], R15 ;  /* 0x002e280f01007387 */ /* 0x000fe20000100800 */
[-C--:B------:R-:W-:Y:S01]  /*5cd10*/  IADD3 R13, P4, PT, R13, R93.reuse, RZ ;  /* 0x0000005d0d0d7210 */ /* 0x080fe20007f9e0ff */
[--C-:B------:R-:W-:Y:S01]  /*5cd20*/  IMAD.X R12, R12, 0x1, R92.reuse, P6 ;  /* 0x000000010c0c7824 */ /* 0x100fe200030e065c */
[-C--:B------:R-:W-:Y:S01]  /*5cd30*/  IADD3 R0, P6, PT, R0, R93.reuse, RZ ;  /* 0x0000005d00007210 */ /* 0x080fe20007fde0ff */
[----:B------:R-:W-:Y:S04]  /*5cd40*/  STL [R1+0x2db0], R14 ;  /* 0x002db00e01007387 */ /* 0x000fe80000100800 */
[----:B------:R0:W-:Y:S04]  /*5cd50*/  STL [R1+0x2e18], R0 ;  /* 0x002e180001007387 */ /* 0x0001e80000100800 */
[----:B-1----:R1:W-:Y:S04]  /*5cd60*/  STL [R1+0x2e20], R13 ;  /* 0x002e200d01007387 */ /* 0x0023e80000100800 */
[----:B0-----:R-:W2:Y:S01]  /*5cd70*/  LDL.LU R0, [R1+0x2df0] ;  /* 0x002df00001007983 */ /* 0x001ea20000300800 */
[--C-:B------:R-:W-:Y:S01]  /*5cd80*/  IMAD.X R11, R11, 0x1, R92.reuse, P3 ;  /* 0x000000010b0b7824 */ /* 0x100fe200018e065c */
[-C--:B------:R-:W-:Y:S01]  /*5cd90*/  IADD3 R9, P3, PT, R9, R93.reuse, RZ ;  /* 0x0000005d09097210 */ /* 0x080fe20007f7e0ff */
[----:B------:R-:W-:Y:S01]  /*5cda0*/  IMAD.X R8, R8, 0x1, R92, P4 ;  /* 0x0000000108087824 */ /* 0x000fe200020e065c */
[----:B------:R0:W-:Y:S01]  /*5cdb0*/  STL [R1+0x2db4], R12 ;  /* 0x002db40c01007387 */ /* 0x0001e20000100800 */
[----:B------:R-:W-:-:S03]  /*5cdc0*/  IADD3 R7, P4, PT, R7, R93, RZ ;  /* 0x0000005d07077210 */ /* 0x000fc60007f9e0ff */
[----:B------:R-:W-:Y:S01]  /*5cdd0*/  STL [R1+0x2e24], R11 ;  /* 0x002e240b01007387 */ /* 0x000fe20000100800 */
[----:B------:R-:W-:-:S03]  /*5cde0*/  IMAD.X R6, R6, 0x1, R92, P6 ;  /* 0x0000000106067824 */ /* 0x000fc600030e065c */
[----:B------:R-:W-:Y:S01]  /*5cdf0*/  STL [R1+0x2e10], R9 ;  /* 0x002e100901007387 */ /* 0x000fe20000100800 */
[----:B------:R-:W-:-:S03]  /*5ce00*/  IADD3 R5, P6, PT, R5, R93, RZ ;  /* 0x0000005d05057210 */ /* 0x000fc60007fde0ff */
[----:B------:R-:W-:Y:S01]  /*5ce10*/  STL [R1+0x2e1c], R8 ;  /* 0x002e1c0801007387 */ /* 0x000fe20000100800 */
[----:B------:R-:W-:-:S03]  /*5ce20*/  IMAD.X R4, R4, 0x1, R92, P3 ;  /* 0x0000000104047824 */ /* 0x000fc600018e065c */
[----:B------:R-:W-:Y:S01]  /*5ce30*/  STL [R1+0x2e08], R7 ;  /* 0x002e080701007387 */ /* 0x000fe20000100800 */
[----:B------:R-:W-:-:S03]  /*5ce40*/  IADD3 R3, P3, PT, R3, R93, RZ ;  /* 0x0000005d03037210 */ /* 0x000fc60007f7e0ff */
[----:B------:R-:W-:Y:S01]  /*5ce50*/  STL [R1+0x2e14], R6 ;  /* 0x002e140601007387 */ /* 0x000fe20000100800 */
[----:B------:R-:W-:-:S03]  /*5ce60*/  IMAD.X R2, R2, 0x1, R92, P4 ;  /* 0x0000000102027824 */ /* 0x000fc600020e065c */
[----:B------:R-:W-:Y:S04]  /*5ce70*/  STL [R1+0x2e00], R5 ;  /* 0x002e000501007387 */ /* 0x000fe80000100800 */
[----:B------:R-:W3:Y:S04]  /*5ce80*/  LDL.LU R17, [R1+0x2dfc] ;  /* 0x002dfc0001117983 */ /* 0x000ee80000300800 */
[----:B------:R-:W-:Y:S04]  /*5ce90*/  STL [R1+0x2e0c], R4 ;  /* 0x002e0c0401007387 */ /* 0x000fe80000100800 */
[----:B------:R-:W4:Y:S04]  /*5cea0*/  LDL.LU R16, [R1+0x2de8] ;  /* 0x002de80001107983 */ /* 0x000f280000300800 */
[----:B------:R-:W-:Y:S04]  /*5ceb0*/  STL [R1+0x2df8], R3 ;  /* 0x002df80301007387 */ /* 0x000fe80000100800 */
[----:B------:R-:W4:Y:S04]  /*5cec0*/  LDL.LU R15, [R1+0x2df4] ;  /* 0x002df400010f7983 */ /* 0x000f280000300800 */
[----:B------:R0:W-:Y:S04]  /*5ced0*/  STL [R1+0x2e04], R2 ;  /* 0x002e040201007387 */ /* 0x0001e80000100800 */
[----:B------:R-:W4:Y:S04]  /*5cee0*/  LDL.LU R14, [R1+0x2de0] ;  /* 0x002de000010e7983 */ /* 0x000f280000300800 */
[----:B-1----:R-:W4:Y:S04]  /*5cef0*/  LDL.LU R13, [R1+0x2dec] ;  /* 0x002dec00010d7983 */ /* 0x002f280000300800 */
[----:B0-----:R-:W4:Y:S04]  /*5cf00*/  LDL.LU R12, [R1+0x2dd8] ;  /* 0x002dd800010c7983 */ /* 0x001f280000300800 */
[----:B------:R-:W4:Y:S04]  /*5cf10*/  LDL.LU R2, [R1+0x2de4] ;  /* 0x002de40001027983 */ /* 0x000f280000300800 */
[----:B------:R-:W4:Y:S04]  /*5cf20*/  LDL.LU R11, [R1+0x2dd0] ;  /* 0x002dd000010b7983 */ /* 0x000f280000300800 */
[----:B------:R-:W4:Y:S04]  /*5cf30*/  LDL.LU R9, [R1+0x2ddc] ;  /* 0x002ddc0001097983 */ /* 0x000f280000300800 */
[----:B------:R-:W4:Y:S01]  /*5cf40*/  LDL.LU R8, [R1+0x2dc8] ;  /* 0x002dc80001087983 */ /* 0x000f220000300800 */
[----:B--2---:R-:W-:-:S05]  /*5cf50*/  IADD3 R0, P4, PT, R0, R93, RZ ;  /* 0x0000005d00007210 */ /* 0x004fca0007f9e0ff */
[----:B------:R0:W-:Y:S04]  /*5cf60*/  STL [R1+0x2df0], R0 ;  /* 0x002df00001007387 */ /* 0x0001e80000100800 */
[----:B------:R-:W2:Y:S04]  /*5cf70*/  LDL.LU R7, [R1+0x2dd4] ;  /* 0x002dd40001077983 */ /* 0x000ea80000300800 */
[----:B------:R-:W2:Y:S04]  /*5cf80*/  LDL.LU R6, [R1+0x2e4c] ;  /* 0x002e4c0001067983 */ /* 0x000ea80000300800 */
[----:B------:R-:W2:Y:S04]  /*5cf90*/  LDL.LU R5, [R1+0x2dcc] ;  /* 0x002dcc0001057983 */ /* 0x000ea80000300800 */
[----:B------:R-:W2:Y:S04]  /*5cfa0*/  LDL.LU R4, [R1+0x2e48] ;  /* 0x002e480001047983 */ /* 0x000ea80000300800 */
[----:B------:R-:W2:Y:S04]  /*5cfb0*/  LDL.LU R3, [R1+0x2dc4] ;  /* 0x002dc40001037983 */ /* 0x000ea80000300800 */
[----:B0-----:R-:W2:Y:S01]  /*5cfc0*/  LDL.LU R0, [R1+0x2e44] ;  /* 0x002e440001007983 */ /* 0x001ea20000300800 */
[----:B---3--:R-:W-:Y:S01]  /*5cfd0*/  IMAD.X R17, R17, 0x1, R92, P6 ;  /* 0x0000000111117824 */ /* 0x008fe200030e065c */
[----:B----4-:R-:W-:-:S04]  /*5cfe0*/  IADD3 R16, P6, PT, R16, R93, RZ ;  /* 0x0000005d10107210 */ /* 0x010fc80007fde0ff */
[----:B------:R-:W-:Y:S01]  /*5cff0*/  STL [R1+0x2dfc], R17 ;  /* 0x002dfc1101007387 */ /* 0x000fe20000100800 */
[----:B------:R-:W-:-:S03]  /*5d000*/  IMAD.X R15, R15, 0x1, R92, P3 ;  /* 0x000000010f0f7824 */ /* 0x000fc600018e065c */
[----:B------:R-:W-:Y:S01]  /*5d010*/  STL [R1+0x2de8], R16 ;  /* 0x002de81001007387 */ /* 0x000fe20000100800 */
[----:B------:R-:W-:-:S03]  /*5d020*/  IADD3 R14, P3, PT, R14, R93, RZ ;  /* 0x0000005d0e0e7210 */ /* 0x000fc60007f7e0ff */
[----:B------:R-:W-:Y:S01]  /*5d030*/  STL [R1+0x2df4], R15 ;  /* 0x002df40f01007387 */ /* 0x000fe20000100800 */
[----:B------:R-:W-:-:S03]  /*5d040*/  IMAD.X R13, R13, 0x1, R92, P4 ;  /* 0x000000010d0d7824 */ /* 0x000fc600020e065c */
[----:B------:R-:W-:Y:S01]  /*5d050*/  STL [R1+0x2de0], R14 ;  /* 0x002de00e01007387 */ /* 0x000fe20000100800 */
[-C--:B------:R-:W-:Y:S01]  /*5d060*/  IADD3 R12, P4, PT, R12, R93.reuse, RZ ;  /* 0x0000005d0c0c7210 */ /* 0x080fe20007f9e0ff */
[----:B------:R-:W-:Y:S01]  /*5d070*/  IMAD.X R2, R2, 0x1, R92, P6 ;  /* 0x0000000102027824 */ /* 0x000fe200030e065c */
[----:B------:R-:W-:-:S04]  /*5d080*/  IADD3 R11, P6, PT, R11, R93, RZ ;  /* 0x0000005d0b0b7210 */ /* 0x000fc80007fde0ff */
[----:B------:R0:W-:Y:S01]  /*5d090*/  STL [R1+0x2de4], R2 ;  /* 0x002de40201007387 */ /* 0x0001e20000100800 */
[----:B------:R-:W-:-:S03]  /*5d0a0*/  IMAD.X R9, R9, 0x1, R92, P3 ;  /* 0x0000000109097824 */ /* 0x000fc600018e065c */
[----:B------:R1:W-:Y:S01]  /*5d0b0*/  STL [R1+0x2dec], R13 ;  /* 0x002dec0d01007387 */ /* 0x0003e20000100800 */
[----:B------:R-:W-:-:S03]  /*5d0c0*/  IADD3 R8, P3, PT, R8, R93, RZ ;  /* 0x0000005d08087210 */ /* 0x000fc60007f7e0ff */
[----:B0-----:R-:W3:Y:S04]  /*5d0d0*/  LDL.LU R2, [R1+0x2dc0] ;  /* 0x002dc00001027983 */ /* 0x001ee80000300800 */
[----:B------:R0:W-:Y:S04]  /*5d0e0*/  STL [R1+0x2dd8], R12 ;  /* 0x002dd80c01007387 */ /* 0x0001e80000100800 */
[----:B------:R-:W-:Y:S04]  /*5d0f0*/  STL [R1+0x2dd0], R11 ;  /* 0x002dd00b01007387 */ /* 0x000fe80000100800 */
[----:B------:R-:W-:Y:S04]  /*5d100*/  STL [R1+0x2ddc], R9 ;  /* 0x002ddc0901007387 */ /* 0x000fe80000100800 */
[----:B------:R-:W-:Y:S01]  /*5d110*/  STL [R1+0x2dc8], R8 ;  /* 0x002dc80801007387 */ /* 0x000fe20000100800 */
[----:B--2---:R-:W-:Y:S01]  /*5d120*/  IMAD.X R7, R7, 0x1, R92, P4 ;  /* 0x0000000107077824 */ /* 0x004fe200020e065c */
[----:B------:R-:W-:-:S04]  /*5d130*/  IADD3 R6, P4, PT, R6, R93, RZ ;  /* 0x0000005d06067210 */ /* 0x000fc80007f9e0ff */
[----:B------:R-:W-:Y:S01]  /*5d140*/  STL [R1+0x2dd4], R7 ;  /* 0x002dd40701007387 */ /* 0x000fe20000100800 */
[----:B------:R-:W-:-:S03]  /*5d150*/  IMAD.X R5, R5, 0x1, R92, P6 ;  /* 0x0000000105057824 */ /* 0x000fc600030e065c */
[----:B------:R-:W-:Y:S01]  /*5d160*/  STL [R1+0x2e4c], R6 ;  /* 0x002e4c0601007387 */ /* 0x000fe20000100800 */
[----:B------:R-:W-:-:S03]  /*5d170*/  IADD3 R4, P6, PT, R4, R93, RZ ;  /* 0x0000005d04047210 */ /* 0x000fc60007fde0ff */
[----:B------:R-:W-:Y:S01]  /*5d180*/  STL [R1+0x2dcc], R5 ;  /* 0x002dcc0501007387 */ /* 0x000fe20000100800 */
[----:B------:R-:W-:-:S03]  /*5d190*/  IMAD.X R3, R3, 0x1, R92, P3 ;  /* 0x0000000103037824 */ /* 0x000fc600018e065c */
[----:B------:R-:W2:Y:S01]  /*5d1a0*/  LDL.LU R17, [R1+0x2e64] ;  /* 0x002e640001117983 */ /* 0x000ea20000300800 */
[----:B------:R-:W-:-:S03]  /*5d1b0*/  IADD3 R0, P3, PT, R0, R93, RZ ;  /* 0x0000005d00007210 */ /* 0x000fc60007f7e0ff */
        /* <DEDUP_REMOVED lines=12> */
[----:B---3--:R-:W-:-:S05]  /*5d280*/  IMAD.X R2, R2, 0x1, R92, P4 ;  /* 0x0000000102027824 */ /* 0x008fca00020e065c */
[----:B------:R0:W-:Y:S04]  /*5d290*/  STL [R1+0x2dc0], R2 ;  /* 0x002dc00201007387 */ /* 0x0001e80000100800 */
[----:B------:R-:W3:Y:S04]  /*5d2a0*/  LDL.LU R7, [R1+0x2e74] ;  /* 0x002e740001077983 */ /* 0x000ee80000300800 */
[----:B------:R-:W3:Y:S04]  /*5d2b0*/  LDL.LU R6, [R1+0x2e58] ;  /* 0x002e580001067983 */ /* 0x000ee80000300800 */
[----:B------:R-:W3:Y:S04]  /*5d2c0*/  LDL.LU R5, [R1+0x2e94] ;  /* 0x002e940001057983 */ /* 0x000ee80000300800 */
[----:B------:R-:W3:Y:S04]  /*5d2d0*/  LDL.LU R4, [R1+0x2e68] ;  /* 0x002e680001047983 */ /* 0x000ee80000300800 */
[----:B------:R-:W3:Y:S04]  /*5d2e0*/  LDL.LU R3, [R1+0x2e90] ;  /* 0x002e900001037983 */ /* 0x000ee80000300800 */
[----:B0-----:R-:W3:Y:S01]  /*5d2f0*/  LDL.LU R2, [R1+0x2e6c] ;  /* 0x002e6c0001027983 */ /* 0x001ee20000300800 */
[----:B--2---:R-:W-:Y:S01]  /*5d300*/  IADD3 R17, P4, PT, R17, R93, RZ ;  /* 0x0000005d11117210 */ /* 0x004fe20007f9e0ff */
[----:B----4-:R-:W-:-:S04]  /*5d310*/  IMAD.X R16, R16, 0x1, R92, P6 ;  /* 0x0000000110107824 */ /* 0x010fc800030e065c */
[----:B------:R-:W-:Y:S01]  /*5d320*/  STL [R1+0x2e64], R17 ;  /* 0x002e641101007387 */ /* 0x000fe20000100800 */
[----:B------:R-:W-:-:S03]  /*5d330*/  IADD3 R15, P6, PT, R15, R93, RZ ;  /* 0x0000005d0f0f7210 */ /* 0x000fc60007fde0ff */
[----:B------:R-:W-:Y:S01]  /*5d340*/  STL [R1+0x2e38], R16 ;  /* 0x002e381001007387 */ /* 0x000fe20000100800 */
[----:B------:R-:W-:-:S03]  /*5d350*/  IMAD.X R14, R14, 0x1, R92, P3 ;  /* 0x000000010e0e7824 */ /* 0x000fc600018e065c */
[----:B------:R-:W-:Y:S01]  /*5d360*/  STL [R1+0x2e60], R15 ;  /* 0x002e600f01007387 */ /* 0x000fe20000100800 */
[-C--:B------:R-:W-:Y:S01]  /*5d370*/  IADD3 R13, P3, PT, R13, R93.reuse, RZ ;  /* 0x0000005d0d0d7210 */ /* 0x080fe20007f7e0ff */
[--C-:B------:R-:W-:Y:S01]  /*5d380*/  IMAD.X R12, R12, 0x1, R92.reuse, P4 ;  /* 0x000000010c0c7824 */ /* 0x100fe200020e065c */
[-C--:B------:R-:W-:Y:S01]  /*5d390*/  IADD3 R0, P4, PT, R0, R93.reuse, RZ ;  /* 0x0000005d00007210 */ /* 0x080fe20007f9e0ff */
[----:B------:R-:W-:Y:S04]  /*5d3a0*/  STL [R1+0x2e3c], R14 ;  /* 0x002e3c0e01007387 */ /* 0x000fe80000100800 */
[----:B------:R0:W-:Y:S04]  /*5d3b0*/  STL [R1+0x2e7c], R0 ;  /* 0x002e7c0001007387 */ /* 0x0001e80000100800 */
[----:B------:R1:W-:Y:S04]  /*5d3c0*/  STL [R1+0x2e5c], R13 ;  /* 0x002e5c0d01007387 */ /* 0x0003e80000100800 */
[----:B0-----:R-:W2:Y:S01]  /*5d3d0*/  LDL.LU R0, [R1+0x2e8c] ;  /* 0x002e8c0001007983 */ /* 0x001ea20000300800 */
[----:B------:R-:W-:Y:S01]  /*5d3e0*/  IADD3.X R11, PT, PT, R11, R92, RZ, P6, !PT ;  /* 0x0000005c0b0b7210 */ /* 0x000fe200037fe4ff */
[----:B------:R-:W-:Y:S01]  /*5d3f0*/  IMAD.X R8, R8, 0x1, R92, P3 ;  /* 0x0000000108087824 */ /* 0x000fe200018e065c */
[-C--:B------:R-:W-:Y:S01]  /*5d400*/  IADD3 R9, P6, PT, R9, R93.reuse, RZ ;  /* 0x0000005d09097210 */ /* 0x080fe20007fde0ff */
[----:B------:R0:W-:Y:S04]  /*5d410*/  STL [R1+0x2e40], R12 ;  /* 0x002e400c01007387 */ /* 0x0001e80000100800 */
[----:B------:R-:W-:Y:S04]  /*5d420*/  STL [R1+0x2e50], R11 ;  /* 0x002e500b01007387 */ /* 0x000fe80000100800 */
[----:B------:R-:W-:Y:S01]  /*5d430*/  STL [R1+0x2e78], R9 ;  /* 0x002e780901007387 */ /* 0x000fe20000100800 */
[----:B---3--:R-:W-:-:S03]  /*5d440*/  IADD3 R7, P3, PT, R7, R93, RZ ;  /* 0x0000005d07077210 */ /* 0x008fc60007f7e0ff */
        /* <DEDUP_REMOVED lines=8> */
[----:B------:R-:W3:Y:S01]  /*5d4d0*/  LDL.LU R17, [R1+0x2e70] ;  /* 0x002e700001117983 */ /* 0x000ee20000300800 */
[----:B------:R-:W-:-:S03]  /*5d4e0*/  IMAD.X R2, R2, 0x1, R92, P3 ;  /* 0x0000000102027824 */ /* 0x000fc600018e065c */
        /* <DEDUP_REMOVED lines=85> */
[--C-:B------:R-:W-:Y:S01]  /*5da40*/  IMAD.X R11, R11, 0x1, R92.reuse, P4 ;  /* 0x000000010b0b7824 */ /* 0x100fe200020e065c */
[-C--:B------:R-:W-:Y:S01]  /*5da50*/  IADD3 R9, P4, PT, R9, R93.reuse, RZ ;  /* 0x0000005d09097210 */ /* 0x080fe20007f9e0ff */
[----:B------:R-:W-:Y:S01]  /*5da60*/  IMAD.X R8, R8, 0x1, R92, P6 ;  /* 0x0000000108087824 */ /* 0x000fe200030e065c */
        /* <DEDUP_REMOVED lines=398> */
[-C--:B------:R-:W-:Y:S02]  /*5f350*/  IADD3 R13, P4, PT, R13, R93.reuse, RZ ;  /* 0x0000005d0d0d7210 */ /* 0x080fe40007f9e0ff */
[----:B------:R-:W-:Y:S02]  /*5f360*/  IADD3.X R12, PT, PT, R12, R92, RZ, P6, !PT ;  /* 0x0000005c0c0c7210 */ /* 0x000fe400037fe4ff */
        /* <DEDUP_REMOVED lines=9> */
[----:B------:R4:W-:Y:S04]  /*5f400*/  STL [R1+0x30f0], R11 ;  /* 0x0030f00b01007387 */ /* 0x0009e80000100800 */
[----:B------:R0:W-:Y:S01]  /*5f410*/  STL [R1+0x3128], R9 ;  /* 0x0031280901007387 */ /* 0x0001e20000100800 */
[----:B---3--:R-:W-:-:S03]  /*5f420*/  IADD3 R7, P4, PT, R7, R93, RZ ;  /* 0x0000005d07077210 */ /* 0x008fc60007f9e0ff */
[----:B------:R3:W-:Y:S01]  /*5f430*/  STL [R1+0x30f8], R8 ;  /* 0x0030f80801007387 */ /* 0x0007e20000100800 */
[----:B------:R-:W-:-:S03]  /*5f440*/  IMAD.X R6, R6, 0x1, R92, P6 ;  /* 0x0000000106067824 */ /* 0x000fc600030e065c */
[----:B------:R0:W-:Y:S01]  /*5f450*/  STL [R1+0x3130], R7 ;  /* 0x0031300701007387 */ /* 0x0001e20000100800 */
[----:B------:R-:W-:-:S03]  /*5f460*/  IADD3 R5, P6, PT, R5, R93, RZ ;  /* 0x0000005d05057210 */ /* 0x000fc60007fde0ff */
[----:B------:R0:W-:Y:S01]  /*5f470*/  STL [R1+0x3104], R6 ;  /* 0x0031040601007387 */ /* 0x0001e20000100800 */
[----:B------:R-:W-:-:S03]  /*5f480*/  IMAD.X R4, R4, 0x1, R92, P3 ;  /* 0x0000000104047824 */ /* 0x000fc600018e065c */
[----:B------:R0:W-:Y:S01]  /*5f490*/  STL [R1+0x3138], R5 ;  /* 0x0031380501007387 */ /* 0x0001e20000100800 */
[----:B------:R-:W-:-:S03]  /*5f4a0*/  IADD3 R3, P3, PT, R3, R93, RZ ;  /* 0x0000005d03037210 */ /* 0x000fc60007f7e0ff */
[----:B------:R-:W2:Y:S01]  /*5f4b0*/  LDL.LU R17, [R1+0x311c] ;  /* 0x00311c0001117983 */ /* 0x000ea20000300800 */
[----:B------:R-:W-:-:S03]  /*5f4c0*/  IMAD.X R2, R2, 0x1, R92, P4 ;  /* 0x0000000102027824 */ /* 0x000fc600020e065c */
[----:B------:R0:W-:Y:S04]  /*5f4d0*/  STL [R1+0x310c], R4 ;  /* 0x00310c0401007387 */ /* 0x0001e80000100800 */
[----:B------:R-:W2:Y:S04]  /*5f4e0*/  LDL.LU R16, [R1+0x3150] ;  /* 0x0031500001107983 */ /* 0x000ea80000300800 */
[----:B------:R0:W-:Y:S04]  /*5f4f0*/  STL [R1+0x3140], R3 ;  /* 0x0031400301007387 */ /* 0x0001e80000100800 */
[----:B------:R-:W2:Y:S04]  /*5f500*/  LDL.LU R15, [R1+0x3124] ;  /* 0x00312400010f7983 */ /* 0x000ea80000300800 */
[----:B------:R0:W-:Y:S04]  /*5f510*/  STL [R1+0x3114], R2 ;  /* 0x0031140201007387 */ /* 0x0001e80000100800 */
[----:B------:R-:W2:Y:S04]  /*5f520*/  LDL.LU R14, [R1+0x3158] ;  /* 0x00315800010e7983 */ /* 0x000ea80000300800 */
[----:B-1----:R-:W2:Y:S04]  /*5f530*/  LDL.LU R13, [R1+0x312c] ;  /* 0x00312c00010d7983 */ /* 0x002ea80000300800 */
[----:B0-----:R-:W2:Y:S04]  /*5f540*/  LDL.LU R12, [R1+0x3160] ;  /* 0x00316000010c7983 */ /* 0x001ea80000300800 */
[----:B----4-:R-:W4:Y:S04]  /*5f550*/  LDL.LU R11, [R1+0x3134] ;  /* 0x00313400010b7983 */ /* 0x010f280000300800 */
[----:B------:R-:W4:Y:S04]  /*5f560*/  LDL.LU R9, [R1+0x313c] ;  /* 0x00313c0001097983 */ /* 0x000f280000300800 */
[----:B---3--:R-:W3:Y:S04]  /*5f570*/  LDL.LU R8, [R1+0x3168] ;  /* 0x0031680001087983 */ /* 0x008ee80000300800 */
[----:B------:R-:W3:Y:S01]  /*5f580*/  LDL.LU R7, [R1+0x3144] ;  /* 0x0031440001077983 */ /* 0x000ee20000300800 */
        /* <DEDUP_REMOVED lines=8> */
[----:B------:R-:W-:Y:S01]  /*5f610*/  IMAD.X R17, R17, 0x1, R92, P6 ;  /* 0x0000000111117824 */ /* 0x000fe200030e065c */
[----:B------:R-:W-:-:S04]  /*5f620*/  IADD3 R16, P6, PT, R16, R93, RZ ;  /* 0x0000005d10107210 */ /* 0x000fc80007fde0ff */
[----:B------:R0:W-:Y:S01]  /*5f630*/  STL [R1+0x311c], R17 ;  /* 0x00311c1101007387 */ /* 0x0001e20000100800 */
[----:B------:R-:W-:-:S03]  /*5f640*/  IMAD.X R15, R15, 0x1, R92, P3 ;  /* 0x000000010f0f7824 */ /* 0x000fc600018e065c */
[----:B------:R1:W-:Y:S01]  /*5f650*/  STL [R1+0x3150], R16 ;  /* 0x0031501001007387 */ /* 0x0003e20000100800 */
[-C--:B------:R-:W-:Y:S01]  /*5f660*/  IADD3 R14, P3, PT, R14, R93.reuse, RZ ;  /* 0x0000005d0e0e7210 */ /* 0x080fe20007f7e0ff */
[--C-:B------:R-:W-:Y:S01]  /*5f670*/  IMAD.X R13, R13, 0x1, R92.reuse, P4 ;  /* 0x000000010d0d7824 */ /* 0x100fe200020e065c */
[----:B------:R-:W-:Y:S01]  /*5f680*/  IADD3 R12, P4, PT, R12, R93, RZ ;  /* 0x0000005d0c0c7210 */ /* 0x000fe20007f9e0ff */
[----:B------:R0:W-:Y:S01]  /*5f690*/  STL [R1+0x3124], R15 ;  /* 0x0031240f01007387 */ /* 0x0001e20000100800 */
[----:B----4-:R-:W-:-:S03]  /*5f6a0*/  IMAD.X R11, R11, 0x1, R92, P6 ;  /* 0x000000010b0b7824 */ /* 0x010fc600030e065c */
[----:B------:R4:W-:Y:S01]  /*5f6b0*/  STL [R1+0x3158], R14 ;  /* 0x0031580e01007387 */ /* 0x0009e20000100800 */
[----:B------:R0:W0:Y:S01]  /*5f6c0*/  SYNCS.PHASECHK.TRANS64.TRYWAIT P6, [UR4], R10 ;  /* 0x0000000aff0075a7 */ /* 0x00002200080c1104 */
[----:B------:R-:W-:Y:S02]  /*5f6d0*/  IMAD.X R9, R9, 0x1, R92, P3 ;  /* 0x0000000109097824 */ /* 0x000fe400018e065c */
[----:B------:R0:W-:Y:S01]  /*5f6e0*/  STL [R1+0x312c], R13 ;  /* 0x00312c0d01007387 */ /* 0x0001e20000100800 */
[----:B---3--:R-:W-:-:S03]  /*5f6f0*/  IADD3 R8, P3, PT, R8, R93, RZ ;  /* 0x0000005d08087210 */ /* 0x008fc60007f7e0ff */
[----:B------:R3:W-:Y:S01]  /*5f700*/  STL [R1+0x3160], R12 ;  /* 0x0031600c01007387 */ /* 0x0007e20000100800 */
[----:B------:R-:W-:-:S03]  /*5f710*/  IMAD.X R7, R7, 0x1, R92, P4 ;  /* 0x0000000107077824 */ /* 0x000fc600020e065c */
[----:B------:R0:W-:Y:S04]  /*5f720*/  STL [R1+0x3134], R11 ;  /* 0x0031340b01007387 */ /* 0x0001e80000100800 */
[----:B------:R0:W-:Y:S04]  /*5f730*/  STL [R1+0x313c], R9 ;  /* 0x00313c0901007387 */ /* 0x0001e80000100800 */
[----:B------:R0:W-:Y:S04]  /*5f740*/  STL [R1+0x3168], R8 ;  /* 0x0031680801007387 */ /* 0x0001e80000100800 */
[----:B------:R0:W-:Y:S01]  /*5f750*/  STL [R1+0x3144], R7 ;  /* 0x0031440701007387 */ /* 0x0001e20000100800 */
[----:B--2---:R-:W-:Y:S01]  /*5f760*/  IADD3 R6, P4, PT, R6, R93, RZ ;  /* 0x0000005d06067210 */ /* 0x004fe20007f9e0ff */
[----:B------:R-:W-:-:S04]  /*5f770*/  IMAD.X R5, R5, 0x1, R92, P3 ;  /* 0x0000000105057824 */ /* 0x000fc800018e065c */
[----:B------:R2:W-:Y:S01]  /*5f780*/  STL [R1+0x3170], R6 ;  /* 0x0031700601007387 */ /* 0x0005e20000100800 */
[----:B------:R-:W-:-:S03]  /*5f790*/  IADD3 R4, P3, PT, R4, R93, RZ ;  /* 0x0000005d04047210 */ /* 0x000fc60007f7e0ff */
[----:B------:R1:W-:Y:S01]  /*5f7a0*/  STL [R1+0x314c], R5 ;  /* 0x00314c0501007387 */ /* 0x0003e20000100800 */
[----:B------:R-:W-:-:S03]  /*5f7b0*/  IMAD.X R3, R3, 0x1, R92, P4 ;  /* 0x0000000103037824 */ /* 0x000fc600020e065c */
[----:B------:R1:W-:Y:S01]  /*5f7c0*/  STL [R1+0x3178], R4 ;  /* 0x0031780401007387 */ /* 0x0003e20000100800 */
[----:B------:R-:W-:-:S03]  /*5f7d0*/  IADD3 R2, P4, PT, R2, R93, RZ ;  /* 0x0000005d02027210 */ /* 0x000fc60007f9e0ff */
[----:B0-----:R-:W2:Y:S01]  /*5f7e0*/  LDL.LU R17, [R1+0x31b4] ;  /* 0x0031b40001117983 */ /* 0x001ea20000300800 */
[----:B------:R-:W-:-:S03]  /*5f7f0*/  IMAD.X R0, R0, 0x1, R92, P3 ;  /* 0x0000000100007824 */ /* 0x000fc600018e065c */
[----:B------:R0:W-:Y:S04]  /*5f800*/  STL [R1+0x3154], R3 ;  /* 0x0031540301007387 */ /* 0x0001e80000100800 */
[----:B-1----:R-:W2:Y:S04]  /*5f810*/  LDL.LU R16, [R1+0x3164] ;  /* 0x0031640001107983 */ /* 0x002ea80000300800 */
[----:B------:R1:W-:Y:S04]  /*5f820*/  STL [R1+0x3180], R2 ;  /* 0x0031800201007387 */ /* 0x0003e80000100800 */
[----:B------:R-:W2:Y:S04]  /*5f830*/  LDL.LU R15, [R1+0x31b0] ;  /* 0x0031b000010f7983 */ /* 0x000ea80000300800 */
[----:B------:R0:W-:Y:S04]  /*5f840*/  STL [R1+0x315c], R0 ;  /* 0x00315c0001007387 */ /* 0x0001e80000100800 */
[----:B----4-:R-:W4:Y:S04]  /*5f850*/  LDL.LU R14, [R1+0x316c] ;  /* 0x00316c00010e7983 */ /* 0x010f280000300800 */
[----:B------:R-:W4:Y:S04]  /*5f860*/  LDL.LU R13, [R1+0x31ac] ;  /* 0x0031ac00010d7983 */ /* 0x000f280000300800 */
[----:B---3--:R-:W3:Y:S04]  /*5f870*/  LDL.LU R12, [R1+0x3174] ;  /* 0x00317400010c7983 */ /* 0x008ee80000300800 */
[----:B------:R-:W3:Y:S04]  /*5f880*/  LDL.LU R11, [R1+0x31a8] ;  /* 0x0031a800010b7983 */ /* 0x000ee80000300800 */
[----:B------:R-:W3:Y:S04]  /*5f890*/  LDL.LU R10, [R1+0x317c] ;  /* 0x00317c00010a7983 */ /* 0x000ee80000300800 */
[----:B------:R-:W3:Y:S04]  /*5f8a0*/  LDL.LU R9, [R1+0x31a0] ;  /* 0x0031a00001097983 */ /* 0x000ee80000300800 */
[----:B------:R-:W3:Y:S04]  /*5f8b0*/  LDL.LU R8, [R1+0x31a4] ;  /* 0x0031a40001087983 */ /* 0x000ee80000300800 */
[----:B------:R-:W3:Y:S04]  /*5f8c0*/  LDL.LU R7, [R1+0x3198] ;  /* 0x0031980001077983 */ /* 0x000ee80000300800 */
[----:B--2---:R-:W2:Y:S04]  /*5f8d0*/  LDL.LU R6, [R1+0x319c] ;  /* 0x00319c0001067983 */ /* 0x004ea80000300800 */
[----:B------:R-:W2:Y:S04]  /*5f8e0*/  LDL.LU R5, [R1+0x3190] ;  /* 0x0031900001057983 */ /* 0x000ea80000300800 */
[----:B------:R-:W2:Y:S04]  /*5f8f0*/  LDL.LU R4, [R1+0x3194] ;  /* 0x0031940001047983 */ /* 0x000ea80000300800 */
[----:B0-----:R-:W2:Y:S04]  /*5f900*/  LDL.LU R3, [R1+0x3188] ;  /* 0x0031880001037983 */ /* 0x001ea80000300800 */
[----:B-1----:R-:W2:Y:S04]  /*5f910*/  LDL.LU R2, [R1+0x318c] ;  /* 0x00318c0001027983 */ /* 0x002ea80000300800 */
[----:B------:R-:W2:Y:S01]  /*5f920*/  LDL.LU R0, [R1+0x3184] ;  /* 0x0031840001007983 */ /* 0x000ea20000300800 */
[----:B------:R-:W-:-:S05]  /*5f930*/  IADD3 R17, P3, PT, R17, R93, RZ ;  /* 0x0000005d11117210 */ /* 0x000fca0007f7e0ff */
[----:B------:R0:W-:Y:S01]  /*5f940*/  STL [R1+0x31b4], R17 ;  /* 0x0031b41101007387 */ /* 0x0001e20000100800 */
[----:B------:R-:W-:-:S03]  /*5f950*/  IMAD.X R16, R16, 0x1, R92, P4 ;  /* 0x0000000110107824 */ /* 0x000fc600020e065c */
[----:B0-----:R0:W5:Y:S01]  /*5f960*/  LDL.LU R17, [R1+0x4168] ;  /* 0x0041680001117983 */ /* 0x0011620000300800 */
[----:B------:R-:W-:-:S03]  /*5f970*/  IADD3 R15, P4, PT, R15, R93, RZ ;  /* 0x0000005d0f0f7210 */ /* 0x000fc60007f9e0ff */
[----:B------:R1:W-:Y:S01]  /*5f980*/  STL [R1+0x3164], R16 ;  /* 0x0031641001007387 */ /* 0x0003e20000100800 */
[--C-:B----4-:R-:W-:Y:S01]  /*5f990*/  IMAD.X R14, R14, 0x1, R92.reuse, P3 ;  /* 0x000000010e0e7824 */ /* 0x110fe200018e065c */
[----:B------:R-:W-:Y:S02]  /*5f9a0*/  IADD3 R13, P3, PT, R13, R93, RZ ;  /* 0x0000005d0d0d7210 */ /* 0x000fe40007f7e0ff */
[----:B-1----:R0:W5:Y:S01]  /*5f9b0*/  LDL.LU R16, [R1+0x4164] ;  /* 0x0041640001107983 */ /* 0x0021620000300800 */
[----:B---3--:R-:W-:-:S03]  /*5f9c0*/  IMAD.X R12, R12, 0x1, R92, P4 ;  /* 0x000000010c0c7824 */ /* 0x008fc600020e065c */
[----:B------:R1:W-:Y:S01]  /*5f9d0*/  STL [R1+0x31b0], R15 ;  /* 0x0031b00f01007387 */ /* 0x0003e20000100800 */
[----:B------:R-:W-:-:S03]  /*5f9e0*/  IADD3 R11, P4, PT, R11, R93, RZ ;  /* 0x0000005d0b0b7210 */ /* 0x000fc60007f9e0ff */
[----:B-1----:R0:W5:Y:S01]  /*5f9f0*/  LDL.LU R15, [R1+0x4160] ;  /* 0x00416000010f7983 */ /* 0x0021620000300800 */
[----:B------:R-:W-:-:S03]  /*5fa00*/  IMAD.X R10, R10, 0x1, R92, P3 ;  /* 0x000000010a0a7824 */ /* 0x000fc600018e065c */
[----:B------:R1:W-:Y:S01]  /*5fa10*/  STL [R1+0x316c], R14 ;  /* 0x00316c0e01007387 */ /* 0x0003e20000100800 */
[-C--:B------:R-:W-:Y:S01]  /*5fa20*/  IADD3 R9, P3, PT, R9, R93.reuse, RZ ;  /* 0x0000005d09097210 */ /* 0x080fe20007f7e0ff */
[--C-:B------:R-:W-:Y:S02]  /*5fa30*/  IMAD.X R8, R8, 0x1, R92.reuse, P4 ;  /* 0x0000000108087824 */ /* 0x100fe400020e065c */
[----:B-1----:R0:W5:Y:S04]  /*5fa40*/  LDL.LU R14, [R1+0x415c] ;  /* 0x00415c00010e7983 */ /* 0x0021680000300800 */
[----:B------:R1:W-:Y:S01]  /*5fa50*/  STL [R1+0x31ac], R13 ;  /* 0x0031ac0d01007387 */ /* 0x0003e20000100800 */
[----:B------:R-:W-:Y:S01]  /*5fa60*/  IADD3 R7, P4, PT, R7, R93, RZ ;  /* 0x0000005d07077210 */ /* 0x000fe20007f9e0ff */
[----:B--2---:R-:W-:-:S02]  /*5fa70*/  IMAD.X R6, R6, 0x1, R92, P3 ;  /* 0x0000000106067824 */ /* 0x004fc400018e065c */
[----:B-1----:R0:W5:Y:S04]  /*5fa80*/  LDL.LU R13, [R1+0x4158] ;  /* 0x00415800010d7983 */ /* 0x0021680000300800 */
[----:B------:R1:W-:Y:S01]  /*5fa90*/  STL [R1+0x3174], R12 ;  /* 0x0031740c01007387 */ /* 0x0003e20000100800 */
[----:B------:R-:W-:-:S03]  /*5faa0*/  IADD3 R5, P3, PT, R5, R93, RZ ;  /* 0x0000005d05057210 */ /* 0x000fc60007f7e0ff */
[----:B-1----:R0:W5:Y:S04]  /*5fab0*/  LDL.LU R12, [R1+0x4154] ;  /* 0x00415400010c7983 */ /* 0x0021680000300800 */
[----:B------:R1:W-:Y:S01]  /*5fac0*/  STL [R1+0x31a8], R11 ;  /* 0x0031a80b01007387 */ /* 0x0003e20000100800 */
[----:B------:R-:W-:-:S03]  /*5fad0*/  IMAD.X R4, R4, 0x1, R92, P4 ;  /* 0x0000000104047824 */ /* 0x000fc600020e065c */
        /* <DEDUP_REMOVED lines=8> */
[----:B------:R-:W-:-:S03]  /*5fb60*/  IMAD.X R0, R0, 0x1, R92, P4 ;  /* 0x0000000100007824 */ /* 0x000fc600020e065c */
[----:B-1----:R0:W5:Y:S04]  /*5fb70*/  LDL.LU R8, [R1+0x4144] ;  /* 0x0041440001087983 */ /* 0x0021680000300800 */
[----:B------:R1:W-:Y:S04]  /*5fb80*/  STL [R1+0x3198], R7 ;  /* 0x0031980701007387 */ /* 0x0003e80000100800 */
        /* <DEDUP_REMOVED lines=12> */
[----:B-1----:R0:W5:Y:S01]  /*5fc50*/  LDL.LU R0, [R1+0x4128] ;  /* 0x0041280001007983 */ /* 0x0021620000300800 */
[----:B------:R-:W-:Y:S05]  /*5fc60*/  @!P6 BRA `(.L_x_8) ;  /* 0x000006500088e947 */ /* 0x000fea0003800000 */
.L_x_16:
[----:B-----5:R-:W-:Y:S04]  /*5fc70*/  STL [R1+0x7548], R3 ;  /* 0x0075480301007387 */ /* 0x020fe80000100800 */
        /* <DEDUP_REMOVED lines=26> */
[----:B------:R1:W-:Y:S04]  /*5fe20*/  STL.64 [R1+0x4450], R92 ;  /* 0x0044505c01007387 */ /* 0x0003e80000100a00 */
[----:B-1----:R-:W2:Y:S04]  /*5fe30*/  LDL.LU.64 R92, [R1+0x98] ;  /* 0x00009800015c7983 */ /* 0x002ea80000300a00 */
        /* <DEDUP_REMOVED lines=75> */
[----:B--2---:R-:W-:-:S03]  /*602f0*/  IADD3 R3, P3, PT, R92, R89, RZ ;  /* 0x000000595c037210 */ /* 0x004fc60007f7e0ff */
        /* <DEDUP_REMOVED lines=619> */
[----:B------:R2:W-:Y:S01]  /*629b0*/  STL [R1+0x21c8], R3 ;  /* 0x0021c80301007387 */ /* 0x0005e20000100800 */
[----:B-1----:R-:W-:Y:S01]  /*629c0*/  IADD3 R0, P4, PT, R90, R89, RZ ;  /* 0x000000595a007210 */ /* 0x002fe20007f9e0ff */
[----:B--2---:R-:W-:-:S04]  /*629d0*/  IMAD.X R3, R93, 0x1, R88, P3 ;  /* 0x000000015d037824 */ /* 0x004fc800018e0658 */
[----:B------:R1:W-:Y:S04]  /*629e0*/  STL [R1+0x21cc], R0 ;  /* 0x0021cc0001007387 */ /* 0x0003e80000100800 */
[----:B------:R-:W-:Y:S04]  /*629f0*/  STL [R1+0x7778], R90 ;  /* 0x0077785a01007387 */ /* 0x000fe80000100800 */
[----:B------:R2:W-:Y:S01]  /*62a00*/  STL [R1+0x1f20], R3 ;  /* 0x001f200301007387 */ /* 0x0005e20000100800 */
[----:B-1----:R-:W-:-:S03]  /*62a10*/  IMAD.X R0, R91, 0x1, R88, P4 ;  /* 0x000000015b007824 */ /* 0x002fc600020e0658 */
        /* <DEDUP_REMOVED lines=15> */
[----:B------:R-:W-:Y:S04]  /*62b10*/  STL [R1+0x7770], R91 ;  /* 0x0077705b01007387 */ /* 0x000fe80000100800 */
[----:B------:R-:W-:Y:S01]  /*62b20*/  STL [R1+0x777c], R91 ;  /* 0x00777c5b01007387 */ /* 0x000fe20000100800 */
[----:B-1----:R-:W-:-:S03]  /*62b30*/  IADD3 R90, P3, PT, R26, R89, RZ ;  /* 0x000000591a5a7210 */ /* 0x002fc60007f7e0ff */
[----:B------:R-:W-:Y:S02]  /*62b40*/  STL [R1+0x7794], R91 ;  /* 0x0077945b01007387 */ /* 0x000fe40000100800 */
[--C-:B------:R-:W-:Y:S02]  /*62b50*/  IMAD.X R0, R27, 0x1, R88.reuse, P3 ;  /* 0x000000011b007824 */ /* 0x100fe400018e0658 */
        /* <DEDUP_REMOVED lines=15> */
[----:B------:R-:W2:Y:S04]  /*62c50*/  LDL.LU.64 R92, [R1+0x3d8] ;  /* 0x0003d800015c7983 */ /* 0x000ea80000300a00 */
[----:B------:R-:W-:Y:S04]  /*62c60*/  STL [R1+0x21d4], R3 ;  /* 0x0021d40301007387 */ /* 0x000fe80000100800 */
[----:B-1----:R-:W3:Y:S04]  /*62c70*/  LDL.LU.64 R90, [R1+0x90] ;  /* 0x00009000015a7983 */ /* 0x002ee80000300a00 */
[----:B------:R1:W-:Y:S04]  /*62c80*/  STL [R1+0x1f28], R0 ;  /* 0x001f280001007387 */ /* 0x0003e80000100800 */
        /* <DEDUP_REMOVED lines=26> */
[----:B-1----:R-:W-:-:S03]  /*62e30*/  IMAD.X R0, R5, 0x1, R88, P4 ;  /* 0x0000000105007824 */ /* 0x002fc600020e0658 */
[----:B------:R-:W-:Y:S04]  /*62e40*/  STL [R1+0x78d4], R26 ;  /* 0x0078d41a01007387 */ /* 0x000fe80000100800 */
[----:B------:R-:W-:Y:S04]  /*62e50*/  STL [R1+0x7780], R27 ;  /* 0x0077801b01007387 */ /* 0x000fe80000100800 */
[----:B------:R1:W-:Y:S04]  /*62e60*/  STL.64 [R1+0x78d8], R26 ;  /* 0x0078d81a01007387 */ /* 0x0003e80000100a00 */
[----:B-1----:R-:W4:Y:S04]  /*62e70*/  LDL.LU.64 R26, [R1+0x88] ;  /* 0x00008800011a7983 */ /* 0x002f280000300a00 */
[----:B------:R-:W4:Y:S04]  /*62e80*/  LDL.LU.64 R4, [R1+0x3d0] ;  /* 0x0003d00001047983 */ /* 0x000f280000300a00 */
[----:B------:R3:W-:Y:S01]  /*62e90*/  STL [R1+0x1f2c], R0 ;  /* 0x001f2c0001007387 */ /* 0x0007e20000100800 */
[----:B--2---:R-:W-:-:S05]  /*62ea0*/  IADD3 R3, P3, PT, R92, R89, RZ ;  /* 0x000000595c037210 */ /* 0x004fca0007f7e0ff */
[----:B------:R1:W-:Y:S01]  /*62eb0*/  STL [R1+0x21d8], R3 ;  /* 0x0021d80301007387 */ /* 0x0003e20000100800 */
[----:B---3--:R-:W-:-:S05]  /*62ec0*/  IADD3 R0, P4, PT, R90, R89, RZ ;  /* 0x000000595a007210 */ /* 0x008fca0007f9e0ff */
[----:B------:R2:W-:Y:S01]  /*62ed0*/  STL [R1+0x21dc], R0 ;  /* 0x0021dc0001007387 */ /* 0x0005e20000100800 */
[----:B-1----:R-:W-:Y:S01]  /*62ee0*/  IMAD.X R3, R93, 0x1, R88, P3 ;  /* 0x000000015d037824 */ /* 0x002fe200018e0658 */
[----:B------:R-:W-:-:S04]  /*62ef0*/  IADD3 R90, P3, PT, R28, R89, RZ ;  /* 0x000000591c5a7210 */ /* 0x000fc80007f7e0ff */
[----:B------:R1:W-:Y:S01]  /*62f00*/  STL [R1+0x1f30], R3 ;  /* 0x001f300301007387 */ /* 0x0003e20000100800 */
[----:B--2---:R-:W-:-:S05]  /*62f10*/  IMAD.X R0, R91, 0x1, R88, P4 ;  /* 0x000000015b007824 */ /* 0x004fca00020e0658 */
[----:B------:R2:W-:Y:S01]  /*62f20*/  STL [R1+0x1f34], R0 ;  /* 0x001f340001007387 */ /* 0x0005e20000100800 */
[----:B-1----:R-:W-:-:S03]  /*62f30*/  IADD3 R3, P4, PT, R6, R89, RZ ;  /* 0x0000005906037210 */ /* 0x002fc60007f9e0ff */
[----:B------:R1:W-:Y:S04]  /*62f40*/  STL [R1+0x21e0], R90 ;  /* 0x0021e05a01007387 */ /* 0x0003e80000100800 */
[----:B------:R-:W3:Y:S01]  /*62f50*/  LDL.LU.64 R92, [R1+0x3c8] ;  /* 0x0003c800015c7983 */ /* 0x000ee20000300a00 */
[----:B--2---:R-:W-:-:S03]  /*62f60*/  IMAD.X R0, R29, 0x1, R88, P3 ;  /* 0x000000011d007824 */ /* 0x004fc600018e0658 */
[----:B------:R2:W-:Y:S04]  /*62f70*/  STL [R1+0x21e4], R3 ;  /* 0x0021e40301007387 */ /* 0x0005e80000100800 */
[----:B-1----:R-:W3:Y:S04]  /*62f80*/  LDL.LU.64 R90, [R1+0x3c0] ;  /* 0x0003c000015a7983 */ /* 0x002ee80000300a00 */
[----:B------:R-:W-:Y:S01]  /*62f90*/  STL [R1+0x1f38], R0 ;  /* 0x001f380001007387 */ /* 0x000fe20000100800 */
[----:B--2---:R-:W-:-:S03]  /*62fa0*/  IMAD.X R3, R7, 0x1, R88, P4 ;  /* 0x0000000107037824 */ /* 0x004fc600020e0658 */
[----:B------:R-:W-:Y:S04]  /*62fb0*/  STL.64 [R1+0x78e0], R28 ;  /* 0x0078e01c01007387 */ /* 0x000fe80000100a00 */
[----:B------:R4:W-:Y:S04]  /*62fc0*/  STL.64 [R1+0x78e8], R6 ;  /* 0x0078e80601007387 */ /* 0x0009e80000100a00 */
[----:B------:R1:W-:Y:S01]  /*62fd0*/  STL [R1+0x1f3c], R3 ;  /* 0x001f3c0301007387 */ /* 0x0003e20000100800 */
[-C--:B----4-:R-:W-:Y:S02]  /*62fe0*/  IADD3 R6, P4, PT, R26, R89.reuse, RZ ;  /* 0x000000591a067210 */ /* 0x090fe40007f9e0ff */
[----:B------:R-:W-:-:S05]  /*62ff0*/  IADD3 R0, P3, PT, R4, R89, RZ ;  /* 0x0000005904007210 */ /* 0x000fca0007f7e0ff */
[----:B-1----:R-:W-:Y:S01]  /*63000*/  IMAD.X R3, R5, 0x1, R88, P3 ;  /* 0x0000000105037824 */ /* 0x002fe200018e0658 */
[----:B------:R1:W-:Y:S01]  /*63010*/  STL [R1+0x21e8], R0 ;  /* 0x0021e80001007387 */ /* 0x0003e20000100800 */
[----:B------:R-:W-:-:S03]  /*63020*/  IADD3 R4, P3, PT, R30, R89, RZ ;  /* 0x000000591e047210 */ /* 0x000fc60007f7e0ff */
[----:B------:R-:W-:Y:S01]  /*63030*/  STL [R1+0x21ec], R6 ;  /* 0x0021ec0601007387 */ /* 0x000fe20000100800 */
[----:B-1----:R-:W-:-:S03]  /*63040*/  IMAD.X R0, R27, 0x1, R88, P4 ;  /* 0x000000011b007824 */ /* 0x002fc600020e0658 */
[----:B------:R1:W-:Y:S04]  /*63050*/  STL [R1+0x1f40], R3 ;  /* 0x001f400301007387 */ /* 0x0003e80000100800 */
[----:B------:R-:W-:Y:S04]  /*63060*/  STL [R1+0x1f44], R0 ;  /* 0x001f440001007387 */ /* 0x000fe80000100800 */
[----:B------:R2:W-:Y:S01]  /*63070*/  STL [R1+0x21f0], R4 ;  /* 0x0021f00401007387 */ /* 0x0005e20000100800 */
[----:B-1----:R-:W-:-:S03]  /*63080*/  IADD3 R3, P4, PT, R8, R89, RZ ;  /* 0x0000005908037210 */ /* 0x002fc60007f9e0ff */
[----:B------:R-:W4:Y:S04]  /*63090*/  LDL.LU.64 R26, [R1+0x3b8] ;  /* 0x0003b800011a7983 */ /* 0x000f280000300a00 */
[----:B------:R-:W-:Y:S04]  /*630a0*/  STL [R1+0x21f4], R3 ;  /* 0x0021f40301007387 */ /* 0x000fe80000100800 */
[----:B--2---:R-:W2:Y:S01]  /*630b0*/  LDL.LU.64 R4, [R1+0x80] ;  /* 0x0000800001047983 */ /* 0x004ea20000300a00 */
[----:B------:R-:W-:-:S05]  /*630c0*/  IMAD.X R0, R31, 0x1, R88, P3 ;  /* 0x000000011f007824 */ /* 0x000fca00018e0658 */
[----:B------:R1:W-:Y:S04]  /*630d0*/  STL [R1+0x1f48], R0 ;  /* 0x001f480001007387 */ /* 0x0003e80000100800 */
[----:B------:R-:W-:Y:S01]  /*630e0*/  STL.64 [R1+0x78f0], R30 ;  /* 0x0078f01e01007387 */ /* 0x000fe20000100a00 */
[----:B-1----:R-:W-:-:S03]  /*630f0*/  IMAD.X R0, R9, 0x1, R88, P4 ;  /* 0x0000000109007824 */ /* 0x002fc600020e0658 */
[----:B------:R-:W-:Y:S04]  /*63100*/  STL.64 [R1+0x78f8], R8 ;  /* 0x0078f80801007387 */ /* 0x000fe80000100a00 */
[----:B------:R1:W-:Y:S01]  /*63110*/  STL [R1+0x1f4c], R0 ;  /* 0x001f4c0001007387 */ /* 0x0003e20000100800 */
[----:B---3--:R-:W-:-:S05]  /*63120*/  IADD3 R3, P3, PT, R92, R89, RZ ;  /* 0x000000595c037210 */ /* 0x008fca0007f7e0ff */
[--C-:B------:R-:W-:Y:S01]  /*63130*/  IMAD.X R6, R93, 0x1, R88.reuse, P3 ;  /* 0x000000015d067824 */ /* 0x100fe200018e0658 */
[----:B-1----:R-:W-:Y:S01]  /*63140*/  IADD3 R0, P4, PT, R90, R89, RZ ;  /* 0x000000595a007210 */ /* 0x002fe20007f9e0ff */
[----:B------:R1:W-:Y:S04]  /*63150*/  STL [R1+0x21f8], R3 ;  /* 0x0021f80301007387 */ /* 0x0003e80000100800 */
[----:B------:R3:W-:Y:S04]  /*63160*/  STL [R1+0x21fc], R0 ;  /* 0x0021fc0001007387 */ /* 0x0007e80000100800 */
[----:B------:R0:W-:Y:S01]  /*63170*/  STL [R1+0x1f50], R6 ;  /* 0x001f500601007387 */ /* 0x0001e20000100800 */
[----:B-1----:R-:W-:-:S03]  /*63180*/  IMAD.X R3, R91, 0x1, R88, P4 ;  /* 0x000000015b037824 */ /* 0x002fc600020e0658 */
[----:B------:R-:W2:Y:S01]  /*63190*/  LDL.LU.64 R8, [R1+0x3b0] ;  /* 0x0003b00001087983 */ /* 0x000ea20000300a00 */
[----:B---3--:R-:W-:-:S03]  /*631a0*/  IADD3 R0, P3, PT, R68, R89, RZ ;  /* 0x0000005944007210 */ /* 0x008fc60007f7e0ff */
[----:B------:R1:W-:Y:S04]  /*631b0*/  STL [R1+0x1f54], R3 ;  /* 0x001f540301007387 */ /* 0x0003e80000100800 */
[----:B0-----:R-:W3:Y:S04]  /*631c0*/  LDL.LU.64 R6, [R1+0x78] ;  /* 0x0000780001067983 */ /* 0x001ee80000300a00 */
[----:B------:R0:W-:Y:S01]  /*631d0*/  STL [R1+0x2200], R0 ;  /* 0x0022000001007387 */ /* 0x0001e20000100800 */
[----:B-1----:R-:W-:-:S03]  /*631e0*/  IADD3 R3, P4, PT, R70, R89, RZ ;  /* 0x0000005946037210 */ /* 0x002fc60007f9e0ff */
[----:B------:R-:W-:Y:S01]  /*631f0*/  STL.64 [R1+0x7900], R68 ;  /* 0x0079004401007387 */ /* 0x000fe20000100a00 */
[----:B0-----:R-:W-:-:S03]  /*63200*/  IMAD.X R0, R69, 0x1, R88, P3 ;  /* 0x0000000145007824 */ /* 0x001fc600018e0658 */
[----:B------:R0:W-:Y:S04]  /*63210*/  STL [R1+0x2204], R3 ;  /* 0x0022040301007387 */ /* 0x0001e80000100800 */
[----:B------:R4:W-:Y:S01]  /*63220*/  STL [R1+0x1f58], R0 ;  /* 0x001f580001007387 */ /* 0x0009e20000100800 */
[----:B0-----:R-:W-:-:S05]  /*63230*/  IMAD.X R3, R71, 0x1, R88, P4 ;  /* 0x0000000147037824 */ /* 0x001fca00020e0658 */
[----:B------:R0:W-:Y:S01]  /*63240*/  STL [R1+0x1f5c], R3 ;  /* 0x001f5c0301007387 */ /* 0x0001e20000100800 */
[----:B----4-:R-:W-:-:S05]  /*63250*/  IADD3 R0, P3, PT, R26, R89, RZ ;  /* 0x000000591a007210 */ /* 0x010fca0007f7e0ff */
[--C-:B0-----:R-:W-:Y:S01]  /*63260*/  IMAD.X R3, R27, 0x1, R88.reuse, P3 ;  /* 0x000000011b037824 */ /* 0x101fe200018e0658 */
[----:B--2---:R-:W-:Y:S01]  /*63270*/  IADD3 R28, P4, PT, R4, R89, RZ ;  /* 0x00000059041c7210 */ /* 0x004fe20007f9e0ff */
[----:B------:R0:W-:Y:S04]  /*63280*/  STL [R1+0x31b8], R0 ;  /* 0x0031b80001007387 */ /* 0x0001e80000100800 */
[----:B------:R-:W-:Y:S04]  /*63290*/  STL [R1+0x31bc], R28 ;  /* 0x0031bc1c01007387 */ /* 0x000fe80000100800 */
[----:B------:R-:W2:Y:S01]  /*632a0*/  LDL.LU.64 R26, [R1+0x3a8] ;  /* 0x0003a800011a7983 */ /* 0x000ea20000300a00 */
[----:B0-----:R-:W-:-:S03]  /*632b0*/  IMAD.X R0, R5, 0x1, R88, P4 ;  /* 0x0000000105007824 */ /* 0x001fc600020e0658 */
[----:B------:R0:W-:Y:S04]  /*632c0*/  STL [R1+0x1f60], R3 ;  /* 0x001f600301007387 */ /* 0x0001e80000100800 */
[----:B------:R-:W4:Y:S04]  /*632d0*/  LDL.LU.64 R4, [R1+0x70] ;  /* 0x0000700001047983 */ /* 0x000f280000300a00 */
[----:B------:R1:W-:Y:S01]  /*632e0*/  STL [R1+0x1f64], R0 ;  /* 0x001f640001007387 */ /* 0x0003e20000100800 */
[----:B0-----:R-:W-:-:S05]  /*632f0*/  IADD3 R3, P3, PT, R32, R89, RZ ;  /* 0x0000005920037210 */ /* 0x001fca0007f7e0ff */
[--C-:B------:R-:W-:Y:S01]  /*63300*/  IMAD.X R28, R33, 0x1, R88.reuse, P3 ;  /* 0x00000001211c7824 */ /* 0x100fe200018e0658 */
[----:B-1----:R-:W-:Y:S01]  /*63310*/  IADD3 R0, P4, PT, R10, R89, RZ ;  /* 0x000000590a007210 */ /* 0x002fe20007f9e0ff */
[----:B------:R0:W-:Y:S04]  /*63320*/  STL [R1+0x31c0], R3 ;  /* 0x0031c00301007387 */ /* 0x0001e80000100800 */
[----:B------:R1:W-:Y:S01]  /*63330*/  STL [R1+0x31c4], R0 ;  /* 0x0031c40001007387 */ /* 0x0003e20000100800 */
[----:B0-----:R-:W-:-:S03]  /*63340*/  IMAD.X R3, R11, 0x1, R88, P4 ;  /* 0x000000010b037824 */ /* 0x001fc600020e0658 */
[----:B------:R-:W-:Y:S04]  /*63350*/  STL [R1+0x1f68], R28 ;  /* 0x001f681c01007387 */ /* 0x000fe80000100800 */
[----:B------:R0:W-:Y:S01]  /*63360*/  STL [R1+0x1f6c], R3 ;  /* 0x001f6c0301007387 */ /* 0x0001e20000100800 */
[----:B-1----:R-:W-:-:S05]  /*63370*/  IADD3 R0, P3, PT, R8, R89, RZ ;  /* 0x0000005908007210 */ /* 0x002fca0007f7e0ff */
[--C-:B0-----:R-:W-:Y:S01]  /*63380*/  IMAD.X R3, R9, 0x1, R88.reuse, P3 ;  /* 0x0000000109037824 */ /* 0x101fe200018e0658 */
[----:B---3--:R-:W-:Y:S01]  /*63390*/  IADD3 R28, P4, PT, R6, R89, RZ ;  /* 0x00000059061c7210 */ /* 0x008fe20007f9e0ff */
[----:B------:R0:W-:Y:S04]  /*633a0*/  STL [R1+0x31c8], R0 ;  /* 0x0031c80001007387 */ /* 0x0001e80000100800 */
[----:B------:R-:W-:Y:S04]  /*633b0*/  STL [R1+0x31cc], R28 ;  /* 0x0031cc1c01007387 */ /* 0x000fe80000100800 */
[----:B------:R-:W3:Y:S01]  /*633c0*/  LDL.LU.64 R8, [R1+0x3a0] ;  /* 0x0003a00001087983 */ /* 0x000ee20000300a00 */
[----:B0-----:R-:W-:-:S03]  /*633d0*/  IMAD.X R0, R7, 0x1, R88, P4 ;  /* 0x0000000107007824 */ /* 0x001fc600020e0658 */
[----:B------:R0:W-:Y:S04]  /*633e0*/  STL [R1+0x1f70], R3 ;  /* 0x001f700301007387 */ /* 0x0001e80000100800 */
[----:B------:R-:W3:Y:S04]  /*633f0*/  LDL.LU.64 R6, [R1+0x398] ;  /* 0x0003980001067983 */ /* 0x000ee80000300a00 */
[----:B------:R1:W-:Y:S01]  /*63400*/  STL [R1+0x1f74], R0 ;  /* 0x001f740001007387 */ /* 0x0003e20000100800 */
[----:B0-----:R-:W-:-:S05]  /*63410*/  IADD3 R3, P3, PT, R34, R89, RZ ;  /* 0x0000005922037210 */ /* 0x001fca0007f7e0ff */
[--C-:B------:R-:W-:Y:S01]  /*63420*/  IMAD.X R28, R35, 0x1, R88.reuse, P3 ;  /* 0x00000001231c7824 */ /* 0x100fe200018e0658 */
[----:B-1----:R-:W-:Y:S01]  /*63430*/  IADD3 R0, P4, PT, R12, R89, RZ ;  /* 0x000000590c007210 */ /* 0x002fe20007f9e0ff */
[----:B------:R0:W-:Y:S04]  /*63440*/  STL [R1+0x31d0], R3 ;  /* 0x0031d00301007387 */ /* 0x0001e80000100800 */
[----:B------:R2:W-:Y:S04]  /*63450*/  STL [R1+0x31d4], R0 ;  /* 0x0031d40001007387 */ /* 0x0005e80000100800 */
[----:B------:R-:W-:Y:S01]  /*63460*/  STL [R1+0x1f78], R28 ;  /* 0x001f781c01007387 */ /* 0x000fe20000100800 */
[----:B0-----:R-:W-:-:S05]  /*63470*/  IMAD.X R3, R13, 0x1, R88, P4 ;  /* 0x000000010d037824 */ /* 0x001fca00020e0658 */
[----:B------:R0:W-:Y:S01]  /*63480*/  STL [R1+0x1f7c], R3 ;  /* 0x001f7c0301007387 */ /* 0x0001e20000100800 */
[----:B--2---:R-:W-:-:S05]  /*63490*/  IADD3 R0, P3, PT, R26, R89, RZ ;  /* 0x000000591a007210 */ /* 0x004fca0007f7e0ff */
[--C-:B0-----:R-:W-:Y:S01]  /*634a0*/  IMAD.X R3, R27, 0x1, R88.reuse, P3 ;  /* 0x000000011b037824 */ /* 0x101fe200018e0658 */
[----:B----4-:R-:W-:Y:S01]  /*634b0*/  IADD3 R28, P4, PT, R4, R89, RZ ;  /* 0x00000059041c7210 */ /* 0x010fe20007f9e0ff */
        /* <DEDUP_REMOVED lines=15> */
[----:B---3--:R-:W-:-:S05]  /*635b0*/  IADD3 R0, P3, PT, R8, R89, RZ ;  /* 0x0000005908007210 */ /* 0x008fca0007f7e0ff */
[--C-:B0-----:R-:W-:Y:S01]  /*635c0*/  IMAD.X R3, R9, 0x1, R88.reuse, P3 ;  /* 0x0000000109037824 */ /* 0x101fe200018e0658 */
[----:B------:R-:W-:Y:S01]  /*635d0*/  IADD3 R28, P4, PT, R6, R89, RZ ;  /* 0x00000059061c7210 */ /* 0x000fe20007f9e0ff */
        /* <DEDUP_REMOVED lines=61> */
[-C--:B0-----:R-:W-:Y:S02]  /*639b0*/  IADD3 R3, P3, PT, R42, R89.reuse, RZ ;  /* 0x000000592a037210 */ /* 0x081fe40007f7e0ff */
[----:B-1----:R-:W-:-:S03]  /*639c0*/  IADD3 R0, P4, PT, R20, R89, RZ ;  /* 0x0000005914007210 */ /* 0x002fc60007f9e0ff */
[--C-:B------:R-:W-:Y:S01]  /*639d0*/  IMAD.X R28, R43, 0x1, R88.reuse, P3 ;  /* 0x000000012b1c7824 */ /* 0x100fe200018e0658 */
        /* <DEDUP_REMOVED lines=77> */
[----:B---3--:R-:W-:-:S04]  /*63eb0*/  IADD3 R0, P3, PT, R8, R89, RZ ;  /* 0x0000005908007210 */ /* 0x008fc80007f7e0ff */
[----:B0-----:R-:W-:Y:S02]  /*63ec0*/  IADD3.X R3, PT, PT, R9, R88, RZ, P3, !PT ;  /* 0x0000005809037210 */ /* 0x001fe40001ffe4ff */
        /* <DEDUP_REMOVED lines=42> */
[----:B------:R-:W3:Y:S01]  /*64170*/  LDL.LU.64 R6, [R1+0x300] ;  /* 0x0003000001067983 */ /* 0x000ee20000300a00 */
[----:B0-----:R-:W-:-:S03]  /*64180*/  IADD3 R3, P3, PT, R56, R89, RZ ;  /* 0x0000005938037210 */ /* 0x001fc60007f7e0ff */
[----:B------:R0:W-:Y:S02]  /*64190*/  STL [R1+0x2034], R0 ;  /* 0x0020340001007387 */ /* 0x0001e40000100800 */
[----:B------:R-:W-:Y:S02]  /*641a0*/  IMAD.X R20, R57, 0x1, R88, P3 ;  /* 0x0000000139147824 */ /* 0x000fe400018e0658 */
[----:B------:R1:W-:Y:S01]  /*641b0*/  STL [R1+0x3290], R3 ;  /* 0x0032900301007387 */ /* 0x0003e20000100800 */
[----:B0-----:R-:W-:-:S05]  /*641c0*/  IADD3 R0, P4, PT, R58, R89, RZ ;  /* 0x000000593a007210 */ /* 0x001fca0007f9e0ff */
[----:B-1----:R-:W-:Y:S01]  /*641d0*/  IMAD.X R3, R59, 0x1, R88, P4 ;  /* 0x000000013b037824 */ /* 0x002fe200020e0658 */
[----:B------:R2:W-:Y:S04]  /*641e0*/  STL [R1+0x3294], R0 ;  /* 0x0032940001007387 */ /* 0x0005e80000100800 */
[----:B------:R4:W-:Y:S04]  /*641f0*/  STL [R1+0x2038], R20 ;  /* 0x0020381401007387 */ /* 0x0009e80000100800 */
[----:B------:R0:W-:Y:S01]  /*64200*/  STL [R1+0x203c], R3 ;  /* 0x00203c0301007387 */ /* 0x0001e20000100800 */
[----:B--2---:R-:W-:-:S02]  /*64210*/  IADD3 R0, P3, PT, R26, R89, RZ ;  /* 0x000000591a007210 */ /* 0x004fc40007f7e0ff */
[----:B----4-:R-:W-:-:S03]  /*64220*/  IADD3 R20, P4, PT, R4, R89, RZ ;  /* 0x0000005904147210 */ /* 0x010fc60007f9e0ff */
[----:B------:R1:W-:Y:S01]  /*64230*/  STL [R1+0x3298], R0 ;  /* 0x0032980001007387 */ /* 0x0003e20000100800 */
[----:B0-----:R-:W-:-:S03]  /*64240*/  IMAD.X R3, R27, 0x1, R88, P3 ;  /* 0x000000011b037824 */ /* 0x001fc600018e0658 */
[----:B------:R0:W-:Y:S04]  /*64250*/  STL [R1+0x329c], R20 ;  /* 0x00329c1401007387 */ /* 0x0001e80000100800 */
[----:B------:R-:W2:Y:S01]  /*64260*/  LDL.LU.64 R26, [R1+0x2f8] ;  /* 0x0002f800011a7983 */ /* 0x000ea20000300a00 */
[----:B-1----:R-:W-:-:S03]  /*64270*/  IMAD.X R0, R5, 0x1, R88, P4 ;  /* 0x0000000105007824 */ /* 0x002fc600020e0658 */
[----:B------:R-:W-:Y:S04]  /*64280*/  STL [R1+0x2040], R3 ;  /* 0x0020400301007387 */ /* 0x000fe80000100800 */
[----:B------:R-:W4:Y:S04]  /*64290*/  LDL.LU.64 R4, [R1+0x2f0] ;  /* 0x0002f00001047983 */ /* 0x000f280000300a00 */
[----:B------:R1:W-:Y:S01]  /*642a0*/  STL [R1+0x2044], R0 ;  /* 0x0020440001007387 */ /* 0x0003e20000100800 */
[-C--:B0-----:R-:W-:Y:S02]  /*642b0*/  IADD3 R20, P4, PT, R62, R89.reuse, RZ ;  /* 0x000000593e147210 */ /* 0x081fe40007f9e0ff */
[----:B-1----:R-:W-:-:S05]  /*642c0*/  IADD3 R0, P3, PT, R60, R89, RZ ;  /* 0x000000593c007210 */ /* 0x002fca0007f7e0ff */
[--C-:B------:R-:W-:Y:S01]  /*642d0*/  IMAD.X R3, R61, 0x1, R88.reuse, P3 ;  /* 0x000000013d037824 */ /* 0x100fe200018e0658 */
[----:B------:R0:W-:Y:S04]  /*642e0*/  STL [R1+0x32a0], R0 ;  /* 0x0032a00001007387 */ /* 0x0001e80000100800 */
[----:B------:R3:W-:Y:S04]  /*642f0*/  STL [R1+0x32a4], R20 ;  /* 0x0032a41401007387 */ /* 0x0007e80000100800 */
[----:B------:R1:W-:Y:S01]  /*64300*/  STL [R1+0x2048], R3 ;  /* 0x0020480301007387 */ /* 0x0003e20000100800 */
[----:B0-----:R-:W-:-:S05]  /*64310*/  IMAD.X R0, R63, 0x1, R88, P4 ;  /* 0x000000013f007824 */ /* 0x001fca00020e0658 */
[----:B------:R0:W-:Y:S01]  /*64320*/  STL [R1+0x204c], R0 ;  /* 0x00204c0001007387 */ /* 0x0001e20000100800 */
[-C--:B---3--:R-:W-:Y:S02]  /*64330*/  IADD3 R20, P3, PT, R8, R89.reuse, RZ ;  /* 0x0000005908147210 */ /* 0x088fe40007f7e0ff */
[----:B-1----:R-:W-:-:S03]  /*64340*/  IADD3 R3, P4, PT, R6, R89, RZ ;  /* 0x0000005906037210 */ /* 0x002fc60007f9e0ff */
[--C-:B0-----:R-:W-:Y:S01]  /*64350*/  IMAD.X R0, R9, 0x1, R88.reuse, P3 ;  /* 0x0000000109007824 */ /* 0x101fe200018e0658 */
[----:B------:R-:W-:Y:S01]  /*64360*/  STL [R1+0x32a8], R20 ;  /* 0x0032a81401007387 */ /* 0x000fe20000100800 */
[----:B------:R-:W-:-:S03]  /*64370*/  IMAD.X R6, R7, 0x1, R88, P4 ;  /* 0x0000000107067824 */ /* 0x000fc600020e0658 */
[----:B------:R0:W-:Y:S04]  /*64380*/  STL [R1+0x32ac], R3 ;  /* 0x0032ac0301007387 */ /* 0x0001e80000100800 */
[----:B------:R1:W-:Y:S04]  /*64390*/  STL [R1+0x2050], R0 ;  /* 0x0020500001007387 */ /* 0x0003e80000100800 */
[----:B------:R3:W-:Y:S01]  /*643a0*/  STL [R1+0x2054], R6 ;  /* 0x0020540601007387 */ /* 0x0007e20000100800 */
[----:B0-----:R-:W-:-:S03]  /*643b0*/  IADD3 R3, P3, PT, R84, R89, RZ ;  /* 0x0000005954037210 */ /* 0x001fc60007f7e0ff */
[----:B------:R-:W4:Y:S01]  /*643c0*/  LDL.LU.64 R28, [R1+0x2e8] ;  /* 0x0002e800011c7983 */ /* 0x000f220000300a00 */
[----:B-1----:R-:W-:-:S03]  /*643d0*/  IADD3 R0, P4, PT, R86, R89, RZ ;  /* 0x0000005956007210 */ /* 0x002fc60007f9e0ff */
[----:B------:R-:W-:Y:S04]  /*643e0*/  STL [R1+0x32b0], R3 ;  /* 0x0032b00301007387 */ /* 0x000fe80000100800 */
[----:B---3--:R-:W3:Y:S01]  /*643f0*/  LDL.LU.64 R6, [R1+0x2e0] ;  /* 0x0002e00001067983 */ /* 0x008ee20000300a00 */
[----:B------:R-:W-:-:S03]  /*64400*/  IMAD.X R8, R87, 0x1, R88, P4 ;  /* 0x0000000157087824 */ /* 0x000fc600020e0658 */
[----:B------:R0:W-:Y:S02]  /*64410*/  STL [R1+0x32b4], R0 ;  /* 0x0032b40001007387 */ /* 0x0001e40000100800 */
[----:B0-----:R-:W-:-:S05]  /*64420*/  IMAD.X R0, R85, 0x1, R88, P3 ;  /* 0x0000000155007824 */ /* 0x001fca00018e0658 */
[----:B------:R4:W-:Y:S04]  /*64430*/  STL [R1+0x2058], R0 ;  /* 0x0020580001007387 */ /* 0x0009e80000100800 */
[----:B------:R0:W-:Y:S04]  /*64440*/  STL [R1+0x205c], R8 ;  /* 0x00205c0801007387 */ /* 0x0001e80000100800 */
[----:B------:R-:W3:Y:S01]  /*64450*/  LDL.LU.64 R30, [R1] ;  /* 0x00000000011e7983 */ /* 0x000ee20000300a00 */
[----:B--2---:R-:W-:-:S05]  /*64460*/  IADD3 R3, P3, PT, R26, R89, RZ ;  /* 0x000000591a037210 */ /* 0x004fca0007f7e0ff */
[----:B------:R-:W-:Y:S01]  /*64470*/  STL [R1+0x32b8], R3 ;  /* 0x0032b80301007387 */ /* 0x000fe20000100800 */
[----:B----4-:R-:W-:-:S03]  /*64480*/  IADD3 R0, P4, PT, R4, R89, RZ ;  /* 0x0000005904007210 */ /* 0x010fc60007f9e0ff */
[----:B0-----:R-:W2:Y:S04]  /*64490*/  LDL.LU.64 R8, [R1+0x8] ;  /* 0x0000080001087983 */ /* 0x001ea80000300a00 */
[----:B------:R0:W-:Y:S01]  /*644a0*/  STL [R1+0x32bc], R0 ;  /* 0x0032bc0001007387 */ /* 0x0001e20000100800 */
[--C-:B------:R-:W-:Y:S02]  /*644b0*/  IMAD.X R4, R5, 0x1, R88.reuse, P4 ;  /* 0x0000000105047824 */ /* 0x100fe400020e0658 */
[----:B0-----:R-:W-:Y:S01]  /*644c0*/  IMAD.X R0, R27, 0x1, R88, P3 ;  /* 0x000000011b007824 */ /* 0x001fe200018e0658 */
[----:B------:R-:W-:-:S04]  /*644d0*/  IADD3 R3, P3, PT, R64, R89, RZ ;  /* 0x0000005940037210 */ /* 0x000fc80007f7e0ff */
[----:B------:R-:W-:Y:S04]  /*644e0*/  STL [R1+0x2060], R0 ;  /* 0x0020600001007387 */ /* 0x000fe80000100800 */
[----:B------:R0:W-:Y:S04]  /*644f0*/  STL [R1+0x2064], R4 ;  /* 0x0020640401007387 */ /* 0x0001e80000100800 */
[----:B------:R-:W4:Y:S04]  /*64500*/  LDL.LU.64 R26, [R1+0x2d8] ;  /* 0x0002d800011a7983 */ /* 0x000f280000300a00 */
[----:B------:R1:W-:Y:S04]  /*64510*/  STL [R1+0x32c0], R3 ;  /* 0x0032c00301007387 */ /* 0x0003e80000100800 */
[----:B0-----:R-:W4:Y:S01]  /*64520*/  LDL.LU.64 R4, [R1+0x2d0] ;  /* 0x0002d00001047983 */ /* 0x001f220000300a00 */
[----:B------:R-:W-:Y:S01]  /*64530*/  IADD3 R0, P4, PT, R66, R89, RZ ;  /* 0x0000005942007210 */ /* 0x000fe20007f9e0ff */
[----:B------:R-:W-:-:S04]  /*64540*/  IMAD.X R20, R65, 0x1, R88, P3 ;  /* 0x0000000141147824 */ /* 0x000fc800018e0658 */
[----:B------:R0:W-:Y:S01]  /*64550*/  STL [R1+0x32c4], R0 ;  /* 0x0032c40001007387 */ /* 0x0001e20000100800 */
[----:B-1----:R-:W-:-:S03]  /*64560*/  IMAD.X R3, R67, 0x1, R88, P4 ;  /* 0x0000000143037824 */ /* 0x002fc600020e0658 */
[----:B------:R-:W-:Y:S04]  /*64570*/  STL [R1+0x2068], R20 ;  /* 0x0020681401007387 */ /* 0x000fe80000100800 */
[----:B------:R1:W-:Y:S01]  /*64580*/  STL [R1+0x206c], R3 ;  /* 0x00206c0301007387 */ /* 0x0003e20000100800 */
[----:B0-----:R-:W-:-:S05]  /*64590*/  IADD3 R0, P3, PT, R28, R89, RZ ;  /* 0x000000591c007210 */ /* 0x001fca0007f7e0ff */
[--C-:B-1----:R-:W-:Y:S01]  /*645a0*/  IMAD.X R3, R29, 0x1, R88.reuse, P3 ;  /* 0x000000011d037824 */ /* 0x102fe200018e0658 */
[----:B---3--:R-:W-:Y:S01]  /*645b0*/  IADD3 R20, P4, PT, R6, R89, RZ ;  /* 0x0000005906147210 */ /* 0x008fe20007f9e0ff */
[----:B------:R0:W-:Y:S04]  /*645c0*/  STL [R1+0x32c8], R0 ;  /* 0x0032c80001007387 */ /* 0x0001e80000100800 */
[----:B------:R-:W-:Y:S04]  /*645d0*/  STL [R1+0x32cc], R20 ;  /* 0x0032cc1401007387 */ /* 0x000fe80000100800 */
[----:B------:R-:W3:Y:S01]  /*645e0*/  LDL.LU.64 R28, [R1+0x10] ;  /* 0x00001000011c7983 */ /* 0x000ee20000300a00 */
[----:B0-----:R-:W-:-:S03]  /*645f0*/  IMAD.X R0, R7, 0x1, R88, P4 ;  /* 0x0000000107007824 */ /* 0x001fc600020e0658 */
[----:B------:R-:W-:Y:S04]  /*64600*/  STL [R1+0x2070], R3 ;  /* 0x0020700301007387 */ /* 0x000fe80000100800 */
[----:B------:R-:W3:Y:S04]  /*64610*/  LDL.LU.64 R6, [R1+0x18] ;  /* 0x0000180001067983 */ /* 0x000ee80000300a00 */
[----:B------:R0:W-:Y:S02]  /*64620*/  STL [R1+0x2074], R0 ;  /* 0x0020740001007387 */ /* 0x0001e40000100800 */
[----:B0-----:R-:W-:-:S05]  /*64630*/  IADD3 R0, P3, PT, R30, R89, RZ ;  /* 0x000000591e007210 */ /* 0x001fca0007f7e0ff */
[----:B------:R0:W-:Y:S01]  /*64640*/  STL [R1+0x32d0], R0 ;  /* 0x0032d00001007387 */ /* 0x0001e20000100800 */
[----:B------:R-:W-:Y:S01]  /*64650*/  IMAD.X R3, R31, 0x1, R88, P3 ;  /* 0x000000011f037824 */ /* 0x000fe200018e0658 */
[----:B--2---:R-:W-:-:S05]  /*64660*/  IADD3 R20, P4, PT, R8, R89, RZ ;  /* 0x0000005908147210 */ /* 0x004fca0007f9e0ff */
[----:B------:R-:W-:Y:S01]  /*64670*/  STL [R1+0x32d4], R20 ;  /* 0x0032d41401007387 */ /* 0x000fe20000100800 */
[----:B0-----:R-:W-:-:S03]  /*64680*/  IMAD.X R0, R9, 0x1, R88, P4 ;  /* 0x0000000109007824 */ /* 0x001fc600020e0658 */
[----:B------:R-:W2:Y:S04]  /*64690*/  LDL.LU.64 R30, [R1+0x2c8] ;  /* 0x0002c800011e7983 */ /* 0x000ea80000300a00 */
[----:B------:R-:W-:Y:S04]  /*646a0*/  STL [R1+0x2078], R3 ;  /* 0x0020780301007387 */ /* 0x000fe80000100800 */
[----:B------:R-:W2:Y:S04]  /*646b0*/  LDL.LU.64 R8, [R1+0x2c0] ;  /* 0x0002c00001087983 */ /* 0x000ea80000300a00 */
[----:B------:R4:W-:Y:S02]  /*646c0*/  STL [R1+0x207c], R0 ;  /* 0x00207c0001007387 */ /* 0x0009e40000100800 */
[----:B----4-:R-:W-:-:S02]  /*646d0*/  IADD3 R0, P3, PT, R26, R89, RZ ;  /* 0x000000591a007210 */ /* 0x010fc40007f7e0ff */
[----:B------:R-:W-:-:S05]  /*646e0*/  IADD3 R92, P4, PT, R4, R89, RZ ;  /* 0x00000059045c7210 */ /* 0x000fca0007f9e0ff */
[----:B------:R-:W-:Y:S04]  /*646f0*/  STL [R1+0x74c0], R92 ;  /* 0x0074c05c01007387 */ /* 0x000fe80000100800 */
[----:B------:R0:W-:Y:S04]  /*64700*/  STL [R1+0x32d8], R0 ;  /* 0x0032d80001007387 */ /* 0x0001e80000100800 */
[----:B------:R-:W4:Y:S01]  /*64710*/  LDL.LU.64 R90, [R1+0x20] ;  /* 0x00002000015a7983 */ /* 0x000f220000300a00 */
[--C-:B------:R-:W-:Y:S02]  /*64720*/  IMAD.X R93, R5, 0x1, R88.reuse, P4 ;  /* 0x00000001055d7824 */ /* 0x100fe400020e0658 */
[----:B0-----:R-:W-:-:S02]  /*64730*/  IMAD.X R0, R27, 0x1, R88, P3 ;  /* 0x000000011b007824 */ /* 0x001fc400018e0658 */
[----:B------:R-:W4:Y:S04]  /*64740*/  LDL.LU.64 R26, [R1+0x28] ;  /* 0x00002800011a7983 */ /* 0x000f280000300a00 */
[----:B------:R0:W-:Y:S04]  /*64750*/  STL [R1+0x2080], R0 ;  /* 0x0020800001007387 */ /* 0x0001e80000100800 */
[----:B------:R-:W-:Y:S04]  /*64760*/  STL [R1+0x74c4], R93 ;  /* 0x0074c45d01007387 */ /* 0x000fe80000100800 */
[----:B------:R-:W4:Y:S01]  /*64770*/  LDL.LU.64 R68, [R1+0x2b8] ;  /* 0x0002b80001447983 */ /* 0x000f220000300a00 */
[----:B---3--:R-:W-:-:S05]  /*64780*/  IADD3 R3, P3, PT, R28, R89, RZ ;  /* 0x000000591c037210 */ /* 0x008fca0007f7e0ff */
[----:B------:R-:W-:Y:S01]  /*64790*/  STL [R1+0x32e0], R3 ;  /* 0x0032e00301007387 */ /* 0x000fe20000100800 */
[----:B0-----:R-:W-:-:S03]  /*647a0*/  IADD3 R0, P4, PT, R6, R89, RZ ;  /* 0x0000005906007210 */ /* 0x001fc60007f9e0ff */
[----:B------:R-:W3:Y:S04]  /*647b0*/  LDL.LU.64 R4, [R1+0x2b0] ;  /* 0x0002b00001047983 */ /* 0x000ee80000300a00 */
[----:B------:R0:W-:Y:S01]  /*647c0*/  STL [R1+0x32e4], R0 ;  /* 0x0032e40001007387 */ /* 0x0001e20000100800 */
[--C-:B------:R-:W-:Y:S02]  /*647d0*/  IMAD.X R6, R7, 0x1, R88.reuse, P4 ;  /* 0x0000000107067824 */ /* 0x100fe400020e0658 */
[----:B0-----:R-:W-:-:S05]  /*647e0*/  IMAD.X R0, R29, 0x1, R88, P3 ;  /* 0x000000011d007824 */ /* 0x001fca00018e0658 */
[----:B------:R0:W-:Y:S04]  /*647f0*/  STL [R1+0x2088], R0 ;  /* 0x0020880001007387 */ /* 0x0001e80000100800 */
[----:B------:R1:W-:Y:S04]  /*64800*/  STL [R1+0x208c], R6 ;  /* 0x00208c0601007387 */ /* 0x0003e80000100800 */
[----:B------:R-:W3:Y:S01]  /*64810*/  LDL.LU.64 R28, [R1+0x30] ;  /* 0x00003000011c7983 */ /* 0x000ee20000300a00 */
[----:B--2---:R-:W-:-:S05]  /*64820*/  IADD3 R3, P3, PT, R30, R89, RZ ;  /* 0x000000591e037210 */ /* 0x004fca0007f7e0ff */
[----:B------:R-:W-:Y:S01]  /*64830*/  STL [R1+0x32e8], R3 ;  /* 0x0032e80301007387 */ /* 0x000fe20000100800 */
[----:B0-----:R-:W-:-:S03]  /*64840*/  IADD3 R0, P4, PT, R8, R89, RZ ;  /* 0x0000005908007210 */ /* 0x001fc60007f9e0ff */
[----:B-1----:R-:W2:Y:S04]  /*64850*/  LDL.LU.64 R6, [R1+0x38] ;  /* 0x0000380001067983 */ /* 0x002ea80000300a00 */
[----:B------:R0:W-:Y:S01]  /*64860*/  STL [R1+0x32ec], R0 ;  /* 0x0032ec0001007387 */ /* 0x0001e20000100800 */
[--C-:B------:R-:W-:Y:S02]  /*64870*/  IMAD.X R8, R9, 0x1, R88.reuse, P4 ;  /* 0x0000000109087824 */ /* 0x100fe400020e0658 */
[----:B0-----:R-:W-:-:S05]  /*64880*/  IMAD.X R0, R31, 0x1, R88, P3 ;  /* 0x000000011f007824 */ /* 0x001fca00018e0658 */
[----:B------:R0:W-:Y:S04]  /*64890*/  STL [R1+0x2090], R0 ;  /* 0x0020900001007387 */ /* 0x0001e80000100800 */
[----:B------:R1:W-:Y:S04]  /*648a0*/  STL [R1+0x2094], R8 ;  /* 0x0020940801007387 */ /* 0x0003e80000100800 */
[----:B------:R-:W2:Y:S01]  /*648b0*/  LDL.LU.64 R30, [R1+0x2a8] ;  /* 0x0002a800011e7983 */ /* 0x000ea20000300a00 */
[----:B----4-:R-:W-:-:S05]  /*648c0*/  IADD3 R3, P3, PT, R90, R89, RZ ;  /* 0x000000595a037210 */ /* 0x010fca0007f7e0ff */
[----:B------:R-:W-:Y:S01]  /*648d0*/  STL [R1+0x32f0], R3 ;  /* 0x0032f00301007387 */ /* 0x000fe20000100800 */
[----:B0-----:R-:W-:-:S03]  /*648e0*/  IADD3 R0, P4, PT, R26, R89, RZ ;  /* 0x000000591a007210 */ /* 0x001fc60007f9e0ff */
[----:B-1----:R-:W4:Y:S04]  /*648f0*/  LDL.LU.64 R8, [R1+0x2a0] ;  /* 0x0002a00001087983 */ /* 0x002f280000300a00 */
[----:B------:R0:W-:Y:S01]  /*64900*/  STL [R1+0x32f4], R0 ;  /* 0x0032f40001007387 */ /* 0x0001e20000100800 */
[--C-:B------:R-:W-:Y:S02]  /*64910*/  IMAD.X R20, R27, 0x1, R88.reuse, P4 ;  /* 0x000000011b147824 */ /* 0x100fe400020e0658 */
[----:B0-----:R-:W-:Y:S01]  /*64920*/  IMAD.X R0, R91, 0x1, R88, P3 ;  /* 0x000000015b007824 */ /* 0x001fe200018e0658 */
[----:B------:R-:W-:-:S04]  /*64930*/  IADD3 R3, P3, PT, R68, R89, RZ ;  /* 0x0000005944037210 */ /* 0x000fc80007f7e0ff */
[----:B------:R3:W-:Y:S04]  /*64940*/  STL [R1+0x2098], R0 ;  /* 0x0020980001007387 */ /* 0x0007e80000100800 */
[----:B------:R-:W-:Y:S04]  /*64950*/  STL [R1+0x209c], R20 ;  /* 0x00209c1401007387 */ /* 0x000fe80000100800 */
[----:B------:R-:W4:Y:S04]  /*64960*/  LDL.LU.64 R90, [R1+0x40] ;  /* 0x00004000015a7983 */ /* 0x000f280000300a00 */
[----:B------:R-:W-:Y:S04]  /*64970*/  STL [R1+0x32f8], R3 ;  /* 0x0032f80301007387 */ /* 0x000fe80000100800 */
[----:B------:R-:W4:Y:S01]  /*64980*/  LDL.LU.64 R26, [R1+0xa0] ;  /* 0x0000a000011a7983 */ /* 0x000f220000300a00 */
[----:B---3--:R-:W-:-:S05]  /*64990*/  IADD3 R0, P4, PT, R4, R89, RZ ;  /* 0x0000005904007210 */ /* 0x008fca0007f9e0ff */
[----:B------:R0:W-:Y:S01]  /*649a0*/  STL [R1+0x32fc], R0 ;  /* 0x0032fc0001007387 */ /* 0x0001e20000100800 */
[--C-:B------:R-:W-:Y:S02]  /*649b0*/  IMAD.X R4, R5, 0x1, R88.reuse, P4 ;  /* 0x0000000105047824 */ /* 0x100fe400020e0658 */
[----:B0-----:R-:W-:-:S05]  /*649c0*/  IMAD.X R0, R69, 0x1, R88, P3 ;  /* 0x0000000145007824 */ /* 0x001fca00018e0658 */
[----:B------:R-:W-:Y:S04]  /*649d0*/  STL [R1+0x20a0], R0 ;  /* 0x0020a00001007387 */ /* 0x000fe80000100800 */
[----:B------:R0:W-:Y:S01]  /*649e0*/  STL [R1+0x20a4], R4 ;  /* 0x0020a40401007387 */ /* 0x0001e20000100800 */
[----:B------:R-:W-:-:S03]  /*649f0*/  IADD3 R3, P3, PT, R28, R89, RZ ;  /* 0x000000591c037210 */ /* 0x000fc60007f7e0ff */
[----:B------:R-:W3:Y:S04]  /*64a00*/  LDL.LU.64 R68, [R1+0x298] ;  /* 0x0002980001447983 */ /* 0x000ee80000300a00 */
[----:B------:R-:W-:Y:S04]  /*64a10*/  STL [R1+0x3300], R3 ;  /* 0x0033000301007387 */ /* 0x000fe80000100800 */
[----:B0-----:R-:W3:Y:S01]  /*64a20*/  LDL.LU.64 R4, [R1+0x290] ;  /* 0x0002900001047983 */ /* 0x001ee20000300a00 */
[----:B--2---:R-:W-:-:S05]  /*64a30*/  IADD3 R0, P4, PT, R6, R89, RZ ;  /* 0x0000005906007210 */ /* 0x004fca0007f9e0ff */
[----:B------:R0:W-:Y:S01]  /*64a40*/  STL [R1+0x3304], R0 ;  /* 0x0033040001007387 */ /* 0x0001e20000100800 */
[--C-:B------:R-:W-:Y:S02]  /*64a50*/  IMAD.X R6, R7, 0x1, R88.reuse, P4 ;  /* 0x0000000107067824 */ /* 0x100fe400020e0658 */
[----:B0-----:R-:W-:-:S05]  /*64a60*/  IMAD.X R0, R29, 0x1, R88, P3 ;  /* 0x000000011d007824 */ /* 0x001fca00018e0658 */
[----:B------:R-:W-:Y:S04]  /*64a70*/  STL [R1+0x20a8], R0 ;  /* 0x0020a80001007387 */ /* 0x000fe80000100800 */
[----:B------:R0:W-:Y:S01]  /*64a80*/  STL [R1+0x20ac], R6 ;  /* 0x0020ac0601007387 */ /* 0x0001e20000100800 */
[----:B------:R-:W-:-:S03]  /*64a90*/  IADD3 R3, P3, PT, R30, R89, RZ ;  /* 0x000000591e037210 */ /* 0x000fc60007f7e0ff */
[----:B------:R-:W2:Y:S04]  /*64aa0*/  LDL.LU.64 R28, [R1+0xa8] ;  /* 0x0000a800011c7983 */ /* 0x000ea80000300a00 */
[----:B------:R-:W-:Y:S04]  /*64ab0*/  STL [R1+0x3308], R3 ;  /* 0x0033080301007387 */ /* 0x000fe80000100800 */
[----:B0-----:R-:W2:Y:S01]  /*64ac0*/  LDL.LU.64 R6, [R1+0xb0] ;  /* 0x0000b00001067983 */ /* 0x001ea20000300a00 */
[----:B----4-:R-:W-:-:S05]  /*64ad0*/  IADD3 R0, P4, PT, R8, R89, RZ ;  /* 0x0000005908007210 */ /* 0x010fca0007f9e0ff */
[----:B------:R0:W-:Y:S01]  /*64ae0*/  STL [R1+0x330c], R0 ;  /* 0x00330c0001007387 */ /* 0x0001e20000100800 */
[--C-:B------:R-:W-:Y:S02]  /*64af0*/  IMAD.X R8, R9, 0x1, R88.reuse, P4 ;  /* 0x0000000109087824 */ /* 0x100fe400020e0658 */
[----:B0-----:R-:W-:-:S05]  /*64b00*/  IMAD.X R0, R31, 0x1, R88, P3 ;  /* 0x000000011f007824 */ /* 0x001fca00018e0658 */
[----:B------:R0:W-:Y:S04]  /*64b10*/  STL [R1+0x20b0], R0 ;  /* 0x0020b00001007387 */ /* 0x0001e80000100800 */
[----:B------:R1:W-:Y:S01]  /*64b20*/  STL [R1+0x20b4], R8 ;  /* 0x0020b40801007387 */ /* 0x0003e20000100800 */
[----:B------:R-:W-:-:S03]  /*64b30*/  IADD3 R3, P3, PT, R90, R89, RZ ;  /* 0x000000595a037210 */ /* 0x000fc60007f7e0ff */
[----:B------:R-:W4:Y:S04]  /*64b40*/  LDL.LU.64 R30, [R1+0x288] ;  /* 0x00028800011e7983 */ /* 0x000f280000300a00 */
[----:B------:R-:W-:Y:S01]  /*64b50*/  STL [R1+0x3310], R3 ;  /* 0x0033100301007387 */ /* 0x000fe20000100800 */
[----:B0-----:R-:W-:-:S03]  /*64b60*/  IADD3 R0, P4, PT, R26, R89, RZ ;  /* 0x000000591a007210 */ /* 0x001fc60007f9e0ff */
[----:B-1----:R-:W4:Y:S04]  /*64b70*/  LDL.LU.64 R8, [R1+0x280] ;  /* 0x0002800001087983 */ /* 0x002f280000300a00 */
[----:B------:R0:W-:Y:S01]  /*64b80*/  STL [R1+0x3314], R0 ;  /* 0x0033140001007387 */ /* 0x0001e20000100800 */
[--C-:B------:R-:W-:Y:S02]  /*64b90*/  IMAD.X R20, R27, 0x1, R88.reuse, P4 ;  /* 0x000000011b147824 */ /* 0x100fe400020e0658 */
[----:B0-----:R-:W-:-:S05]  /*64ba0*/  IMAD.X R0, R91, 0x1, R88, P3 ;  /* 0x000000015b007824 */ /* 0x001fca00018e0658 */
        /* <DEDUP_REMOVED lines=29> */
[----:B0-----:R-:W-:-:S05]  /*64d80*/  IMAD.X R0, R31, 0x1, R88, P3 ;  /* 0x000000011f007824 */ /* 0x001fca00018e0658 */
[----:B------:R-:W-:Y:S04]  /*64d90*/  STL [R1+0x20d0], R0 ;  /* 0x0020d00001007387 */ /* 0x000fe80000100800 */
[----:B------:R0:W-:Y:S01]  /*64da0*/  STL [R1+0x20d4], R8 ;  /* 0x0020d40801007387 */ /* 0x0001e20000100800 */
[----:B------:R-:W-:-:S03]  /*64db0*/  IADD3 R3, P3, PT, R90, R89, RZ ;  /* 0x000000595a037210 */ /* 0x000fc60007f7e0ff */
[----:B------:R-:W4:Y:S04]  /*64dc0*/  LDL.LU.64 R30, [R1+0x268] ;  /* 0x00026800011e7983 */ /* 0x000f280000300a00 */
[----:B------:R-:W-:Y:S04]  /*64dd0*/  STL [R1+0x3330], R3 ;  /* 0x0033300301007387 */ /* 0x000fe80000100800 */
[----:B0-----:R-:W4:Y:S01]  /*64de0*/  LDL.LU.64 R8, [R1+0x260] ;  /* 0x0002600001087983 */ /* 0x001f220000300a00 */
[----:B---3--:R-:W-:-:S05]  /*64df0*/  IADD3 R0, P4, PT, R26, R89, RZ ;  /* 0x000000591a007210 */ /* 0x008fca0007f9e0ff */
[----:B------:R0:W-:Y:S01]  /*64e00*/  STL [R1+0x3334], R0 ;  /* 0x0033340001007387 */ /* 0x0001e20000100800 */
[--C-:B------:R-:W-:Y:S02]  /*64e10*/  IMAD.X R20, R27, 0x1, R88.reuse, P4 ;  /* 0x000000011b147824 */ /* 0x100fe400020e0658 */
[----:B0-----:R-:W-:-:S05]  /*64e20*/  IMAD.X R0, R91, 0x1, R88, P3 ;  /* 0x000000015b007824 */ /* 0x001fca00018e0658 */
[----:B------:R2:W-:Y:S04]  /*64e30*/  STL [R1+0x20d8], R0 ;  /* 0x0020d80001007387 */ /* 0x0005e80000100800 */
[----:B------:R-:W-:Y:S01]  /*64e40*/  STL [R1+0x20dc], R20 ;  /* 0x0020dc1401007387 */ /* 0x000fe20000100800 */
[----:B------:R-:W-:-:S03]  /*64e50*/  IADD3 R3, P3, PT, R68, R89, RZ ;  /* 0x0000005944037210 */ /* 0x000fc60007f7e0ff */
[----:B------:R-:W3:Y:S04]  /*64e60*/  LDL.LU.64 R90, [R1+0xd8] ;  /* 0x0000d800015a7983 */ /* 0x000ee80000300a00 */
[----:B------:R-:W-:Y:S04]  /*64e70*/  STL [R1+0x3338], R3 ;  /* 0x0033380301007387 */ /* 0x000fe80000100800 */
[----:B------:R-:W3:Y:S01]  /*64e80*/  LDL.LU.64 R26, [R1+0xe0] ;  /* 0x0000e000011a7983 */ /* 0x000ee20000300a00 */
        /* <DEDUP_REMOVED lines=25> */
[----:B------:R1:W-:Y:S04]  /*65020*/  STL [R1+0x20f4], R8 ;  /* 0x0020f40801007387 */ /* 0x0003e80000100800 */
[----:B------:R-:W4:Y:S01]  /*65030*/  LDL.LU.64 R30, [R1+0x248] ;  /* 0x00024800011e7983 */ /* 0x000f220000300a00 */
[----:B---3--:R-:W-:-:S05]  /*65040*/  IADD3 R3, P3, PT, R90, R89, RZ ;  /* 0x000000595a037210 */ /* 0x008fca0007f7e0ff */
[----:B------:R-:W-:Y:S01]  /*65050*/  STL [R1+0x3350], R3 ;  /* 0x0033500301007387 */ /* 0x000fe20000100800 */
[----:B0-----:R-:W-:-:S03]  /*65060*/  IADD3 R0, P4, PT, R26, R89, RZ ;  /* 0x000000591a007210 */ /* 0x001fc60007f9e0ff */
[----:B-1----:R-:W3:Y:S04]  /*65070*/  LDL.LU.64 R8, [R1+0x240] ;  /* 0x0002400001087983 */ /* 0x002ee80000300a00 */
[----:B------:R0:W-:Y:S01]  /*65080*/  STL [R1+0x3354], R0 ;  /* 0x0033540001007387 */ /* 0x0001e20000100800 */
[--C-:B------:R-:W-:Y:S02]  /*65090*/  IMAD.X R20, R27, 0x1, R88.reuse, P4 ;  /* 0x000000011b147824 */ /* 0x100fe400020e0658 */
[----:B0-----:R-:W-:-:S05]  /*650a0*/  IMAD.X R0, R91, 0x1, R88, P3 ;  /* 0x000000015b007824 */ /* 0x001fca00018e0658 */
[----:B------:R0:W-:Y:S04]  /*650b0*/  STL [R1+0x20f8], R0 ;  /* 0x0020f80001007387 */ /* 0x0001e80000100800 */
[----:B------:R-:W-:Y:S04]  /*650c0*/  STL [R1+0x20fc], R20 ;  /* 0x0020fc1401007387 */ /* 0x000fe80000100800 */
[----:B------:R-:W3:Y:S01]  /*650d0*/  LDL.LU.64 R90, [R1+0xf8] ;  /* 0x0000f800015a7983 */ /* 0x000ee20000300a00 */
[----:B--2---:R-:W-:-:S05]  /*650e0*/  IADD3 R3, P3, PT, R68, R89, RZ ;  /* 0x0000005944037210 */ /* 0x004fca0007f7e0ff */
[----:B------:R-:W-:Y:S01]  /*650f0*/  STL [R1+0x3358], R3 ;  /* 0x0033580301007387 */ /* 0x000fe20000100800 */
[----:B0-----:R-:W-:-:S03]  /*65100*/  IADD3 R0, P4, PT, R4, R89, RZ ;  /* 0x0000005904007210 */ /* 0x001fc60007f9e0ff */
[----:B------:R-:W2:Y:S04]  /*65110*/  LDL.LU.64 R26, [R1+0x100] ;  /* 0x00010000011a7983 */ /* 0x000ea80000300a00 */
        /* <DEDUP_REMOVED lines=33> */
[----:B------:R4:W-:Y:S04]  /*65330*/  STL [R1+0x2118], R0 ;  /* 0x0021180001007387 */ /* 0x0009e80000100800 */
[----:B------:R-:W-:Y:S01]  /*65340*/  STL [R1+0x211c], R20 ;  /* 0x00211c1401007387 */ /* 0x000fe20000100800 */
[----:B------:R-:W-:-:S03]  /*65350*/  IADD3 R3, P3, PT, R68, R89, RZ ;  /* 0x0000005944037210 */ /* 0x000fc60007f7e0ff */
[----:B------:R-:W2:Y:S04]  /*65360*/  LDL.LU.64 R90, [R1+0x118] ;  /* 0x00011800015a7983 */ /* 0x000ea80000300a00 */
[----:B------:R-:W-:Y:S04]  /*65370*/  STL [R1+0x3378], R3 ;  /* 0x0033780301007387 */ /* 0x000fe80000100800 */
[----:B------:R-:W2:Y:S01]  /*65380*/  LDL.LU.64 R26, [R1+0x120] ;  /* 0x00012000011a7983 */ /* 0x000ea20000300a00 */
        /* <DEDUP_REMOVED lines=35> */
[----:B------:R-:W-:Y:S04]  /*655c0*/  STL [R1+0x213c], R20 ;  /* 0x00213c1401007387 */ /* 0x000fe80000100800 */
[----:B------:R-:W2:Y:S01]  /*655d0*/  LDL.LU.64 R90, [R1+0x138] ;  /* 0x00013800015a7983 */ /* 0x000ea20000300a00 */
[----:B----4-:R-:W-:-:S05]  /*655e0*/  IADD3 R3, P3, PT, R68, R89, RZ ;  /* 0x0000005944037210 */ /* 0x010fca0007f7e0ff */
[----:B------:R-:W-:Y:S01]  /*655f0*/  STL [R1+0x3398], R3 ;  /* 0x0033980301007387 */ /* 0x000fe20000100800 */
[----:B0-----:R-:W-:-:S03]  /*65600*/  IADD3 R0, P4, PT, R4, R89, RZ ;  /* 0x0000005904007210 */ /* 0x001fc60007f9e0ff */
[----:B------:R-:W4:Y:S04]  /*65610*/  LDL.LU.64 R26, [R1+0x140] ;  /* 0x00014000011a7983 */ /* 0x000f280000300a00 */
        /* <DEDUP_REMOVED lines=31> */
[----:B------:R-:W-:Y:S01]  /*65810*/  IADD3.X R20, PT, PT, R27, R88, RZ, P4, !PT ;  /* 0x000000581b147210 */ /* 0x000fe200027fe4ff */
[----:B0-----:R-:W-:-:S05]  /*65820*/  IMAD.X R0, R91, 0x1, R88, P3 ;  /* 0x000000015b007824 */ /* 0x001fca00018e0658 */
[----:B------:R0:W-:Y:S04]  /*65830*/  STL [R1+0x2158], R0 ;  /* 0x0021580001007387 */ /* 0x0001e80000100800 */
[----:B------:R-:W-:Y:S01]  /*65840*/  STL [R1+0x215c], R20 ;  /* 0x00215c1401007387 */ /* 0x000fe20000100800 */
[----:B------:R-:W-:-:S03]  /*65850*/  IADD3 R3, P3, PT, R68, R89, RZ ;  /* 0x0000005944037210 */ /* 0x000fc60007f7e0ff */
[----:B------:R-:W4:Y:S04]  /*65860*/  LDL.LU.64 R90, [R1+0x158] ;  /* 0x00015800015a7983 */ /* 0x000f280000300a00 */
[----:B------:R-:W-:Y:S01]  /*65870*/  STL [R1+0xe70], R3 ;  /* 0x000e700301007387 */ /* 0x000fe20000100800 */
[----:B0-----:R-:W-:-:S03]  /*65880*/  IADD3 R0, P4, PT, R4, R89, RZ ;  /* 0x0000005904007210 */ /* 0x001fc60007f9e0ff */
[----:B------:R-:W4:Y:S04]  /*65890*/  LDL.LU.64 R26, [R1+0x160] ;  /* 0x00016000011a7983 */ /* 0x000f280000300a00 */
        /* <DEDUP_REMOVED lines=33> */
[----:B------:R3:W-:Y:S04]  /*65ab0*/  STL [R1+0x2168], R0 ;  /* 0x0021680001007387 */ /* 0x0007e80000100800 */
[----:B------:R-:W-:Y:S01]  /*65ac0*/  STL [R1+0x216c], R20 ;  /* 0x00216c1401007387 */ /* 0x000fe20000100800 */
[----:B------:R-:W-:-:S03]  /*65ad0*/  IADD3 R3, P3, PT, R68, R89, RZ ;  /* 0x0000005944037210 */ /* 0x000fc60007f7e0ff */
        /* <DEDUP_REMOVED lines=375> */
[----:B------:R-:W-:Y:S01]  /*67250*/  IMAD.X R6, R7, 0x1, R88, P4 ;  /* 0x0000000107067824 */ /* 0x000fe200020e0658 */
[----:B0-----:R-:W-:-:S05]  /*67260*/  IADD3.X R0, PT, PT, R29, R88, RZ, P3, !PT ;  /* 0x000000581d007210 */ /* 0x001fca0001ffe4ff */
        /* <DEDUP_REMOVED lines=408> */
[----:B------:R-:W-:Y:S01]  /*68bf0*/  IADD3.X R8, PT, PT, R9, R88, RZ, P4, !PT ;  /* 0x0000005809087210 */ /* 0x000fe200027fe4ff */
        /* <DEDUP_REMOVED lines=419> */
[----:B------:R-:W-:Y:S01]  /*6a630*/  IMAD.X R4, R5, 0x1, R88, P4 ;  /* 0x0000000105047824 */ /* 0x000fe200020e0658 */
[----:B0-----:R-:W-:-:S05]  /*6a640*/  IADD3.X R0, PT, PT, R69, R88, RZ, P3, !PT ;  /* 0x0000005845007210 */ /* 0x001fca0001ffe4ff */
        /* <DEDUP_REMOVED lines=408> */
[----:B------:R-:W-:Y:S01]  /*6bfd0*/  IADD3.X R6, PT, PT, R7, R88, RZ, P4, !PT ;  /* 0x0000005807067210 */ /* 0x000fe200027fe4ff */
        /* <DEDUP_REMOVED lines=12> */
[----:B------:R0:W-:Y:S04]  /*6c0a0*/  STL [R1+0xc68], R8 ;  /* 0x000c680801007387 */ /* 0x0001e80000100800 */
[----:B------:R-:W2:Y:S01]  /*6c0b0*/  LDL.LU.64 R30, [R1+0xcc0] ;  /* 0x000cc000011e7983 */ /* 0x000ea20000300a00 */
[----:B------:R-:W-:-:S03]  /*6c0c0*/  IADD3 R3, P3, PT, R90, R89, RZ ;  /* 0x000000595a037210 */ /* 0x000fc60007f7e0ff */
        /* <DEDUP_REMOVED lines=16> */
[----:B------:R-:W-:Y:S04]  /*6c1d0*/  STL [R1+0xc98], R5 ;  /* 0x000c980501007387 */ /* 0x000fe80000100800 */
[----:B------:R-:W4:Y:S01]  /*6c1e0*/  LDL.LU.64 R68, [R1+0xd00] ;  /* 0x000d000001447983 */ /* 0x000f220000300a00 */
[----:B---3--:R-:W-:-:S05]  /*6c1f0*/  IADD3 R4, P3, PT, R28, R89, RZ ;  /* 0x000000591c047210 */ /* 0x008fca0007f7e0ff */
[----:B------:R1:W-:Y:S01]  /*6c200*/  STL [R1+0x37fc], R4 ;  /* 0x0037fc0401007387 */ /* 0x0003e20000100800 */
[----:B0-----:R-:W-:-:S03]  /*6c210*/  IADD3 R0, P4, PT, R6, R89, RZ ;  /* 0x0000005906007210 */ /* 0x001fc60007f9e0ff */
[----:B-1----:R-:W3:Y:S02]  /*6c220*/  LDL.LU.64 R4, [R1+0xd18] ;  /* 0x000d180001047983 */ /* 0x002ee40000300a00 */
[--C-:B------:R-:W-:Y:S02]  /*6c230*/  IMAD.X R7, R7, 0x1, R88.reuse, P4 ;  /* 0x0000000107077824 */ /* 0x100fe400020e0658 */
[----:B------:R0:W-:Y:S02]  /*6c240*/  STL [R1+0x3800], R0 ;  /* 0x0038000001007387 */ /* 0x0001e40000100800 */
[----:B0-----:R-:W-:-:S05]  /*6c250*/  IMAD.X R0, R29, 0x1, R88, P3 ;  /* 0x000000011d007824 */ /* 0x001fca00018e0658 */
[----:B------:R0:W-:Y:S04]  /*6c260*/  STL [R1+0xca0], R0 ;  /* 0x000ca00001007387 */ /* 0x0001e80000100800 */
[----:B------:R-:W-:Y:S04]  /*6c270*/  STL [R1+0xcb8], R7 ;  /* 0x000cb80701007387 */ /* 0x000fe80000100800 */
[----:B------:R-:W3:Y:S01]  /*6c280*/  LDL.LU.64 R28, [R1+0xd20] ;  /* 0x000d2000011c7983 */ /* 0x000ee20000300a00 */
[-C--:B--2---:R-:W-:Y:S02]  /*6c290*/  IADD3 R6, P3, PT, R30, R89.reuse, RZ ;  /* 0x000000591e067210 */ /* 0x084fe40007f7e0ff */
[----:B0-----:R-:W-:-:S03]  /*6c2a0*/  IADD3 R0, P4, PT, R8, R89, RZ ;  /* 0x0000005908007210 */ /* 0x001fc60007f9e0ff */
[----:B------:R0:W-:Y:S02]  /*6c2b0*/  STL [R1+0x3804], R6 ;  /* 0x0038040601007387 */ /* 0x0001e40000100800 */
[--C-:B------:R-:W-:Y:S02]  /*6c2c0*/  IMAD.X R9, R9, 0x1, R88.reuse, P4 ;  /* 0x0000000109097824 */ /* 0x100fe400020e0658 */
[----:B0-----:R-:W2:Y:S04]  /*6c2d0*/  LDL.LU.64 R6, [R1+0xd38] ;  /* 0x000d380001067983 */ /* 0x001ea80000300a00 */
[----:B------:R0:W-:Y:S02]  /*6c2e0*/  STL [R1+0x3808], R0 ;  /* 0x0038080001007387 */ /* 0x0001e40000100800 */
[----:B0-----:R-:W-:-:S05]  /*6c2f0*/  IMAD.X R0, R31, 0x1, R88, P3 ;  /* 0x000000011f007824 */ /* 0x001fca00018e0658 */
[----:B------:R0:W-:Y:S01]  /*6c300*/  STL [R1+0xcc0], R0 ;  /* 0x000cc00001007387 */ /* 0x0001e20000100800 */
[----:B----4-:R-:W-:-:S03]  /*6c310*/  IADD3 R8, P3, PT, R90, R89, RZ ;  /* 0x000000595a087210 */ /* 0x010fc60007f7e0ff */
[----:B------:R-:W-:Y:S04]  /*6c320*/  STL [R1+0xcd8], R9 ;  /* 0x000cd80901007387 */ /* 0x000fe80000100800 */
[----:B------:R-:W4:Y:S01]  /*6c330*/  LDL.LU.64 R30, [R1+0xd40] ;  /* 0x000d4000011e7983 */ /* 0x000f220000300a00 */
[----:B0-----:R-:W-:-:S03]  /*6c340*/  IADD3 R0, P4, PT, R26, R89, RZ ;  /* 0x000000591a007210 */ /* 0x001fc60007f9e0ff */
[----:B------:R0:W-:Y:S02]  /*6c350*/  STL [R1+0x380c], R8 ;  /* 0x00380c0801007387 */ /* 0x0001e40000100800 */
[--C-:B------:R-:W-:Y:S02]  /*6c360*/  IMAD.X R22, R27, 0x1, R88.reuse, P4 ;  /* 0x000000011b167824 */ /* 0x100fe400020e0658 */
[----:B0-----:R-:W4:Y:S04]  /*6c370*/  LDL.LU.64 R8, [R1+0xd58] ;  /* 0x000d580001087983 */ /* 0x001f280000300a00 */
[----:B------:R0:W-:Y:S02]  /*6c380*/  STL [R1+0x3810], R0 ;  /* 0x0038100001007387 */ /* 0x0001e40000100800 */
        /* <DEDUP_REMOVED lines=12> */
[----:B------:R-:W-:Y:S01]  /*6c450*/  STL [R1+0xd18], R5 ;  /* 0x000d180501007387 */ /* 0x000fe20000100800 */
[----:B------:R-:W-:-:S03]  /*6c460*/  IADD3 R4, P3, PT, R28, R89, RZ ;  /* 0x000000591c047210 */ /* 0x000fc60007f7e0ff */
[----:B------:R-:W3:Y:S04]  /*6c470*/  LDL.LU.64 R68, [R1+0xd70] ;  /* 0x000d700001447983 */ /* 0x000ee80000300a00 */
[----:B------:R0:W-:Y:S04]  /*6c480*/  STL [R1+0x381c], R4 ;  /* 0x00381c0401007387 */ /* 0x0001e80000100800 */
[----:B0-----:R-:W3:Y:S01]  /*6c490*/  LDL.LU.64 R4, [R1+0xd88] ;  /* 0x000d880001047983 */ /* 0x001ee20000300a00 */
[----:B--2---:R-:W-:-:S05]  /*6c4a0*/  IADD3 R0, P4, PT, R6, R89, RZ ;  /* 0x0000005906007210 */ /* 0x004fca0007f9e0ff */
[----:B------:R0:W-:Y:S01]  /*6c4b0*/  STL [R1+0x3820], R0 ;  /* 0x0038200001007387 */ /* 0x0001e20000100800 */
[--C-:B------:R-:W-:Y:S02]  /*6c4c0*/  IMAD.X R7, R7, 0x1, R88.reuse, P4 ;  /* 0x0000000107077824 */ /* 0x100fe400020e0658 */
[----:B0-----:R-:W-:-:S05]  /*6c4d0*/  IMAD.X R0, R29, 0x1, R88, P3 ;  /* 0x000000011d007824 */ /* 0x001fca00018e0658 */
[----:B------:R0:W-:Y:S04]  /*6c4e0*/  STL [R1+0xd20], R0 ;  /* 0x000d200001007387 */ /* 0x0001e80000100800 */
[----:B------:R-:W-:Y:S01]  /*6c4f0*/  STL [R1+0xd38], R7 ;  /* 0x000d380701007387 */ /* 0x000fe20000100800 */
[----:B----4-:R-:W-:-:S03]  /*6c500*/  IADD3 R6, P3, PT, R30, R89, RZ ;  /* 0x000000591e067210 */ /* 0x010fc60007f7e0ff */
[----:B------:R-:W2:Y:S04]  /*6c510*/  LDL.LU.64 R28, [R1+0xd90] ;  /* 0x000d9000011c7983 */ /* 0x000ea80000300a00 */
[----:B------:R1:W-:Y:S01]  /*6c520*/  STL [R1+0x3824], R6 ;  /* 0x0038240601007387 */ /* 0x0003e20000100800 */
        /* <DEDUP_REMOVED lines=9> */
[----:B------:R1:W-:Y:S01]  /*6c5c0*/  STL [R1+0x3dc], R8 ;  /* 0x0003dc0801007387 */ /* 0x0003e20000100800 */
[----:B0-----:R-:W-:-:S03]  /*6c5d0*/  IADD3 R0, P4, PT, R26, R89, RZ ;  /* 0x000000591a007210 */ /* 0x001fc60007f9e0ff */
[----:B-1----:R-:W4:Y:S02]  /*6c5e0*/  LDL.LU.64 R8, [R1+0xdc8] ;  /* 0x000dc80001087983 */ /* 0x002f240000300a00 */
[--C-:B------:R-:W-:Y:S02]  /*6c5f0*/  IMAD.X R22, R27, 0x1, R88.reuse, P4 ;  /* 0x000000011b167824 */ /* 0x100fe400020e0658 */
[----:B------:R0:W-:Y:S02]  /*6c600*/  STL [R1+0x3e0], R0 ;  /* 0x0003e00001007387 */ /* 0x0001e40000100800 */
[----:B0-----:R-:W-:-:S05]  /*6c610*/  IMAD.X R0, R91, 0x1, R88, P3 ;  /* 0x000000015b007824 */ /* 0x001fca00018e0658 */
[----:B------:R0:W-:Y:S04]  /*6c620*/  STL [R1+0x3d4], R0 ;  /* 0x0003d40001007387 */ /* 0x0001e80000100800 */
[----:B------:R-:W-:Y:S04]  /*6c630*/  STL [R1+0x3d8], R22 ;  /* 0x0003d81601007387 */ /* 0x000fe80000100800 */
[----:B------:R-:W4:Y:S01]  /*6c640*/  LDL.LU.64 R90, [R1+0xdd0] ;  /* 0x000dd000015a7983 */ /* 0x000f220000300a00 */
[----:B---3--:R-:W-:-:S05]  /*6c650*/  IADD3 R20, P3, PT, R68, R89, RZ ;  /* 0x0000005944147210 */ /* 0x008fca0007f7e0ff */
[----:B------:R-:W-:Y:S04]  /*6c660*/  STL [R1+0x382c], R20 ;  /* 0x00382c1401007387 */ /* 0x000fe80000100800 */
[----:B------:R-:W3:Y:S01]  /*6c670*/  LDL.LU.64 R26, [R1+0xde8] ;  /* 0x000de800011a7983 */ /* 0x000ee20000300a00 */
[----:B0-----:R-:W-:-:S05]  /*6c680*/  IADD3 R0, P4, PT, R4, R89, RZ ;  /* 0x0000005904007210 */ /* 0x001fca0007f9e0ff */
[----:B------:R0:W-:Y:S01]  /*6c690*/  STL [R1+0x3830], R0 ;  /* 0x0038300001007387 */ /* 0x0001e20000100800 */
[--C-:B------:R-:W-:Y:S02]  /*6c6a0*/  IMAD.X R5, R5, 0x1, R88.reuse, P4 ;  /* 0x0000000105057824 */ /* 0x100fe400020e0658 */
[----:B0-----:R-:W-:-:S05]  /*6c6b0*/  IMAD.X R0, R69, 0x1, R88, P3 ;  /* 0x0000000145007824 */ /* 0x001fca00018e0658 */
[----:B------:R4:W-:Y:S04]  /*6c6c0*/  STL [R1+0xd70], R0 ;  /* 0x000d700001007387 */ /* 0x0009e80000100800 */
[----:B------:R-:W-:Y:S04]  /*6c6d0*/  STL [R1+0xd88], R5 ;  /* 0x000d880501007387 */ /* 0x000fe80000100800 */
[----:B------:R-:W3:Y:S01]  /*6c6e0*/  LDL.LU.64 R68, [R1+0xdf0] ;  /* 0x000df00001447983 */ /* 0x000ee20000300a00 */
[----:B--2---:R-:W-:-:S05]  /*6c6f0*/  IADD3 R4, P3, PT, R28, R89, RZ ;  /* 0x000000591c047210 */ /* 0x004fca0007f7e0ff */
[----:B------:R0:W-:Y:S01]  /*6c700*/  STL [R1+0x3834], R4 ;  /* 0x0038340401007387 */ /* 0x0001e20000100800 */
[----:B----4-:R-:W-:-:S03]  /*6c710*/  IADD3 R0, P4, PT, R6, R89, RZ ;  /* 0x0000005906007210 */ /* 0x010fc60007f9e0ff */
[----:B0-----:R-:W2:Y:S04]  /*6c720*/  LDL.LU.64 R4, [R1+0xe08] ;  /* 0x000e080001047983 */ /* 0x001ea80000300a00 */
        /* <DEDUP_REMOVED lines=9> */
[----:B-1----:R-:W4:Y:S04]  /*6c7c0*/  LDL.LU.64 R6, [R1+0xe28] ;  /* 0x000e280001067983 */ /* 0x002f280000300a00 */
[----:B------:R0:W-:Y:S01]  /*6c7d0*/  STL [R1+0x3840], R0 ;  /* 0x0038400001007387 */ /* 0x0001e20000100800 */
[--C-:B------:R-:W-:Y:S02]  /*6c7e0*/  IMAD.X R9, R9, 0x1, R88.reuse, P4 ;  /* 0x0000000109097824 */ /* 0x100fe400020e0658 */
[----:B0-----:R-:W-:-:S05]  /*6c7f0*/  IMAD.X R0, R31, 0x1, R88, P3 ;  /* 0x000000011f007824 */ /* 0x001fca00018e0658 */
[----:B------:R-:W-:Y:S04]  /*6c800*/  STL [R1+0xdb0], R0 ;  /* 0x000db00001007387 */ /* 0x000fe80000100800 */
[----:B------:R-:W-:Y:S01]  /*6c810*/  STL [R1+0xdc8], R9 ;  /* 0x000dc80901007387 */ /* 0x000fe20000100800 */
[----:B------:R-:W-:-:S03]  /*6c820*/  IADD3 R8, P3, PT, R90, R89, RZ ;  /* 0x000000595a087210 */ /* 0x000fc60007f7e0ff */
[----:B------:R-:W4:Y:S04]  /*6c830*/  LDL.LU.64 R30, [R1+0xe30] ;  /* 0x000e3000011e7983 */ /* 0x000f280000300a00 */
[----:B------:R0:W-:Y:S04]  /*6c840*/  STL [R1+0x3844], R8 ;  /* 0x0038440801007387 */ /* 0x0001e80000100800 */
[----:B0-----:R-:W4:Y:S01]  /*6c850*/  LDL.LU.64 R8, [R1+0xe48] ;  /* 0x000e480001087983 */ /* 0x001f220000300a00 */
[----:B---3--:R-:W-:-:S05]  /*6c860*/  IADD3 R0, P4, PT, R26, R89, RZ ;  /* 0x000000591a007210 */ /* 0x008fca0007f9e0ff */
[----:B------:R0:W-:Y:S01]  /*6c870*/  STL [R1+0x3848], R0 ;  /* 0x0038480001007387 */ /* 0x0001e20000100800 */
[--C-:B------:R-:W-:Y:S02]  /*6c880*/  IMAD.X R22, R27, 0x1, R88.reuse, P4 ;  /* 0x000000011b167824 */ /* 0x100fe400020e0658 */
[----:B0-----:R-:W-:-:S05]  /*6c890*/  IMAD.X R0, R91, 0x1, R88, P3 ;  /* 0x000000015b007824 */ /* 0x001fca00018e0658 */
[----:B------:R2:W-:Y:S04]  /*6c8a0*/  STL [R1+0xdd0], R0 ;  /* 0x000dd00001007387 */ /* 0x0005e80000100800 */
[----:B------:R-:W-:Y:S04]  /*6c8b0*/  STL [R1+0xde8], R22 ;  /* 0x000de81601007387 */ /* 0x000fe80000100800 */
[----:B------:R-:W3:Y:S01]  /*6c8c0*/  LDL.LU.64 R90, [R1+0x1c10] ;  /* 0x001c1000015a7983 */ /* 0x000ee20000300a00 */
[----:B------:R-:W-:-:S05]  /*6c8d0*/  IADD3 R20, P3, PT, R68, R89, RZ ;  /* 0x0000005944147210 */ /* 0x000fca0007f7e0ff */
[----:B------:R-:W-:Y:S04]  /*6c8e0*/  STL [R1+0x384c], R20 ;  /* 0x00384c1401007387 */ /* 0x000fe80000100800 */
[----:B------:R-:W3:Y:S01]  /*6c8f0*/  LDL.LU.64 R26, [R1+0x1c18] ;  /* 0x001c1800011a7983 */ /* 0x000ee20000300a00 */
        /* <DEDUP_REMOVED lines=38> */
[----:B------:R-:W-:Y:S04]  /*6cb60*/  STL [R1+0x3864], R20 ;  /* 0x0038641401007387 */ /* 0x000fe80000100800 */
[----:B------:R-:W2:Y:S01]  /*6cb70*/  LDL.LU.64 R26, [R1+0xea8] ;  /* 0x000ea800011a7983 */ /* 0x000ea20000300a00 */
        /* <DEDUP_REMOVED lines=35> */
[----:B------:R-:W-:Y:S04]  /*6cdb0*/  STL [R1+0xea8], R22 ;  /* 0x000ea81601007387 */ /* 0x000fe80000100800 */
[----:B------:R-:W2:Y:S01]  /*6cdc0*/  LDL.LU.64 R90, [R1+0x1c20] ;  /* 0x001c2000015a7983 */ /* 0x000ea20000300a00 */
[----:B----4-:R-:W-:-:S05]  /*6cdd0*/  IADD3 R20, P3, PT, R68, R89, RZ ;  /* 0x0000005944147210 */ /* 0x010fca0007f7e0ff */
[----:B------:R-:W-:Y:S04]  /*6cde0*/  STL [R1+0x3884], R20 ;  /* 0x0038841401007387 */ /* 0x000fe80000100800 */
[----:B------:R-:W4:Y:S01]  /*6cdf0*/  LDL.LU.64 R26, [R1+0x1c28] ;  /* 0x001c2800011a7983 */ /* 0x000f220000300a00 */
[----:B0-----:R-:W-:-:S05]  /*6ce00*/  IADD3 R0, P4, PT, R4, R89, RZ ;  /* 0x0000005904007210 */ /* 0x001fca0007f9e0ff */
        /* <DEDUP_REMOVED lines=34> */
[----:B------:R-:W-:Y:S04]  /*6d030*/  STL [R1+0x3b8], R22 ;  /* 0x0003b81601007387 */ /* 0x000fe80000100800 */
[----:B------:R-:W4:Y:S01]  /*6d040*/  LDL.LU.64 R90, [R1+0xf10] ;  /* 0x000f1000015a7983 */ /* 0x000f220000300a00 */
[----:B------:R-:W-:-:S05]  /*6d050*/  IADD3 R20, P3, PT, R68, R89, RZ ;  /* 0x0000005944147210 */ /* 0x000fca0007f7e0ff */
[----:B------:R-:W-:Y:S04]  /*6d060*/  STL [R1+0x389c], R20 ;  /* 0x00389c1401007387 */ /* 0x000fe80000100800 */
[----:B------:R-:W4:Y:S01]  /*6d070*/  LDL.LU.64 R26, [R1+0xf18] ;  /* 0x000f1800011a7983 */ /* 0x000f220000300a00 */
[----:B0-----:R-:W-:-:S05]  /*6d080*/  IADD3 R0, P4, PT, R4, R89, RZ ;  /* 0x0000005904007210 */ /* 0x001fca0007f9e0ff */
        /* <DEDUP_REMOVED lines=151> */
[----:B------:R-:W-:Y:S01]  /*6da00*/  IMAD.X R22, R27, 0x1, R88, P4 ;  /* 0x000000011b167824 */ /* 0x000fe200020e0658 */
[----:B0-----:R-:W-:-:S05]  /*6da10*/  IADD3.X R0, PT, PT, R91, R88, RZ, P3, !PT ;  /* 0x000000585b007210 */ /* 0x001fca0001ffe4ff */
        /* <DEDUP_REMOVED lines=408> */
[----:B------:R-:W-:Y:S01]  /*6f3a0*/  IADD3.X R5, PT, PT, R5, R88, RZ, P4, !PT ;  /* 0x0000005805057210 */ /* 0x000fe200027fe4ff */
        /* <DEDUP_REMOVED lines=419> */
[----:B------:R-:W-:Y:S01]  /*70de0*/  IMAD.X R9, R9, 0x1, R88, P4 ;  /* 0x0000000109097824 */ /* 0x000fe200020e0658 */
[----:B0-----:R-:W-:-:S05]  /*70df0*/  IADD3.X R0, PT, PT, R31, R88, RZ, P3, !PT ;  /* 0x000000581f007210 */ /* 0x001fca0001ffe4ff */
        /* <DEDUP_REMOVED lines=408> */
[----:B------:R-:W-:Y:S01]  /*72780*/  IADD3.X R22, PT, PT, R27, R88, RZ, P4, !PT ;  /* 0x000000581b167210 */ /* 0x000fe200027fe4ff */
        /* <DEDUP_REMOVED lines=419> */
[----:B------:R-:W-:Y:S01]  /*741c0*/  IMAD.X R7, R7, 0x1, R88, P4 ;  /* 0x0000000107077824 */ /* 0x000fe200020e0658 */
[----:B0-----:R-:W-:-:S05]  /*741d0*/  IADD3.X R0, PT, PT, R29, R88, RZ, P3, !PT ;  /* 0x000000581d007210 */ /* 0x001fca0001ffe4ff */
        /* <DEDUP_REMOVED lines=408> */
[----:B------:R-:W-:Y:S01]  /*75b60*/  IADD3.X R9, PT, PT, R9, R88, RZ, P4, !PT ;  /* 0x0000005809097210 */ /* 0x000fe200027fe4ff */
        /* <DEDUP_REMOVED lines=22> */
[----:B------:R0:W-:Y:S01]  /*75cd0*/  STL [R1+0x1b28], R4 ;  /* 0x001b280401007387 */ /* 0x0001e20000100800 */
[----:B------:R-:W-:-:S03]  /*75ce0*/  IADD3 R20, P3, PT, R28, R89, RZ ;  /* 0x000000591c147210 */ /* 0x000fc60007f7e0ff */
[----:B0-----:R-:W4:Y:S04]  /*75cf0*/  LDL.LU.64 R4, [R1+0x1b60] ;  /* 0x001b600001047983 */ /* 0x001f280000300a00 */
        /* <DEDUP_REMOVED lines=16> */
[----:B------:R-:W-:Y:S04]  /*75e00*/  STL [R1+0x1b40], R0 ;  /* 0x001b400001007387 */ /* 0x000fe80000100800 */
[----:B------:R-:W-:Y:S01]  /*75e10*/  STL [R1+0x1b48], R9 ;  /* 0x001b480901007387 */ /* 0x000fe20000100800 */
[----:B----4-:R-:W-:-:S03]  /*75e20*/  IADD3 R8, P3, PT, R90, R89, RZ ;  /* 0x000000595a087210 */ /* 0x010fc60007f7e0ff */
[----:B------:R-:W2:Y:S04]  /*75e30*/  LDL.LU.64 R30, [R1+0x1b80] ;  /* 0x001b8000011e7983 */ /* 0x000ea80000300a00 */
[----:B------:R0:W-:Y:S01]  /*75e40*/  STL [R1+0x3ed4], R8 ;  /* 0x003ed40801007387 */ /* 0x0001e20000100800 */
[----:B------:R-:W-:-:S03]  /*75e50*/  IMAD.X R20, R91, 0x1, R88, P3 ;  /* 0x000000015b147824 */ /* 0x000fc600018e0658 */
[----:B0-----:R-:W4:Y:S01]  /*75e60*/  LDL.LU.64 R8, [R1+0x1b88] ;  /* 0x001b880001087983 */ /* 0x001f220000300a00 */
[----:B------:R-:W-:-:S05]  /*75e70*/  IADD3 R0, P4, PT, R26, R89, RZ ;  /* 0x000000591a007210 */ /* 0x000fca0007f9e0ff */
[----:B------:R-:W-:Y:S01]  /*75e80*/  IMAD.X R22, R27, 0x1, R88, P4 ;  /* 0x000000011b167824 */ /* 0x000fe200020e0658 */
[----:B------:R0:W-:Y:S04]  /*75e90*/  STL [R1+0x3ed8], R0 ;  /* 0x003ed80001007387 */ /* 0x0001e80000100800 */
[----:B------:R1:W-:Y:S04]  /*75ea0*/  STL [R1+0x1b50], R20 ;  /* 0x001b501401007387 */ /* 0x0003e80000100800 */
[----:B------:R-:W-:Y:S04]  /*75eb0*/  STL [R1+0x1b58], R22 ;  /* 0x001b581601007387 */ /* 0x000fe80000100800 */
[----:B------:R-:W4:Y:S01]  /*75ec0*/  LDL.LU.64 R26, [R1+0x1bd0] ;  /* 0x001bd000011a7983 */ /* 0x000f220000300a00 */
[----:B0-----:R-:W-:-:S02]  /*75ed0*/  IADD3 R0, P3, PT, R4, R89, RZ ;  /* 0x0000005904007210 */ /* 0x001fc40007f7e0ff */
[----:B-1----:R-:W-:-:S03]  /*75ee0*/  IADD3 R20, P4, PT, R68, R89, RZ ;  /* 0x0000005944147210 */ /* 0x002fc60007f9e0ff */
[----:B------:R0:W-:Y:S04]  /*75ef0*/  STL [R1+0x3edc], R0 ;  /* 0x003edc0001007387 */ /* 0x0001e80000100800 */
[----:B------:R-:W-:Y:S01]  /*75f00*/  STL [R1+0x3ee0], R20 ;  /* 0x003ee01401007387 */ /* 0x000fe20000100800 */
[----:B0-----:R-:W-:-:S03]  /*75f10*/  IMAD.X R0, R5, 0x1, R88, P3 ;  /* 0x0000000105007824 */ /* 0x001fc600018e0658 */
[----:B------:R-:W4:Y:S01]  /*75f20*/  LDL.LU.64 R4, [R1+0x1bd8] ;  /* 0x001bd80001047983 */ /* 0x000f220000300a00 */
[----:B------:R-:W-:-:S03]  /*75f30*/  IMAD.X R22, R69, 0x1, R88, P4 ;  /* 0x0000000145167824 */ /* 0x000fc600020e0658 */
[----:B------:R-:W-:Y:S04]  /*75f40*/  STL [R1+0x1b60], R0 ;  /* 0x001b600001007387 */ /* 0x000fe80000100800 */
[----:B------:R0:W-:Y:S04]  /*75f50*/  STL [R1+0x1b68], R22 ;  /* 0x001b681601007387 */ /* 0x0001e80000100800 */
[----:B------:R-:W4:Y:S01]  /*75f60*/  LDL.LU.64 R68, [R1+0x1b90] ;  /* 0x001b900001447983 */ /* 0x000f220000300a00 */
[----:B0-----:R-:W0:Y:S01]  /*75f70*/  LDC R22, c[0x0][0x3a0] ;  /* 0x0000e800ff167b82 */ /* 0x001e220000000800 */
[----:B---3--:R-:W-:-:S05]  /*75f80*/  IADD3 R0, P3, PT, R28, R89, RZ ;  /* 0x000000591c007210 */ /* 0x008fca0007f7e0ff */
[----:B------:R1:W-:Y:S01]  /*75f90*/  STL [R1+0x3ee4], R0 ;  /* 0x003ee40001007387 */ /* 0x0003e20000100800 */
[----:B------:R-:W-:Y:S01]  /*75fa0*/  IADD3 R20, P4, PT, R6, R89, RZ ;  /* 0x0000005906147210 */ /* 0x000fe20007f9e0ff */
[----:B-1----:R-:W-:-:S04]  /*75fb0*/  IMAD.X R0, R29, 0x1, R88, P3 ;  /* 0x000000011d007824 */ /* 0x002fc800018e0658 */
[----:B------:R-:W-:Y:S01]  /*75fc0*/  STL [R1+0x3ee8], R20 ;  /* 0x003ee81401007387 */ /* 0x000fe20000100800 */
[----:B------:R-:W-:-:S03]  /*75fd0*/  IMAD.X R6, R7, 0x1, R88, P4 ;  /* 0x0000000107067824 */ /* 0x000fc600020e0658 */
[----:B------:R-:W3:Y:S04]  /*75fe0*/  LDL.LU.64 R28, [R1+0x1b98] ;  /* 0x001b9800011c7983 */ /* 0x000ee80000300a00 */
[----:B------:R-:W-:Y:S04]  /*75ff0*/  STL [R1+0x1b70], R0 ;  /* 0x001b700001007387 */ /* 0x000fe80000100800 */
[----:B------:R1:W-:Y:S04]  /*76000*/  STL [R1+0x1b78], R6 ;  /* 0x001b780601007387 */ /* 0x0003e80000100800 */
[----:B-1----:R-:W3:Y:S01]  /*76010*/  LDL.LU.64 R6, [R1+0x1ba0] ;  /* 0x001ba00001067983 */ /* 0x002ee20000300a00 */
[----:B--2---:R-:W-:-:S05]  /*76020*/  IADD3 R0, P3, PT, R30, R89, RZ ;  /* 0x000000591e007210 */ /* 0x004fca0007f7e0ff */
[----:B------:R1:W-:Y:S01]  /*76030*/  STL [R1+0x3eec], R0 ;  /* 0x003eec0001007387 */ /* 0x0003e20000100800 */
[----:B----4-:R-:W-:Y:S01]  /*76040*/  IADD3 R20, P4, PT, R8, R89, RZ ;  /* 0x0000005908147210 */ /* 0x010fe20007f9e0ff */
[----:B-1----:R-:W-:-:S04]  /*76050*/  IMAD.X R0, R31, 0x1, R88, P3 ;  /* 0x000000011f007824 */ /* 0x002fc800018e0658 */
[----:B------:R1:W-:Y:S02]  /*76060*/  STL [R1+0x3ef0], R20 ;  /* 0x003ef01401007387 */ /* 0x0003e40000100800 */
[----:B-1----:R-:W-:Y:S02]  /*76070*/  IMAD.X R20, R9, 0x1, R88, P4 ;  /* 0x0000000109147824 */ /* 0x002fe400020e0658 */
[----:B------:R-:W2:Y:S04]  /*76080*/  LDL.LU.64 R8, [R1+0x1ba8] ;  /* 0x001ba80001087983 */ /* 0x000ea80000300a00 */
[----:B------:R1:W-:Y:S04]  /*76090*/  STL [R1+0x1b80], R0 ;  /* 0x001b800001007387 */ /* 0x0003e80000100800 */
[----:B------:R-:W-:Y:S04]  /*760a0*/  STL [R1+0x1b88], R20 ;  /* 0x001b881401007387 */ /* 0x000fe80000100800 */
[----:B------:R-:W4:Y:S01]  /*760b0*/  LDL.LU.64 R30, [R1+0x1bb0] ;  /* 0x001bb000011e7983 */ /* 0x000f220000300a00 */
[----:B-1----:R-:W-:-:S05]  /*760c0*/  IADD3 R0, P3, PT, R26, R89, RZ ;  /* 0x000000591a007210 */ /* 0x002fca0007f7e0ff */
[----:B------:R1:W-:Y:S02]  /*760d0*/  STL [R1+0x1c8], R0 ;  /* 0x0001c80001007387 */ /* 0x0003e40000100800 */
[----:B-1----:R-:W-:Y:S01]  /*760e0*/  IMAD.X R0, R27, 0x1, R88, P3 ;  /* 0x000000011b007824 */ /* 0x002fe200018e0658 */
[----:B------:R-:W-:-:S05]  /*760f0*/  IADD3 R20, P4, PT, R4, R89, RZ ;  /* 0x0000005904147210 */ /* 0x000fca0007f9e0ff */
[----:B------:R-:W-:Y:S04]  /*76100*/  STL [R1+0x1f0], R20 ;  /* 0x0001f01401007387 */ /* 0x000fe80000100800 */
[----:B------:R-:W4:Y:S01]  /*76110*/  LDL.LU.64 R26, [R1+0x1bb8] ;  /* 0x001bb800011a7983 */ /* 0x000f220000300a00 */
[----:B------:R-:W-:-:S03]  /*76120*/  IMAD.X R4, R5, 0x1, R88, P4 ;  /* 0x0000000105047824 */ /* 0x000fc600020e0658 */
[----:B------:R1:W-:Y:S04]  /*76130*/  STL [R1+0x1c4], R0 ;  /* 0x0001c40001007387 */ /* 0x0003e80000100800 */
[----:B------:R0:W-:Y:S04]  /*76140*/  STL [R1+0x1cc], R4 ;  /* 0x0001cc0401007387 */ /* 0x0001e80000100800 */
[----:B------:R-:W4:Y:S01]  /*76150*/  LDL.LU.64 R90, [R1+0x1bc0] ;  /* 0x001bc000015a7983 */ /* 0x000f220000300a00 */
[----:B-1----:R-:W-:-:S05]  /*76160*/  IADD3 R0, P3, PT, R68, R89, RZ ;  /* 0x0000005944007210 */ /* 0x002fca0007f7e0ff */
[----:B------:R1:W-:Y:S04]  /*76170*/  STL [R1+0x3ef4], R0 ;  /* 0x003ef40001007387 */ /* 0x0003e80000100800 */
[----:B0-----:R-:W4:Y:S01]  /*76180*/  LDL.LU.64 R4, [R1+0x1be0] ;  /* 0x001be00001047983 */ /* 0x001f220000300a00 */
[----:B-1----:R-:W-:Y:S01]  /*76190*/  IMAD.X R0, R69, 0x1, R88, P3 ;  /* 0x0000000145007824 */ /* 0x002fe200018e0658 */
[----:B---3--:R-:W-:-:S05]  /*761a0*/  IADD3 R20, P4, PT, R28, R89, RZ ;  /* 0x000000591c147210 */ /* 0x008fca0007f9e0ff */
[----:B------:R0:W-:Y:S04]  /*761b0*/  STL [R1+0x3ef8], R20 ;  /* 0x003ef81401007387 */ /* 0x0001e80000100800 */
[----:B------:R-:W3:Y:S04]  /*761c0*/  LDL.LU.64 R68, [R1+0x7900] ;  /* 0x0079000001447983 */ /* 0x000ee80000300a00 */
[----:B------:R1:W-:Y:S01]  /*761d0*/  STL [R1+0x1b90], R0 ;  /* 0x001b900001007387 */ /* 0x0003e20000100800 */
[----:B0-----:R-:W-:-:S03]  /*761e0*/  IADD3 R20, P3, PT, R6, R89, RZ ;  /* 0x0000005906147210 */ /* 0x001fc60007f7e0ff */
[----:B-1----:R-:W3:Y:S04]  /*761f0*/  LDL.LU R0, [R1+0x1ed0] ;  /* 0x001ed00001007983 */ /* 0x002ee80000300800 */
[----:B------:R0:W-:Y:S01]  /*76200*/  STL [R1+0x3efc], R20 ;  /* 0x003efc1401007387 */ /* 0x0001e20000100800 */
[--C-:B------:R-:W-:Y:S02]  /*76210*/  IMAD.X R28, R7, 0x1, R88.reuse, P3 ;  /* 0x00000001071c7824 */ /* 0x100fe400018e0658 */
[----:B0-----:R-:W-:-:S05]  /*76220*/  IMAD.X R20, R29, 0x1, R88, P4 ;  /* 0x000000011d147824 */ /* 0x001fca00020e0658 */
[----:B------:R4:W-:Y:S01]  /*76230*/  STL [R1+0x1b98], R20 ;  /* 0x001b981401007387 */ /* 0x0009e20000100800 */
[----:B--2---:R-:W-:-:S05]  /*76240*/  IADD3 R29, P4, PT, R8, R89, RZ ;  /* 0x00000059081d7210 */ /* 0x004fca0007f9e0ff */
[----:B------:R-:W-:Y:S04]  /*76250*/  STL [R1+0x3f00], R29 ;  /* 0x003f001d01007387 */ /* 0x000fe80000100800 */
[----:B------:R-:W2:Y:S01]  /*76260*/  LDL.LU.64 R6, [R1+0x1df0] ;  /* 0x001df00001067983 */ /* 0x000ea20000300a00 */
[----:B----4-:R-:W-:-:S03]  /*76270*/  IADD3 R20, P3, PT, R30, R89, RZ ;  /* 0x000000591e147210 */ /* 0x010fc60007f7e0ff */
[----:B------:R0:W-:Y:S04]  /*76280*/  STL [R1+0x1ba0], R28 ;  /* 0x001ba01c01007387 */ /* 0x0001e80000100800 */
[----:B0-----:R-:W4:Y:S04]  /*76290*/  LDL.LU.64 R28, [R1+0x1df8] ;  /* 0x001df800011c7983 */ /* 0x001f280000300a00 */
[----:B------:R0:W-:Y:S02]  /*762a0*/  STL [R1+0x3f04], R20 ;  /* 0x003f041401007387 */ /* 0x0001e40000100800 */
[----:B0-----:R-:W-:-:S02]  /*762b0*/  IMAD.X R20, R9, 0x1, R88, P4 ;  /* 0x0000000109147824 */ /* 0x001fc400020e0658 */
[----:B------:R-:W4:Y:S04]  /*762c0*/  LDL.LU.64 R8, [R1+0x78f8] ;  /* 0x0078f80001087983 */ /* 0x000f280000300a00 */
[----:B------:R0:W-:Y:S02]  /*762d0*/  STL [R1+0x1ba8], R20 ;  /* 0x001ba81401007387 */ /* 0x0001e40000100800 */
[----:B0-----:R-:W-:-:S05]  /*762e0*/  IADD3 R20, P4, PT, R26, R89, RZ ;  /* 0x000000591a147210 */ /* 0x001fca0007f9e0ff */
[----:B------:R0:W-:Y:S02]  /*762f0*/  STL [R1+0x3f08], R20 ;  /* 0x003f081401007387 */ /* 0x0001e40000100800 */
[----:B0-----:R-:W-:Y:S02]  /*76300*/  IMAD.X R20, R31, 0x1, R88, P3 ;  /* 0x000000011f147824 */ /* 0x001fe400018e0658 */
        /* <DEDUP_REMOVED lines=9> */
[----:B0-----:R-:W0:Y:S01]  /*763a0*/  S2R R20, SR_TID.X ;  /* 0x0000000000147919 */ /* 0x001e220000002100 */
[--C-:B------:R-:W-:Y:S02]  /*763b0*/  IMAD.X R90, R91, 0x1, R88.reuse, P3 ;  /* 0x000000015b5a7824 */ /* 0x100fe400018e0658 */
[----:B------:R-:W-:-:S03]  /*763c0*/  IMAD.X R4, R5, 0x1, R88, P4 ;  /* 0x0000000105047824 */ /* 0x000fc600020e0658 */
[----:B------:R1:W-:Y:S04]  /*763d0*/  STL [R1+0x1bc0], R90 ;  /* 0x001bc05a01007387 */ /* 0x0003e80000100800 */
[----:B------:R-:W4:Y:S04]  /*763e0*/  LDL R5, [R1+0x3188] ;  /* 0x0031880001057983 */ /* 0x000f280000100800 */
[----:B-1----:R-:W4:Y:S04]  /*763f0*/  LDL R90, [R1+0x3184] ;  /* 0x00318400015a7983 */ /* 0x002f280000100800 */
[----:B------:R0:W-:Y:S02]  /*76400*/  STL [R1+0x1d0], R4 ;  /* 0x0001d00401007387 */ /* 0x0001e40000100800 */
[----:B0-----:R-:W-:-:S04]  /*76410*/  SHF.R.U32.HI R4, RZ, 0x6, R20 ;  /* 0x00000006ff047819 */ /* 0x001fc80000011614 */
[----:B------:R-:W-:Y:S01]  /*76420*/  SGXT.U32 R4, R4, 0x1 ;  /* 0x000000010404781a */ /* 0x000fe20000000000 */
[----:B---3--:R-:W-:-:S05]  /*76430*/  VIADD R0, R0, 0x1 ;  /* 0x0000000100007836 */ /* 0x008fca0000000000 */
[----:B------:R0:W-:Y:S01]  /*76440*/  STL [R1+0x1ed0], R0 ;  /* 0x001ed00001007387 */ /* 0x0001e20000100800 */
[----:B------:R-:W-:-:S05]  /*76450*/  IMAD R22, R0, -0x100, R22 ;  /* 0xffffff0000167824 */ /* 0x000fca00078e0216 */
[----:B------:R-:W-:Y:S02]  /*76460*/  ISETP.GE.AND P6, PT, R4, R22, PT ;  /* 0x000000160400720c */ /* 0x000fe40003fc6270 */
[----:B--2---:R-:W-:-:S05]  /*76470*/  IADD3 R91, P3, PT, R6, R89, RZ ;  /* 0x00000059065b7210 */ /* 0x004fca0007f7e0ff */
[----:B------:R4:W-:Y:S01]  /*76480*/  STL [R1+0x1dc], R91 ;  /* 0x0001dc5b01007387 */ /* 0x0009e20000100800 */
[----:B0-----:R-:W-:Y:S01]  /*76490*/  IMAD.X R0, R7, 0x1, R88, P3 ;  /* 0x0000000107007824 */ /* 0x001fe200018e0658 */
[----:B----4-:R-:W-:-:S05]  /*764a0*/  IADD3 R91, P4, PT, R28, R89, RZ ;  /* 0x000000591c5b7210 */ /* 0x010fca0007f9e0ff */
[----:B------:R0:W-:Y:S04]  /*764b0*/  STL [R1+0x1e4], R91 ;  /* 0x0001e45b01007387 */ /* 0x0001e80000100800 */
[----:B------:R-:W2:Y:S01]  /*764c0*/  LDL.LU.64 R6, [R1+0x78e8] ;  /* 0x0078e80001067983 */ /* 0x000ea20000300a00 */
[----:B0-----:R-:W-:-:S03]  /*764d0*/  IMAD.X R91, R29, 0x1, R88, P4 ;  /* 0x000000011d5b7824 */ /* 0x001fc600020e0658 */
[----:B------:R-:W3:Y:S04]  /*764e0*/  LDL.LU.64 R28, [R1+0x78e0] ;  /* 0x0078e000011c7983 */ /* 0x000ee80000300a00 */
[----:B------:R-:W-:Y:S04]  /*764f0*/  STL [R1+0x1d8], R0 ;  /* 0x0001d80001007387 */ /* 0x000fe80000100800 */
[----:B------:R0:W-:Y:S02]  /*76500*/  STL [R1+0x1e0], R91 ;  /* 0x0001e05b01007387 */ /* 0x0001e40000100800 */
[----:B0-----:R-:W-:-:S05]  /*76510*/  IADD3 R91, P3, PT, R26, R89, RZ ;  /* 0x000000591a5b7210 */ /* 0x001fca0007f7e0ff */
[----:B------:R-:W-:Y:S01]  /*76520*/  IMAD.X R4, R27, 0x1, R88, P3 ;  /* 0x000000011b047824 */ /* 0x000fe200018e0658 */
[----:B------:R-:W-:Y:S04]  /*76530*/  STL [R1+0x1ec], R91 ;  /* 0x0001ec5b01007387 */ /* 0x000fe80000100800 */
[----:B------:R-:W4:Y:S04]  /*76540*/  LDL.LU.64 R26, [R1+0x78d8] ;  /* 0x0078d800011a7983 */ /* 0x000f280000300a00 */
[----:B------:R0:W-:Y:S02]  /*76550*/  STL [R1+0x1e8], R4 ;  /* 0x0001e80401007387 */ /* 0x0001e40000100800 */
[----:B0-----:R-:W-:-:S02]  /*76560*/  @!P6 IMAD.MOV.U32 R4, RZ, RZ, R5 ;  /* 0x000000ffff04e224 */ /* 0x001fc400078e0005 */
[----:B------:R-:W-:Y:S01]  /*76570*/  @!P6 IMAD.MOV.U32 R5, RZ, RZ, R90 ;  /* 0x000000ffff05e224 */ /* 0x000fe200078e005a */
[----:B------:R-:W0:Y:S01]  /*76580*/  S2R R0, SR_TID.X ;  /* 0x0000000000007919 */ /* 0x000e220000002100 */
[----:B----4-:R-:W-:-:S06]  /*76590*/  PRMT R26, RZ, 0x7610, R26 ;  /* 0x00007610ff1a7816 */ /* 0x010fcc000000001a */
[----:B------:R-:W4:Y:S01]  /*765a0*/  @!P6 LDG.E.U16 R26, desc[UR6][R4.64] ;  /* 0x00000006041ae981 */ /* 0x000f22000c1e1500 */
[----:B0-----:R-:W-:-:S04]  /*765b0*/  SHF.R.U32.HI R91, RZ, 0x6, R0 ;  /* 0x00000006ff5b7819 */ /* 0x001fc80000011600 */
[----:B------:R-:W-:-:S04]  /*765c0*/  SGXT.U32 R91, R91, 0x1 ;  /* 0x000000015b5b781a */ /* 0x000fc80000000000 */
[----:B------:R-:W-:-:S04]  /*765d0*/  LOP3.LUT R91, R91, 0x2, RZ, 0xfc, !PT ;  /* 0x000000025b5b7812 */ /* 0x000fc800078efcff */
[----:B------:R-:W-:Y:S02]  /*765e0*/  ISETP.GE.AND P4, PT, R91, R22, PT ;  /* 0x000000165b00720c */ /* 0x000fe40003f86270 */
[----:B------:R-:W2:Y:S04]  /*765f0*/  LDL R91, [R1+0x31a0] ;  /* 0x0031a000015b7983 */ /* 0x000ea80000100800 */
[----:B----4-:R0:W-:Y:S04]  /*76600*/  STL [R1+0x1c0], R26 ;  /* 0x0001c01a01007387 */ /* 0x0101e80000100800 */
[----:B0-----:R-:W4:Y:S04]  /*76610*/  LDL.LU R26, [R1+0x78d4] ;  /* 0x0078d400011a7983 */ /* 0x001f280000300800 */
[----:B------:R-:W2:Y:S04]  /*76620*/  LDL R4, [R1+0x318c] ;  /* 0x00318c0001047983 */ /* 0x000ea80000100800 */
[----:B------:R-:W2:Y:S01]  /*76630*/  LDL R5, [R1+0x3190] ;  /* 0x0031900001057983 */ /* 0x000ea20000100800 */
[----:B------:R-:W-:-:S02]  /*76640*/  PRMT R2, RZ, 0x7610, R2 ;  /* 0x00007610ff027816 */ /* 0x000fc40000000002 */
[----:B------:R-:W-:-:S04]  /*76650*/  SHF.R.U32.HI R0, RZ, 0x6, R0 ;  /* 0x00000006ff007819 */ /* 0x000fc80000011600 */
[----:B------:R-:W-:-:S04]  /*76660*/  SGXT.U32 R0, R0, 0x1 ;  /* 0x000000010000781a */ /* 0x000fc80000000000 */
[----:B------:R-:W-:-:S04]  /*76670*/  LOP3.LUT R0, R0, 0x4, RZ, 0xfc, !PT ;  /* 0x0000000400007812 */ /* 0x000fc800078efcff */
[----:B------:R-:W-:Y:S02]  /*76680*/  ISETP.GE.AND P3, PT, R0, R22, PT ;  /* 0x000000160000720c */ /* 0x000fe40003f66270 */
[----:B------:R-:W0:Y:S01]  /*76690*/  S2R R0, SR_TID.X ;  /* 0x0000000000007919 */ /* 0x000e220000002100 */
[----:B--2---:R-:W-:-:S04]  /*766a0*/  @!P4 LOP3.LUT R5, R5, R4, RZ, 0x3c, !PT ;  /* 0x000000040505c212 */ /* 0x004fc800078e3cff */
[----:B------:R-:W-:-:S04]  /*766b0*/  @!P4 LOP3.LUT R4, R5, R4, RZ, 0x3c, !PT ;  /* 0x000000040504c212 */ /* 0x000fc800078e3cff */
[----:B------:R-:W-:-:S05]  /*766c0*/  @!P4 LOP3.LUT R5, R5, R4, RZ, 0x3c, !PT ;  /* 0x000000040505c212 */ /* 0x000fca00078e3cff */
[----:B------:R-:W2:Y:S01]  /*766d0*/  @!P4 LDG.E.U16 R2, desc[UR6][R4.64] ;  /* 0x000000060402c981 */ /* 0x000ea2000c1e1500 */
[----:B0-----:R-:W-:-:S04]  /*766e0*/  SHF.R.U32.HI R0, RZ, 0x6, R0 ;  /* 0x00000006ff007819 */ /* 0x001fc80000011600 */
[----:B------:R-:W-:-:S04]  /*766f0*/  SGXT.U32 R0, R0, 0x1 ;  /* 0x000000010000781a */ /* 0x000fc80000000000 */
[----:B------:R-:W-:-:S04]  /*76700*/  LOP3.LUT R0, R0, 0x6, RZ, 0xfc, !PT ;  /* 0x0000000600007812 */ /* 0x000fc800078efcff */
[----:B------:R-:W-:Y:S02]  /*76710*/  ISETP.GE.AND P6, PT, R0, R22, PT ;  /* 0x000000160000720c */ /* 0x000fe40003fc6270 */
[----:B------:R-:W3:Y:S04]  /*76720*/  LDL.LU R0, [R1+0x78d0] ;  /* 0x0078d00001007983 */ /* 0x000ee80000300800 */
[----:B--2---:R0:W-:Y:S04]  /*76730*/  STL [R1+0x1bc], R2 ;  /* 0x0001bc0201007387 */ /* 0x0041e80000100800 */
[----:B0-----:R-:W2:Y:S04]  /*76740*/  LDL.LU R2, [R1+0x78cc] ;  /* 0x0078cc0001027983 */ /* 0x001ea80000300800 */
[----:B------:R-:W2:Y:S04]  /*76750*/  LDL R4, [R1+0x3194] ;  /* 0x0031940001047983 */ /* 0x000ea80000100800 */
[----:B------:R-:W2:Y:S01]  /*76760*/  LDL R5, [R1+0x3198] ;  /* 0x0031980001057983 */ /* 0x000ea20000100800 */
[----:B---3--:R-:W-:-:S02]  /*76770*/  PRMT R0, RZ, 0x7610, R0 ;  /* 0x00007610ff007816 */ /* 0x008fc40000000000 */
[----:B--2---:R-:W-:-:S04]  /*76780*/  @!P3 LOP3.LUT R5, R5, R4, RZ, 0x3c, !PT ;  /* 0x000000040505b212 */ /* 0x004fc800078e3cff */
[----:B------:R-:W-:-:S04]  /*76790*/  @!P3 LOP3.LUT R4, R5, R4, RZ, 0x3c, !PT ;  /* 0x000000040504b212 */ /* 0x000fc800078e3cff */
[----:B------:R-:W-:-:S05]  /*767a0*/  @!P3 LOP3.LUT R5, R5, R4, RZ, 0x3c, !PT ;  /* 0x000000040505b212 */ /* 0x000fca00078e3cff */
[----:B------:R0:W2:Y:S04]  /*767b0*/  @!P3 LDG.E.U16 R0, desc[UR6][R4.64] ;  /* 0x000000060400b981 */ /* 0x0000a8000c1e1500 */
[----:B------:R-:W3:Y:S01]  /*767c0*/  LDL R5, [R1+0x319c] ;  /* 0x00319c0001057983 */ /* 0x000ee20000100800 */
[----:B----4-:R-:W-:Y:S01]  /*767d0*/  PRMT R26, RZ, 0x7610, R26 ;  /* 0x00007610ff1a7816 */ /* 0x010fe2000000001a */
[----:B0-----:R-:W-:-:S05]  /*767e0*/  @!P6 IMAD.MOV.U32 R4, RZ, RZ, R91 ;  /* 0x000000ffff04e224 */ /* 0x001fca00078e005b */
[----:B---3--:R-:W3:Y:S04]  /*767f0*/  @!P6 LDG.E.U16 R26, desc[UR6][R4.64] ;  /* 0x00000006041ae981 */ /* 0x008ee8000c1e1500 */
[----:B--2---:R0:W-:Y:S04]  /*76800*/  STL [R1+0x1b8], R0 ;  /* 0x0001b80001007387 */ /* 0x0041e80000100800 */
[----:B0-----:R-:W2:Y:S01]  /*76810*/  LDL R0, [R1+0x31b0] ;  /* 0x0031b00001007983 */ /* 0x001ea20000100800 */
[----:B------:R-:W0:Y:S03]  /*76820*/  S2R R90, SR_TID.X ;  /* 0x00000000005a7919 */ /* 0x000e260000002100 */
[----:B---3--:R1:W-:Y:S04]  /*76830*/  STL [R1+0x1b4], R26 ;  /* 0x0001b41a01007387 */ /* 0x0083e80000100800 */
[----:B-1----:R-:W3:Y:S04]  /*76840*/  LDL.LU R26, [R1+0x78c8] ;  /* 0x0078c800011a7983 */ /* 0x002ee80000300800 */
[----:B------:R-:W4:Y:S04]  /*76850*/  LDL R4, [R1+0x31a4] ;  /* 0x0031a40001047983 */ /* 0x000f280000100800 */
[----:B------:R-:W4:Y:S01]  /*76860*/  LDL R5, [R1+0x31a8] ;  /* 0x0031a80001057983 */ /* 0x000f220000100800 */
[----:B0-----:R-:W-:-:S04]  /*76870*/  SHF.R.U32.HI R90, RZ, 0x6, R90 ;  /* 0x00000006ff5a7819 */ /* 0x001fc8000001165a */
[----:B------:R-:W-:-:S04]  /*76880*/  SGXT.U32 R90, R90, 0x1 ;  /* 0x000000015a5a781a */ /* 0x000fc80000000000 */
[----:B------:R-:W-:-:S04]  /*76890*/  LOP3.LUT R90, R90, 0x8, RZ, 0xfc, !PT ;  /* 0x000000085a5a7812 */ /* 0x000fc800078efcff */
[----:B------:R-:W-:Y:S02]  /*768a0*/  ISETP.GE.AND P4, PT, R90, R22, PT ;  /* 0x000000165a00720c */ /* 0x000fe40003f86270 */
[----:B------:R-:W-:Y:S01]  /*768b0*/  PRMT R2, RZ, 0x7610, R2 ;  /* 0x00007610ff027816 */ /* 0x000fe20000000002 */
[----:B------:R-:W0:Y:S02]  /*768c0*/  S2R R90, SR_TID.X ;  /* 0x00000000005a7919 */ /* 0x000e240000002100 */
[----:B0-----:R-:W-:-:S08]  /*768d0*/  SHF.R.U32.HI R90, RZ, 0x6, R90 ;  /* 0x00000006ff5a7819 */ /* 0x001fd0000001165a */
[----:B----4-:R-:W-:-:S04]  /*768e0*/  @!P4 LOP3.LUT R5, R5, R4, RZ, 0x3c, !PT ;  /* 0x000000040505c212 */ /* 0x010fc800078e3cff */
[----:B------:R-:W-:-:S04]  /*768f0*/  @!P4 LOP3.LUT R4, R5, R4, RZ, 0x3c, !PT ;  /* 0x000000040504c212 */ /* 0x000fc800078e3cff */
[----:B------:R-:W-:-:S05]  /*76900*/  @!P4 LOP3.LUT R5, R5, R4, RZ, 0x3c, !PT ;  /* 0x000000040505c212 */ /* 0x000fca00078e3cff */
[----:B------:R-:W4:Y:S01]  /*76910*/  @!P4 LDG.E.U16 R2, desc[UR6][R4.64] ;  /* 0x000000060402c981 */ /* 0x000f22000c1e1500 */
[----:B------:R-:W-:-:S04]  /*76920*/  SGXT.U32 R90, R90, 0x1 ;  /* 0x000000015a5a781a */ /* 0x000fc80000000000 */
[----:B------:R-:W-:-:S04]  /*76930*/  LOP3.LUT R90, R90, 0xa, RZ, 0xfc, !PT ;  /* 0x0000000a5a5a7812 */ /* 0x000fc800078efcff */
[----:B------:R-:W-:Y:S02]  /*76940*/  ISETP.GE.AND P3, PT, R90, R22, PT ;  /* 0x000000165a00720c */ /* 0x000fe40003f66270 */
[----:B------:R-:W0:Y:S02]  /*76950*/  S2R R90, SR_TID.X ;  /* 0x00000000005a7919 */ /* 0x000e240000002100 */
[----:B0-----:R-:W-:-:S04]  /*76960*/  SHF.R.U32.HI R90, RZ, 0x6, R90 ;  /* 0x00000006ff5a7819 */ /* 0x001fc8000001165a */
[----:B------:R-:W-:-:S04]  /*76970*/  SGXT.U32 R90, R90, 0x1 ;  /* 0x000000015a5a781a */ /* 0x000fc80000000000 */
[----:B------:R-:W-:-:S04]  /*76980*/  LOP3.LUT R90, R90, 0xc, RZ, 0xfc, !PT ;  /* 0x0000000c5a5a7812 */ /* 0x000fc800078efcff */
[----:B------:R-:W-:Y:S02]  /*76990*/  ISETP.GE.AND P6, PT, R90, R22, PT ;  /* 0x000000165a00720c */ /* 0x000fe40003fc6270 */
[----:B------:R-:W2:Y:S04]  /*769a0*/  LDL.LU R90, [R1+0x78c4] ;  /* 0x0078c400015a7983 */ /* 0x000ea80000300800 */
[----:B----4-:R0:W-:Y:S04]  /*769b0*/  STL [R1+0x1b0], R2 ;  /* 0x0001b00201007387 */ /* 0x0101e80000100800 */
[----:B0-----:R-:W4:Y:S04]  /*769c0*/  LDL.LU R2, [R1+0x78c0] ;  /* 0x0078c00001027983 */ /* 0x001f280000300800 */
[----:B------:R-:W3:Y:S04]  /*769d0*/  LDL R4, [R1+0x317c] ;  /* 0x00317c0001047983 */ /* 0x000ee80000100800 */
[----:B------:R-:W3:Y:S01]  /*769e0*/  LDL R5, [R1+0x31ac] ;  /* 0x0031ac0001057983 */ /* 0x000ee20000100800 */
[----:B--2---:R-:W-:-:S02]  /*769f0*/  PRMT R90, RZ, 0x7610, R90 ;  /* 0x00007610ff5a7816 */ /* 0x004fc4000000005a */
[----:B---3--:R-:W-:-:S04]  /*76a00*/  @!P3 LOP3.LUT R5, R5, R4, RZ, 0x3c, !PT ;  /* 0x000000040505b212 */ /* 0x008fc800078e3cff */
[----:B------:R-:W-:-:S04]  /*76a10*/  @!P3 LOP3.LUT R4, R5, R4, RZ, 0x3c, !PT ;  /* 0x000000040504b212 */ /* 0x000fc800078e3cff */
[----:B------:R-:W-:-:S05]  /*76a20*/  @!P3 LOP3.LUT R5, R5, R4, RZ, 0x3c, !PT ;  /* 0x000000040505b212 */ /* 0x000fca00078e3cff */
[----:B------:R0:W2:Y:S04]  /*76a30*/  @!P3 LDG.E.U16 R90, desc[UR6][R4.64] ;  /* 0x00000006045ab981 */ /* 0x0000a8000c1e1500 */
[----:B------:R-:W3:Y:S01]  /*76a40*/  LDL R5, [R1+0x3174] ;  /* 0x0031740001057983 */ /* 0x000ee20000100800 */
[----:B------:R-:W-:Y:S01]  /*76a50*/  PRMT R26, RZ, 0x7610, R26 ;  /* 0x00007610ff1a7816 */ /* 0x000fe2000000001a */
[----:B0-----:R-:W-:-:S05]  /*76a60*/  @!P6 IMAD.MOV.U32 R4, RZ, RZ, R0 ;  /* 0x000000ffff04e224 */ /* 0x001fca00078e0000 */
[----:B---3--:R-:W3:Y:S04]  /*76a70*/  @!P6 LDG.E.U16 R26, desc[UR6][R4.64] ;  /* 0x00000006041ae981 */ /* 0x008ee8000c1e1500 */
[----:B--2---:R0:W-:Y:S04]  /*76a80*/  STL [R1+0x1ac], R90 ;  /* 0x0001ac5a01007387 */ /* 0x0041e80000100800 */
[----:B0-----:R-:W2:Y:S01]  /*76a90*/  LDL R90, [R1+0x3178] ;  /* 0x00317800015a7983 */ /* 0x001ea20000100800 */
[----:B------:R-:W0:Y:S03]  /*76aa0*/  S2R R91, SR_TID.X ;  /* 0x00000000005b7919 */ /* 0x000e260000002100 */
[----:B---3--:R1:W-:Y:S04]  /*76ab0*/  STL [R1+0x1a8], R26 ;  /* 0x0001a81a01007387 */ /* 0x0083e80000100800 */
[----:B-1----:R-:W3:Y:S04]  /*76ac0*/  LDL.LU R26, [R1+0x78bc] ;  /* 0x0078bc00011a7983 */ /* 0x002ee80000300800 */
[----:B------:R-:W2:Y:S04]  /*76ad0*/  LDL R4, [R1+0x316c] ;  /* 0x00316c0001047983 */ /* 0x000ea80000100800 */
[----:B------:R-:W2:Y:S01]  /*76ae0*/  LDL R5, [R1+0x31b4] ;  /* 0x0031b40001057983 */ /* 0x000ea20000100800 */
[----:B0-----:R-:W-:-:S04]  /*76af0*/  SHF.R.U32.HI R91, RZ, 0x6, R91 ;  /* 0x00000006ff5b7819 */ /* 0x001fc8000001165b */
[----:B------:R-:W-:-:S04]  /*76b00*/  SGXT.U32 R91, R91, 0x1 ;  /* 0x000000015b5b781a */ /* 0x000fc80000000000 */
[----:B------:R-:W-:-:S04]  /*76b10*/  LOP3.LUT R91, R91, 0xe, RZ, 0xfc, !PT ;  /* 0x0000000e5b5b7812 */ /* 0x000fc800078efcff */
[----:B------:R-:W-:Y:S02]  /*76b20*/  ISETP.GE.AND P4, PT, R91, R22, PT ;  /* 0x000000165b00720c */ /* 0x000fe40003f86270 */
[----:B----4-:R-:W-:Y:S01]  /*76b30*/  PRMT R2, RZ, 0x7610, R2 ;  /* 0x00007610ff027816 */ /* 0x010fe20000000002 */
[----:B------:R-:W0:Y:S02]  /*76b40*/  S2R R91, SR_TID.X ;  /* 0x00000000005b7919 */ /* 0x000e240000002100 */
[----:B0-----:R-:W-:-:S08]  /*76b50*/  SHF.R.U32.HI R91, RZ, 0x6, R91 ;  /* 0x00000006ff5b7819 */ /* 0x001fd0000001165b */
[----:B--2---:R-:W-:-:S04]  /*76b60*/  @!P4 LOP3.LUT R5, R5, R4, RZ, 0x3c, !PT ;  /* 0x000000040505c212 */ /* 0x004fc800078e3cff */
[----:B------:R-:W-:-:S04]  /*76b70*/  @!P4 LOP3.LUT R4, R5, R4, RZ, 0x3c, !PT ;  /* 0x000000040504c212 */ /* 0x000fc800078e3cff */
[----:B------:R-:W-:-:S05]  /*76b80*/  @!P4 LOP3.LUT R5, R5, R4, RZ, 0x3c, !PT ;  /* 0x000000040505c212 */ /* 0x000fca00078e3cff */
[----:B------:R-:W2:Y:S01]  /*76b90*/  @!P4 LDG.E.U16 R2, desc[UR6][R4.64] ;  /* 0x000000060402c981 */ /* 0x000ea2000c1e1500 */
        /* <DEDUP_REMOVED lines=8> */
[----:B------:R-:W4:Y:S04]  /*76c20*/  LDL.LU R91, [R1+0x78b8] ;  /* 0x0078b800015b7983 */ /* 0x000f280000300800 */
[----:B--2---:R0:W-:Y:S04]  /*76c30*/  STL [R1+0x1a4], R2 ;  /* 0x0001a40201007387 */ /* 0x0041e80000100800 */
[----:B0-----:R-:W2:Y:S04]  /*76c40*/  LDL.LU R2, [R1+0x78b4] ;  /* 0x0078b40001027983 */ /* 0x001ea80000300800 */
[----:B------:R-:W2:Y:S04]  /*76c50*/  LDL R4, [R1+0x3164] ;  /* 0x0031640001047983 */ /* 0x000ea80000100800 */
[----:B------:R-:W2:Y:S01]  /*76c60*/  LDL R5, [R1+0x3180] ;  /* 0x0031800001057983 */ /* 0x000ea20000100800 */
[----:B----4-:R-:W-:-:S02]  /*76c70*/  PRMT R91, RZ, 0x7610, R91 ;  /* 0x00007610ff5b7816 */ /* 0x010fc4000000005b */
[----:B--2---:R-:W-:-:S04]  /*76c80*/  @!P3 LOP3.LUT R5, R5, R4, RZ, 0x3c, !PT ;  /* 0x000000040505b212 */ /* 0x004fc800078e3cff */
[----:B------:R-:W-:-:S04]  /*76c90*/  @!P3 LOP3.LUT R4, R5, R4, RZ, 0x3c, !PT ;  /* 0x000000040504b212 */ /* 0x000fc800078e3cff */
[----:B------:R-:W-:-:S05]  /*76ca0*/  @!P3 LOP3.LUT R5, R5, R4, RZ, 0x3c, !PT ;  /* 0x000000040505b212 */ /* 0x000fca00078e3cff */
[----:B------:R0:W2:Y:S04]  /*76cb0*/  @!P3 LDG.E.U16 R91, desc[UR6][R4.64] ;  /* 0x00000006045bb981 */ /* 0x0000a8000c1e1500 */
[----:B------:R-:W4:Y:S01]  /*76cc0*/  LDL R5, [R1+0x315c] ;  /* 0x00315c0001057983 */ /* 0x000f220000100800 */
[----:B---3--:R-:W-:Y:S01]  /*76cd0*/  PRMT R26, RZ, 0x7610, R26 ;  /* 0x00007610ff1a7816 */ /* 0x008fe2000000001a */
[----:B0-----:R-:W-:-:S05]  /*76ce0*/  @!P6 IMAD.MOV.U32 R4, RZ, RZ, R90 ;  /* 0x000000ffff04e224 */ /* 0x001fca00078e005a */
[----:B----4-:R-:W3:Y:S04]  /*76cf0*/  @!P6 LDG.E.U16 R26, desc[UR6][R4.64] ;  /* 0x00000006041ae981 */ /* 0x010ee8000c1e1500 */
        /* <DEDUP_REMOVED lines=757> */
[----:B----4-:R-:W-:Y:S01]  /*79c50*/  PRMT R2, RZ, 0x7610, R2 ;  /* 0x00007610ff027816 */ /* 0x010fe20000000002 */
[----:B0-----:R-:W-:Y:S01]  /*79c60*/  @!P6 IMAD.MOV.U32 R4, RZ, RZ, R26 ;  /* 0x000000ffff04e224 */ /* 0x001fe200078e001a */
[----:B------:R-:W0:Y:S01]  /*79c70*/  S2R R90, SR_TID.X ;  /* 0x00000000005a7919 */ /* 0x000e220000002100 */
[----:B--2---:R1:W-:Y:S04]  /*79c80*/  STL [R1+0xbc], R0 ;  /* 0x0000bc0001007387 */ /* 0x0043e80000100800 */
[----:B---3--:R2:W3:Y:S01]  /*79c90*/  @!P6 LDG.E.U16 R2, desc[UR6][R4.64] ;  /* 0x000000060402e981 */ /* 0x0084e2000c1e1500 */
[----:B0-----:R-:W-:-:S02]  /*79ca0*/  SHF.R.U32.HI R90, RZ, 0x6, R90 ;  /* 0x00000006ff5a7819 */ /* 0x001fc4000001165a */
[----:B------:R-:W-:Y:S01]  /*79cb0*/  PRMT R91, RZ, 0x7610, R91 ;  /* 0x00007610ff5b7816 */ /* 0x000fe2000000005b */
[----:B-1----:R-:W4:Y:S04]  /*79cc0*/  LDL R0, [R1+0x2f9c] ;  /* 0x002f9c0001007983 */ /* 0x002f280000100800 */
[----:B------:R-:W2:Y:S04]  /*79cd0*/  LDL R4, [R1+0x2f8c] ;  /* 0x002f8c0001047983 */ /* 0x000ea80000100800 */
[----:B------:R-:W2:Y:S01]  /*79ce0*/  LDL R5, [R1+0x2f94] ;  /* 0x002f940001057983 */ /* 0x000ea20000100800 */
[----:B------:R-:W-:-:S04]  /*79cf0*/  SGXT.U32 R90, R90, 0x1 ;  /* 0x000000015a5a781a */ /* 0x000fc80000000000 */
[----:B------:R-:W-:-:S04]  /*79d00*/  LOP3.LUT R90, R90, 0x86, RZ, 0xfc, !PT ;  /* 0x000000865a5a7812 */ /* 0x000fc800078efcff */
[----:B------:R-:W-:Y:S02]  /*79d10*/  ISETP.GE.AND P4, PT, R90, R22, PT ;  /* 0x000000165a00720c */ /* 0x000fe40003f86270 */
[----:B------:R-:W0:Y:S02]  /*79d20*/  S2R R90, SR_TID.X ;  /* 0x00000000005a7919 */ /* 0x000e240000002100 */
[----:B0-----:R-:W-:-:S04]  /*79d30*/  SHF.R.U32.HI R90, RZ, 0x6, R90 ;  /* 0x00000006ff5a7819 */ /* 0x001fc8000001165a */
[----:B------:R-:W-:-:S05]  /*79d40*/  SGXT.U32 R90, R90, 0x1 ;  /* 0x000000015a5a781a */ /* 0x000fca0000000000 */
[----:B--2---:R-:W-:-:S04]  /*79d50*/  @!P4 LOP3.LUT R5, R5, R4, RZ, 0x3c, !PT ;  /* 0x000000040505c212 */ /* 0x004fc800078e3cff */
[----:B------:R-:W-:-:S04]  /*79d60*/  @!P4 LOP3.LUT R4, R5, R4, RZ, 0x3c, !PT ;  /* 0x000000040504c212 */ /* 0x000fc800078e3cff */
[----:B------:R-:W-:-:S05]  /*79d70*/  @!P4 LOP3.LUT R5, R5, R4, RZ, 0x3c, !PT ;  /* 0x000000040505c212 */ /* 0x000fca00078e3cff */
[----:B------:R-:W2:Y:S01]  /*79d80*/  @!P4 LDG.E.U16 R91, desc[UR6][R4.64] ;  /* 0x00000006045bc981 */ /* 0x000ea2000c1e1500 */
[----:B------:R-:W-:-:S04]  /*79d90*/  LOP3.LUT R90, R90, 0x88, RZ, 0xfc, !PT ;  /* 0x000000885a5a7812 */ /* 0x000fc800078efcff */
[----:B------:R-:W-:Y:S02]  /*79da0*/  ISETP.GE.AND P3, PT, R90, R22, PT ;  /* 0x000000165a00720c */ /* 0x000fe40003f66270 */
[----:B------:R-:W0:Y:S01]  /*79db0*/  S2R R90, SR_TID.X ;  /* 0x00000000005a7919 */ /* 0x000e220000002100 */
[----:B---3--:R-:W-:Y:S01]  /*79dc0*/  STL [R1+0x7538], R2 ;  /* 0x0075380201007387 */ /* 0x008fe20000100800 */
[----:B0-----:R-:W-:-:S04]  /*79dd0*/  SHF.R.U32.HI R26, RZ, 0x6, R90 ;  /* 0x00000006ff1a7819 */ /* 0x001fc8000001165a */
[----:B------:R-:W-:Y:S02]  /*79de0*/  SGXT.U32 R26, R26, 0x1 ;  /* 0x000000011a1a781a */ /* 0x000fe40000000000 */
[----:B------:R-:W-:Y:S02]  /*79df0*/  SHF.R.U32.HI R90, RZ, 0x6, R90 ;  /* 0x00000006ff5a7819 */ /* 0x000fe4000001165a */
[----:B------:R-:W-:Y:S02]  /*79e00*/  LOP3.LUT R26, R26, 0x8a, RZ, 0xfc, !PT ;  /* 0x0000008a1a1a7812 */ /* 0x000fe400078efcff */
[----:B------:R-:W-:Y:S02]  /*79e10*/  SGXT.U32 R90, R90, 0x1 ;  /* 0x000000015a5a781a */ /* 0x000fe40000000000 */
[----:B------:R-:W-:Y:S02]  /*79e20*/  ISETP.GE.AND P6, PT, R26, R22, PT ;  /* 0x000000161a00720c */ /* 0x000fe40003fc6270 */
[----:B------:R-:W3:Y:S01]  /*79e30*/  LDL.LU R26, [R1+0x77cc] ;  /* 0x0077cc00011a7983 */ /* 0x000ee20000300800 */
[----:B------:R-:W-:-:S03]  /*79e40*/  LOP3.LUT R90, R90, 0x8c, RZ, 0xfc, !PT ;  /* 0x0000008c5a5a7812 */ /* 0x000fc600078efcff */
[----:B------:R-:W3:Y:S04]  /*79e50*/  LDL R4, [R1+0x2f88] ;  /* 0x002f880001047983 */ /* 0x000ee80000100800 */
[----:B------:R-:W3:Y:S01]  /*79e60*/  LDL R5, [R1+0x2f98] ;  /* 0x002f980001057983 */ /* 0x000ee20000100800 */
[----:B------:R-:W-:-:S03]  /*79e70*/  ISETP.GE.AND P4, PT, R90, R22, PT ;  /* 0x000000165a00720c */ /* 0x000fc60003f86270 */
[----:B--2---:R-:W-:Y:S04]  /*79e80*/  STL [R1+0xb4], R91 ;  /* 0x0000b45b01007387 */ /* 0x004fe80000100800 */
[----:B------:R-:W2:Y:S01]  /*79e90*/  LDL.LU R90, [R1+0x77c8] ;  /* 0x0077c800015a7983 */ /* 0x000ea20000300800 */
[----:B---3--:R-:W-:-:S04]  /*79ea0*/  @!P3 LOP3.LUT R5, R5, R4, RZ, 0x3c, !PT ;  /* 0x000000040505b212 */ /* 0x008fc800078e3cff */
[----:B------:R-:W-:-:S04]  /*79eb0*/  @!P3 LOP3.LUT R4, R5, R4, RZ, 0x3c, !PT ;  /* 0x000000040504b212 */ /* 0x000fc800078e3cff */
[----:B------:R-:W-:Y:S02]  /*79ec0*/  @!P3 LOP3.LUT R5, R5, R4, RZ, 0x3c, !PT ;  /* 0x000000040505b212 */ /* 0x000fe400078e3cff */
[----:B--2---:R-:W-:-:S06]  /*79ed0*/  PRMT R90, RZ, 0x7610, R90 ;  /* 0x00007610ff5a7816 */ /* 0x004fcc000000005a */
[----:B------:R-:W2:Y:S01]  /*79ee0*/  @!P3 LDG.E.U16 R90, desc[UR6][R4.64] ;  /* 0x00000006045ab981 */ /* 0x000ea2000c1e1500 */
[----:B------:R-:W-:-:S03]  /*79ef0*/  PRMT R26, RZ, 0x7610, R26 ;  /* 0x00007610ff1a7816 */ /* 0x000fc6000000001a */
[----:B--2---:R0:W-:Y:S04]  /*79f00*/  STL [R1+0xb0], R90 ;  /* 0x0000b05a01007387 */ /* 0x0041e80000100800 */
[----:B0-----:R-:W2:Y:S04]  /*79f10*/  LDL.LU R90, [R1+0x77c4] ;  /* 0x0077c400015a7983 */ /* 0x001ea80000300800 */
[----:B------:R-:W3:Y:S01]  /*79f20*/  LDL R5, [R1+0x2f78] ;  /* 0x002f780001057983 */ /* 0x000ee20000100800 */
[----:B----4-:R-:W-:-:S05]  /*79f30*/  @!P6 IMAD.MOV.U32 R4, RZ, RZ, R0 ;  /* 0x000000ffff04e224 */ /* 0x010fca00078e0000 */
[----:B---3--:R-:W3:Y:S04]  /*79f40*/  @!P6 LDG.E.U16 R26, desc[UR6][R4.64] ;  /* 0x00000006041ae981 */ /* 0x008ee8000c1e1500 */
[----:B---3--:R0:W-:Y:S04]  /*79f50*/  STL [R1+0xac], R26 ;  /* 0x0000ac1a01007387 */ /* 0x0081e80000100800 */
[----:B0-----:R-:W3:Y:S04]  /*79f60*/  LDL.LU R26, [R1+0x77c0] ;  /* 0x0077c000011a7983 */ /* 0x001ee80000300800 */
[----:B------:R-:W4:Y:S04]  /*79f70*/  LDL R4, [R1+0x2f74] ;  /* 0x002f740001047983 */ /* 0x000f280000100800 */
[----:B------:R-:W4:Y:S01]  /*79f80*/  LDL R5, [R1+0x2f7c] ;  /* 0x002f7c0001057983 */ /* 0x000f220000100800 */
[----:B--2---:R-:W-:Y:S01]  /*79f90*/  PRMT R90, RZ, 0x7610, R90 ;  /* 0x00007610ff5a7816 */ /* 0x004fe2000000005a */
[----:B------:R-:W0:Y:S02]  /*79fa0*/  S2R R91, SR_TID.X ;  /* 0x00000000005b7919 */ /* 0x000e240000002100 */
[----:B0-----:R-:W-:-:S04]  /*79fb0*/  SHF.R.U32.HI R91, RZ, 0x6, R91 ;  /* 0x00000006ff5b7819 */ /* 0x001fc8000001165b */
[----:B------:R-:W-:Y:S02]  /*79fc0*/  SGXT.U32 R91, R91, 0x1 ;  /* 0x000000015b5b781a */ /* 0x000fe40000000000 */
[----:B----4-:R-:W-:-:S04]  /*79fd0*/  @!P4 LOP3.LUT R5, R5, R4, RZ, 0x3c, !PT ;  /* 0x000000040505c212 */ /* 0x010fc800078e3cff */
[----:B------:R-:W-:-:S04]  /*79fe0*/  @!P4 LOP3.LUT R4, R5, R4, RZ, 0x3c, !PT ;  /* 0x000000040504c212 */ /* 0x000fc800078e3cff */
[----:B------:R-:W-:-:S05]  /*79ff0*/  @!P4 LOP3.LUT R5, R5, R4, RZ, 0x3c, !PT ;  /* 0x000000040505c212 */ /* 0x000fca00078e3cff */
[----:B------:R-:W2:Y:S01]  /*7a000*/  @!P4 LDG.E.U16 R90, desc[UR6][R4.64] ;  /* 0x00000006045ac981 */ /* 0x000ea2000c1e1500 */
        /* <DEDUP_REMOVED lines=10> */
[----:B------:R-:W3:Y:S04]  /*7a0b0*/  LDL R4, [R1+0x2f70] ;  /* 0x002f700001047983 */ /* 0x000ee80000100800 */
[----:B------:R-:W3:Y:S01]  /*7a0c0*/  LDL R5, [R1+0x2f80] ;  /* 0x002f800001057983 */ /* 0x000ee20000100800 */
[----:B--2---:R-:W-:-:S02]  /*7a0d0*/  PRMT R90, RZ, 0x7610, R90 ;  /* 0x00007610ff5a7816 */ /* 0x004fc4000000005a */
[----:B---3--:R-:W-:-:S04]  /*7a0e0*/  @!P3 LOP3.LUT R5, R5, R4, RZ, 0x3c, !PT ;  /* 0x000000040505b212 */ /* 0x008fc800078e3cff */
[----:B------:R-:W-:-:S04]  /*7a0f0*/  @!P3 LOP3.LUT R4, R5, R4, RZ, 0x3c, !PT ;  /* 0x000000040504b212 */ /* 0x000fc800078e3cff */
[----:B------:R-:W-:-:S05]  /*7a100*/  @!P3 LOP3.LUT R5, R5, R4, RZ, 0x3c, !PT ;  /* 0x000000040505b212 */ /* 0x000fca00078e3cff */
[----:B------:R-:W2:Y:S04]  /*7a110*/  @!P3 LDG.E.U16 R90, desc[UR6][R4.64] ;  /* 0x00000006045ab981 */ /* 0x000ea8000c1e1500 */
[----:B--2---:R0:W-:Y:S04]  /*7a120*/  STL [R1+0xa4], R90 ;  /* 0x0000a45a01007387 */ /* 0x0041e80000100800 */
[----:B0-----:R-:W2:Y:S04]  /*7a130*/  LDL.LU R90, [R1+0x77b4] ;  /* 0x0077b400015a7983 */ /* 0x001ea80000300800 */
[----:B------:R-:W3:Y:S04]  /*7a140*/  LDL R4, [R1+0x2f60] ;  /* 0x002f600001047983 */ /* 0x000ee80000100800 */
[----:B------:R-:W3:Y:S01]  /*7a150*/  LDL R5, [R1+0x2f84] ;  /* 0x002f840001057983 */ /* 0x000ee20000100800 */
[----:B----4-:R-:W-:-:S02]  /*7a160*/  PRMT R91, RZ, 0x7610, R91 ;  /* 0x00007610ff5b7816 */ /* 0x010fc4000000005b */
[----:B---3--:R-:W-:-:S04]  /*7a170*/  @!P6 LOP3.LUT R5, R5, R4, RZ, 0x3c, !PT ;  /* 0x000000040505e212 */ /* 0x008fc800078e3cff */
[----:B------:R-:W-:-:S04]  /*7a180*/  @!P6 LOP3.LUT R4, R5, R4, RZ, 0x3c, !PT ;  /* 0x000000040504e212 */ /* 0x000fc800078e3cff */
[----:B------:R-:W-:-:S05]  /*7a190*/  @!P6 LOP3.LUT R5, R5, R4, RZ, 0x3c, !PT ;  /* 0x000000040505e212 */ /* 0x000fca00078e3cff */
[----:B------:R-:W3:Y:S01]  /*7a1a0*/  @!P6 LDG.E.U16 R91, desc[UR6][R4.64] ;  /* 0x00000006045be981 */ /* 0x000ee2000c1e1500 */
[----:B------:R-:W0:Y:S03]  /*7a1b0*/  S2R R0, SR_TID.X ;  /* 0x0000000000007919 */ /* 0x000e260000002100 */
[----:B---3--:R1:W-:Y:S04]  /*7a1c0*/  STL [R1+0xa0], R91 ;  /* 0x0000a05b01007387 */ /* 0x0083e80000100800 */
[----:B------:R-:W3:Y:S04]  /*7a1d0*/  LDL R4, [R1+0x2f5c] ;  /* 0x002f5c0001047983 */ /* 0x000ee80000100800 */
[----:B------:R-:W3:Y:S01]  /*7a1e0*/  LDL R5, [R1+0x2f64] ;  /* 0x002f640001057983 */ /* 0x000ee20000100800 */
[----:B0-----:R-:W-:-:S04]  /*7a1f0*/  SHF.R.U32.HI R0, RZ, 0x6, R0 ;  /* 0x00000006ff007819 */ /* 0x001fc80000011600 */
[----:B------:R-:W-:-:S04]  /*7a200*/  SGXT.U32 R0, R0, 0x1 ;  /* 0x000000010000781a */ /* 0x000fc80000000000 */
[----:B------:R-:W-:-:S04]  /*7a210*/  LOP3.LUT R0, R0, 0x92, RZ, 0xfc, !PT ;  /* 0x0000009200007812 */ /* 0x000fc800078efcff */
[----:B------:R-:W-:Y:S02]  /*7a220*/  ISETP.GE.AND P4, PT, R0, R22, PT ;  /* 0x000000160000720c */ /* 0x000fe40003f86270 */
[----:B--2---:R-:W-:Y:S01]  /*7a230*/  PRMT R90, RZ, 0x7610, R90 ;  /* 0x00007610ff5a7816 */ /* 0x004fe2000000005a */
[----:B------:R-:W0:Y:S02]  /*7a240*/  S2R R0, SR_TID.X ;  /* 0x0000000000007919 */ /* 0x000e240000002100 */
[----:B0-----:R-:W-:-:S08]  /*7a250*/  SHF.R.U32.HI R0, RZ, 0x6, R0 ;  /* 0x00000006ff007819 */ /* 0x001fd00000011600 */
[----:B---3--:R-:W-:-:S04]  /*7a260*/  @!P4 LOP3.LUT R5, R5, R4, RZ, 0x3c, !PT ;  /* 0x000000040505c212 */ /* 0x008fc800078e3cff */
[----:B------:R-:W-:-:S04]  /*7a270*/  @!P4 LOP3.LUT R4, R5, R4, RZ, 0x3c, !PT ;  /* 0x000000040504c212 */ /* 0x000fc800078e3cff */
[----:B------:R-:W-:-:S05]  /*7a280*/  @!P4 LOP3.LUT R5, R5, R4, RZ, 0x3c, !PT ;  /* 0x000000040505c212 */ /* 0x000fca00078e3cff */
[----:B------:R-:W2:Y:S01]  /*7a290*/  @!P4 LDG.E.U16 R90, desc[UR6][R4.64] ;  /* 0x00000006045ac981 */ /* 0x000ea2000c1e1500 */
[----:B------:R-:W-:-:S04]  /*7a2a0*/  SGXT.U32 R0, R0, 0x1 ;  /* 0x000000010000781a */ /* 0x000fc80000000000 */
[----:B------:R-:W-:-:S04]  /*7a2b0*/  LOP3.LUT R0, R0, 0x94, RZ, 0xfc, !PT ;  /* 0x0000009400007812 */ /* 0x000fc800078efcff */
[----:B------:R-:W-:Y:S02]  /*7a2c0*/  ISETP.GE.AND P3, PT, R0, R22, PT ;  /* 0x000000160000720c */ /* 0x000fe40003f66270 */
[----:B------:R-:W1:Y:S02]  /*7a2d0*/  S2R R0, SR_TID.X ;  /* 0x0000000000007919 */ /* 0x000e640000002100 */
[----:B-1----:R-:W-:-:S04]  /*7a2e0*/  SHF.R.U32.HI R91, RZ, 0x6, R0 ;  /* 0x00000006ff5b7819 */ /* 0x002fc80000011600 */
[----:B------:R-:W-:-:S04]  /*7a2f0*/  SGXT.U32 R91, R91, 0x1 ;  /* 0x000000015b5b781a */ /* 0x000fc80000000000 */
[----:B------:R-:W-:-:S04]  /*7a300*/  LOP3.LUT R91, R91, 0x96, RZ, 0xfc, !PT ;  /* 0x000000965b5b7812 */ /* 0x000fc800078efcff */
[----:B------:R-:W-:Y:S02]  /*7a310*/  ISETP.GE.AND P6, PT, R91, R22, PT ;  /* 0x000000165b00720c */ /* 0x000fe40003fc6270 */
[----:B------:R-:W3:Y:S04]  /*7a320*/  LDL.LU R91, [R1+0x77b0] ;  /* 0x0077b000015b7983 */ /* 0x000ee80000300800 */
[----:B--2---:R0:W-:Y:S04]  /*7a330*/  STL [R1+0x9c], R90 ;  /* 0x00009c5a01007387 */ /* 0x0041e80000100800 */
[----:B------:R-:W2:Y:S04]  /*7a340*/  LDL R4, [R1+0x2f58] ;  /* 0x002f580001047983 */ /* 0x000ea80000100800 */
[----:B------:R-:W2:Y:S01]  /*7a350*/  LDL R5, [R1+0x2f68] ;  /* 0x002f680001057983 */ /* 0x000ea20000100800 */
[----:B---3--:R-:W-:-:S02]  /*7a360*/  PRMT R91, RZ, 0x7610, R91 ;  /* 0x00007610ff5b7816 */ /* 0x008fc4000000005b */
[----:B--2---:R-:W-:-:S04]  /*7a370*/  @!P3 LOP3.LUT R5, R5, R4, RZ, 0x3c, !PT ;  /* 0x000000040505b212 */ /* 0x004fc800078e3cff */
[----:B------:R-:W-:-:S04]  /*7a380*/  @!P3 LOP3.LUT R4, R5, R4, RZ, 0x3c, !PT ;  /* 0x000000040504b212 */ /* 0x000fc800078e3cff */
[----:B------:R-:W-:-:S05]  /*7a390*/  @!P3 LOP3.LUT R5, R5, R4, RZ, 0x3c, !PT ;  /* 0x000000040505b212 */ /* 0x000fca00078e3cff */
[----:B------:R-:W2:Y:S01]  /*7a3a0*/  @!P3 LDG.E.U16 R91, desc[UR6][R4.64] ;  /* 0x00000006045bb981 */ /* 0x000ea2000c1e1500 */
[----:B0-----:R-:W-:-:S03]  /*7a3b0*/  SHF.R.U32.HI R90, RZ, 0x6, R0 ;  /* 0x00000006ff5a7819 */ /* 0x001fc60000011600 */
[----:B------:R-:W3:Y:S04]  /*7a3c0*/  LDL R0, [R1+0x2f50] ;  /* 0x002f500001007983 */ /* 0x000ee80000100800 */
[----:B--2---:R0:W-:Y:S04]  /*7a3d0*/  STL [R1+0x98], R91 ;  /* 0x0000985b01007387 */ /* 0x0041e80000100800 */
[----:B0-----:R-:W2:Y:S04]  /*7a3e0*/  LDL.LU R91, [R1+0x77ac] ;  /* 0x0077ac00015b7983 */ /* 0x001ea80000300800 */
[----:B------:R-:W4:Y:S04]  /*7a3f0*/  LDL R4, [R1+0x2f48] ;  /* 0x002f480001047983 */ /* 0x000f280000100800 */
[----:B------:R-:W4:Y:S01]  /*7a400*/  LDL R5, [R1+0x2f6c] ;  /* 0x002f6c0001057983 */ /* 0x000f220000100800 */
[----:B------:R-:W-:-:S02]  /*7a410*/  PRMT R26, RZ, 0x7610, R26 ;  /* 0x00007610ff1a7816 */ /* 0x000fc4000000001a */
[----:B----4-:R-:W-:-:S04]  /*7a420*/  @!P6 LOP3.LUT R5, R5, R4, RZ, 0x3c, !PT ;  /* 0x000000040505e212 */ /* 0x010fc800078e3cff */
[----:B------:R-:W-:-:S04]  /*7a430*/  @!P6 LOP3.LUT R4, R5, R4, RZ, 0x3c, !PT ;  /* 0x000000040504e212 */ /* 0x000fc800078e3cff */
[----:B------:R-:W-:-:S05]  /*7a440*/  @!P6 LOP3.LUT R5, R5, R4, RZ, 0x3c, !PT ;  /* 0x000000040505e212 */ /* 0x000fca00078e3cff */
[----:B------:R-:W4:Y:S01]  /*7a450*/  @!P6 LDG.E.U16 R26, desc[UR6][R4.64] ;  /* 0x00000006041ae981 */ /* 0x000f22000c1e1500 */
[----:B------:R-:W-:-:S04]  /*7a460*/  SGXT.U32 R90, R90, 0x1 ;  /* 0x000000015a5a781a */ /* 0x000fc80000000000 */
[----:B------:R-:W-:-:S04]  /*7a470*/  LOP3.LUT R90, R90, 0x98, RZ, 0xfc, !PT ;  /* 0x000000985a5a7812 */ /* 0x000fc800078efcff */
[----:B------:R-:W-:Y:S01]  /*7a480*/  ISETP.GE.AND P4, PT, R90, R22, PT ;  /* 0x000000165a00720c */ /* 0x000fe20003f86270 */
[----:B----4-:R0:W-:Y:S04]  /*7a490*/  STL [R1+0x94], R26 ;  /* 0x0000941a01007387 */ /* 0x0101e80000100800 */
[----:B------:R-:W4:Y:S04]  /*7a4a0*/  LDL R4, [R1+0x2f44] ;  /* 0x002f440001047983 */ /* 0x000f280000100800 */
[----:B------:R-:W4:Y:S01]  /*7a4b0*/  LDL R5, [R1+0x2f4c] ;  /* 0x002f4c0001057983 */ /* 0x000f220000100800 */
[----:B--2---:R-:W-:Y:S01]  /*7a4c0*/  PRMT R91, RZ, 0x7610, R91 ;  /* 0x00007610ff5b7816 */ /* 0x004fe2000000005b */
[----:B------:R-:W1:Y:S02]  /*7a4d0*/  S2R R90, SR_TID.X ;  /* 0x00000000005a7919 */ /* 0x000e640000002100 */
[----:B-1----:R-:W-:-:S04]  /*7a4e0*/  SHF.R.U32.HI R90, RZ, 0x6, R90 ;  /* 0x00000006ff5a7819 */ /* 0x002fc8000001165a */
        /* <DEDUP_REMOVED lines=15> */
[----:B------:R-:W4:Y:S01]  /*7a5e0*/  LDL R5, [R1+0x2f40] ;  /* 0x002f400001057983 */ /* 0x000f220000100800 */
[----:B---3--:R-:W-:-:S03]  /*7a5f0*/  @!P3 IMAD.MOV.U32 R4, RZ, RZ, R0 ;  /* 0x000000ffff04b224 */ /* 0x008fc600078e0000 */
[----:B------:R-:W3:Y:S01]  /*7a600*/  LDL R0, [R1+0x2f3c] ;  /* 0x002f3c0001007983 */ /* 0x000ee20000100800 */
[----:B--2---:R-:W-:-:S06]  /*7a610*/  PRMT R91, RZ, 0x7610, R91 ;  /* 0x00007610ff5b7816 */ /* 0x004fcc000000005b */
[----:B----4-:R-:W2:Y:S04]  /*7a620*/  @!P3 LDG.E.U16 R91, desc[UR6][R4.64] ;  /* 0x00000006045bb981 */ /* 0x010ea8000c1e1500 */
        /* <DEDUP_REMOVED lines=9> */
[----:B------:R-:W-:-:S04]  /*7a6c0*/  SHF.R.U32.HI R90, RZ, 0x6, R90 ;  /* 0x00000006ff5a7819 */ /* 0x000fc8000001165a */
[----:B------:R-:W-:-:S04]  /*7a6d0*/  SGXT.U32 R90, R90, 0x1 ;  /* 0x000000015a5a781a */ /* 0x000fc80000000000 */
[----:B------:R-:W-:Y:S01]  /*7a6e0*/  LOP3.LUT R90, R90, 0x9e, RZ, 0xfc, !PT ;  /* 0x0000009e5a5a7812 */ /* 0x000fe200078efcff */
[----:B----4-:R0:W-:Y:S04]  /*7a6f0*/  STL [R1+0x88], R26 ;  /* 0x0000881a01007387 */ /* 0x0101e80000100800 */
[----:B------:R-:W4:Y:S04]  /*7a700*/  LDL R4, [R1+0x2f2c] ;  /* 0x002f2c0001047983 */ /* 0x000f280000100800 */
[----:B------:R-:W4:Y:S01]  /*7a710*/  LDL R5, [R1+0x2f34] ;  /* 0x002f340001057983 */ /* 0x000f220000100800 */
[----:B------:R-:W-:-:S02]  /*7a720*/  ISETP.GE.AND P4, PT, R90, R22, PT ;  /* 0x000000165a00720c */ /* 0x000fc40003f86270 */
[----:B--2---:R-:W-:Y:S01]  /*7a730*/  PRMT R91, RZ, 0x7610, R91 ;  /* 0x00007610ff5b7816 */ /* 0x004fe2000000005b */
[----:B------:R-:W1:Y:S02]  /*7a740*/  S2R R90, SR_TID.X ;  /* 0x00000000005a7919 */ /* 0x000e640000002100 */
[----:B-1----:R-:W-:-:S04]  /*7a750*/  SHF.R.U32.HI R90, RZ, 0x6, R90 ;  /* 0x00000006ff5a7819 */ /* 0x002fc8000001165a */
[----:B------:R-:W-:-:S04]  /*7a760*/  SGXT.U32 R90, R90, 0x1 ;  /* 0x000000015a5a781a */ /* 0x000fc80000000000 */
        /* <DEDUP_REMOVED lines=13> */
[----:B------:R-:W2:Y:S04]  /*7a840*/  LDL R4, [R1+0x2f28] ;  /* 0x002f280001047983 */ /* 0x000ea80000100800 */
[----:B------:R-:W2:Y:S01]  /*7a850*/  LDL R5, [R1+0x2f38] ;  /* 0x002f380001057983 */ /* 0x000ea20000100800 */
[----:B0-----:R-:W-:-:S04]  /*7a860*/  SHF.R.U32.HI R91, RZ, 0x6, R90 ;  /* 0x00000006ff5b7819 */ /* 0x001fc8000001165a */
[----:B------:R-:W-:-:S04]  /*7a870*/  SGXT.U32 R91, R91, 0x1 ;  /* 0x000000015b5b781a */ /* 0x000fc80000000000 */
[----:B------:R-:W-:-:S04]  /*7a880*/  LOP3.LUT R91, R91, 0xa4, RZ, 0xfc, !PT ;  /* 0x000000a45b5b7812 */ /* 0x000fc800078efcff */
[----:B------:R-:W-:Y:S02]  /*7a890*/  ISETP.GE.AND P4, PT, R91, R22, PT ;  /* 0x000000165b00720c */ /* 0x000fe40003f86270 */
[----:B------:R-:W3:Y:S01]  /*7a8a0*/  LDL.LU R91, [R1+0x7798] ;  /* 0x00779800015b7983 */ /* 0x000ee20000300800 */
[----:B--2---:R-:W-:-:S04]  /*7a8b0*/  @!P3 LOP3.LUT R5, R5, R4, RZ, 0x3c, !PT ;  /* 0x000000040505b212 */ /* 0x004fc800078e3cff */
[----:B------:R-:W-:-:S04]  /*7a8c0*/  @!P3 LOP3.LUT R4, R5, R4, RZ, 0x3c, !PT ;  /* 0x000000040504b212 */ /* 0x000fc800078e3cff */
[----:B------:R-:W-:Y:S02]  /*7a8d0*/  @!P3 LOP3.LUT R5, R5, R4, RZ, 0x3c, !PT ;  /* 0x000000040505b212 */ /* 0x000fe400078e3cff */
[----:B---3--:R-:W-:-:S06]  /*7a8e0*/  PRMT R91, RZ, 0x7610, R91 ;  /* 0x00007610ff5b7816 */ /* 0x008fcc000000005b */
[----:B------:R-:W2:Y:S01]  /*7a8f0*/  @!P3 LDG.E.U16 R91, desc[UR6][R4.64] ;  /* 0x00000006045bb981 */ /* 0x000ea2000c1e1500 */
[----:B----4-:R-:W-:-:S03]  /*7a900*/  PRMT R26, RZ, 0x7610, R26 ;  /* 0x00007610ff1a7816 */ /* 0x010fc6000000001a */
[----:B--2---:R0:W-:Y:S04]  /*7a910*/  STL [R1+0x80], R91 ;  /* 0x0000805b01007387 */ /* 0x0041e80000100800 */
[----:B0-----:R-:W2:Y:S04]  /*7a920*/  LDL.LU R91, [R1+0x7794] ;  /* 0x00779400015b7983 */ /* 0x001ea80000300800 */
[----:B------:R-:W3:Y:S01]  /*7a930*/  LDL R5, [R1+0x2f18] ;  /* 0x002f180001057983 */ /* 0x000ee20000100800 */
[----:B------:R-:W-:-:S05]  /*7a940*/  @!P6 IMAD.MOV.U32 R4, RZ, RZ, R0 ;  /* 0x000000ffff04e224 */ /* 0x000fca00078e0000 */
[----:B---3--:R-:W3:Y:S01]  /*7a950*/  @!P6 LDG.E.U16 R26, desc[UR6][R4.64] ;  /* 0x00000006041ae981 */ /* 0x008ee2000c1e1500 */
[----:B------:R-:W-:-:S04]  /*7a960*/  SHF.R.U32.HI R90, RZ, 0x6, R90 ;  /* 0x00000006ff5a7819 */ /* 0x000fc8000001165a */
[----:B------:R-:W-:-:S04]  /*7a970*/  SGXT.U32 R90, R90, 0x1 ;  /* 0x000000015a5a781a */ /* 0x000fc80000000000 */
[----:B------:R-:W-:-:S04]  /*7a980*/  LOP3.LUT R90, R90, 0xa6, RZ, 0xfc, !PT ;  /* 0x000000a65a5a7812 */ /* 0x000fc800078efcff */
[----:B------:R-:W-:Y:S02]  /*7a990*/  ISETP.GE.AND P3, PT, R90, R22, PT ;  /* 0x000000165a00720c */ /* 0x000fe40003f66270 */
[----:B------:R-:W0:Y:S01]  /*7a9a0*/  S2R R90, SR_TID.X ;  /* 0x00000000005a7919 */ /* 0x000e220000002100 */
[----:B---3--:R1:W-:Y:S04]  /*7a9b0*/  STL [R1+0x7c], R26 ;  /* 0x00007c1a01007387 */ /* 0x0083e80000100800 */
[----:B-1----:R-:W3:Y:S04]  /*7a9c0*/  LDL.LU R26, [R1+0x7790] ;  /* 0x00779000011a7983 */ /* 0x002ee80000300800 */
[----:B------:R-:W4:Y:S04]  /*7a9d0*/  LDL R4, [R1+0x2f14] ;  /* 0x002f140001047983 */ /* 0x000f280000100800 */
[----:B------:R-:W4:Y:S01]  /*7a9e0*/  LDL R5, [R1+0x2f1c] ;  /* 0x002f1c0001057983 */ /* 0x000f220000100800 */
[----:B0-----:R-:W-:-:S04]  /*7a9f0*/  SHF.R.U32.HI R90, RZ, 0x6, R90 ;  /* 0x00000006ff5a7819 */ /* 0x001fc8000001165a */
[----:B------:R-:W-:Y:S02]  /*7aa00*/  SGXT.U32 R90, R90, 0x1 ;  /* 0x000000015a5a781a */ /* 0x000fe40000000000 */
[----:B--2---:R-:W-:Y:S02]  /*7aa10*/  PRMT R91, RZ, 0x7610, R91 ;  /* 0x00007610ff5b7816 */ /* 0x004fe4000000005b */
[----:B------:R-:W-:-:S04]  /*7aa20*/  LOP3.LUT R90, R90, 0xa8, RZ, 0xfc, !PT ;  /* 0x000000a85a5a7812 */ /* 0x000fc800078efcff */
[----:B------:R-:W-:Y:S02]  /*7aa30*/  ISETP.GE.AND P6, PT, R90, R22, PT ;  /* 0x000000165a00720c */ /* 0x000fe40003fc6270 */
[----:B------:R-:W2:Y:S01]  /*7aa40*/  LDL.LU R90, [R1+0x778c] ;  /* 0x00778c00015a7983 */ /* 0x000ea20000300800 */
[----:B----4-:R-:W-:-:S04]  /*7aa50*/  @!P4 LOP3.LUT R5, R5, R4, RZ, 0x3c, !PT ;  /* 0x000000040505c212 */ /* 0x010fc800078e3cff */
[----:B------:R-:W-:-:S04]  /*7aa60*/  @!P4 LOP3.LUT R4, R5, R4, RZ, 0x3c, !PT ;  /* 0x000000040504c212 */ /* 0x000fc800078e3cff */
[----:B------:R-:W-:-:S05]  /*7aa70*/  @!P4 LOP3.LUT R5, R5, R4, RZ, 0x3c, !PT ;  /* 0x000000040505c212 */ /* 0x000fca00078e3cff */
[----:B------:R-:W4:Y:S04]  /*7aa80*/  @!P4 LDG.E.U16 R91, desc[UR6][R4.64] ;  /* 0x00000006045bc981 */ /* 0x000f28000c1e1500 */
[----:B------:R-:W2:Y:S04]  /*7aa90*/  LDL R4, [R1+0x2f10] ;  /* 0x002f100001047983 */ /* 0x000ea80000100800 */
[----:B------:R-:W2:Y:S01]  /*7aaa0*/  LDL R5, [R1+0x2f20] ;  /* 0x002f200001057983 */ /* 0x000ea20000100800 */
[----:B---3--:R-:W-:Y:S01]  /*7aab0*/  PRMT R26, RZ, 0x7610, R26 ;  /* 0x00007610ff1a7816 */ /* 0x008fe2000000001a */
[----:B------:R-:W0:Y:S02]  /*7aac0*/  S2R R0, SR_TID.X ;  /* 0x0000000000007919 */ /* 0x000e240000002100 */
[----:B----4-:R1:W-:Y:S01]  /*7aad0*/  STL [R1+0x78], R91 ;  /* 0x0000785b01007387 */ /* 0x0103e20000100800 */
[----:B--2---:R-:W-:-:S03]  /*7aae0*/  @!P3 LOP3.LUT R5, R5, R4, RZ, 0x3c, !PT ;  /* 0x000000040505b212 */ /* 0x004fc600078e3cff */
[----:B-1----:R-:W2:Y:S01]  /*7aaf0*/  LDL R91, [R1+0x2f08] ;  /* 0x002f0800015b7983 */ /* 0x002ea20000100800 */
[----:B------:R-:W-:-:S04]  /*7ab00*/  @!P3 LOP3.LUT R4, R5, R4, RZ, 0x3c, !PT ;  /* 0x000000040504b212 */ /* 0x000fc800078e3cff */
[----:B------:R-:W-:-:S05]  /*7ab10*/  @!P3 LOP3.LUT R5, R5, R4, RZ, 0x3c, !PT ;  /* 0x000000040505b212 */ /* 0x000fca00078e3cff */
[----:B------:R-:W3:Y:S04]  /*7ab20*/  @!P3 LDG.E.U16 R26, desc[UR6][R4.64] ;  /* 0x00000006041ab981 */ /* 0x000ee8000c1e1500 */
[----:B------:R-:W4:Y:S04]  /*7ab30*/  LDL R4, [R1+0x2f00] ;  /* 0x002f000001047983 */ /* 0x000f280000100800 */
[----:B------:R-:W4:Y:S01]  /*7ab40*/  LDL R5, [R1+0x2f24] ;  /* 0x002f240001057983 */ /* 0x000f220000100800 */
[----:B0-----:R-:W-:-:S04]  /*7ab50*/  SHF.R.U32.HI R0, RZ, 0x6, R0 ;  /* 0x00000006ff007819 */ /* 0x001fc80000011600 */
[----:B------:R-:W-:-:S04]  /*7ab60*/  SGXT.U32 R0, R0, 0x1 ;  /* 0x000000010000781a */ /* 0x000fc80000000000 */
[----:B------:R-:W-:-:S04]  /*7ab70*/  LOP3.LUT R0, R0, 0xaa, RZ, 0xfc, !PT ;  /* 0x000000aa00007812 */ /* 0x000fc800078efcff */
[----:B------:R-:W-:Y:S02]  /*7ab80*/  ISETP.GE.AND P4, PT, R0, R22, PT ;  /* 0x000000160000720c */ /* 0x000fe40003f86270 */
[----:B------:R-:W0:Y:S01]  /*7ab90*/  S2R R0, SR_TID.X ;  /* 0x0000000000007919 */ /* 0x000e220000002100 */
[----:B------:R-:W-:Y:S02]  /*7aba0*/  PRMT R15, RZ, 0x7610, R15 ;  /* 0x00007610ff0f7816 */ /* 0x000fe4000000000f */
[----:B0-----:R-:W-:-:S04]  /*7abb0*/  SHF.R.U32.HI R0, RZ, 0x6, R0 ;  /* 0x00000006ff007819 */ /* 0x001fc80000011600 */
[----:B------:R-:W-:-:S04]  /*7abc0*/  SGXT.U32 R0, R0, 0x1 ;  /* 0x000000010000781a */ /* 0x000fc80000000000 */
[----:B------:R-:W-:-:S04]  /*7abd0*/  LOP3.LUT R0, R0, 0xac, RZ, 0xfc, !PT ;  /* 0x000000ac00007812 */ /* 0x000fc800078efcff */
[----:B------:R-:W-:Y:S02]  /*7abe0*/  ISETP.GE.AND P3, PT, R0, R22, PT ;  /* 0x000000160000720c */ /* 0x000fe40003f66270 */
[----:B------:R-:W2:Y:S04]  /*7abf0*/  LDL R0, [R1+0x2f0c] ;  /* 0x002f0c0001007983 */ /* 0x000ea80000100800 */
[----:B---3--:R0:W-:Y:S01]  /*7ac00*/  STL [R1+0x74], R26 ;  /* 0x0000741a01007387 */ /* 0x0081e20000100800 */
[----:B----4-:R-:W-:-:S04]  /*7ac10*/  @!P6 LOP3.LUT R5, R5, R4, RZ, 0x3c, !PT ;  /* 0x000000040505e212 */ /* 0x010fc800078e3cff */
[----:B------:R-:W-:-:S04]  /*7ac20*/  @!P6 LOP3.LUT R4, R5, R4, RZ, 0x3c, !PT ;  /* 0x000000040504e212 */ /* 0x000fc800078e3cff */
[----:B------:R-:W-:-:S05]  /*7ac30*/  @!P6 LOP3.LUT R5, R5, R4, RZ, 0x3c, !PT ;  /* 0x000000040505e212 */ /* 0x000fca00078e3cff */
[----:B------:R1:W3:Y:S04]  /*7ac40*/  @!P6 LDG.E.U16 R15, desc[UR6][R4.64] ;  /* 0x00000006040fe981 */ /* 0x0002e8000c1e1500 */
[----:B------:R-:W1:Y:S04]  /*7ac50*/  LDL R4, [R1+0x2efc] ;  /* 0x002efc0001047983 */ /* 0x000e680000100800 */
[----:B------:R-:W1:Y:S01]  /*7ac60*/  LDL R5, [R1+0x2f04] ;  /* 0x002f040001057983 */ /* 0x000e620000100800 */
[----:B------:R-:W-:Y:S01]  /*7ac70*/  PRMT R90, RZ, 0x7610, R90 ;  /* 0x00007610ff5a7816 */ /* 0x000fe2000000005a */
[----:B0-----:R-:W0:Y:S01]  /*7ac80*/  S2R R26, SR_TID.X ;  /* 0x00000000001a7919 */ /* 0x001e220000002100 */
[----:B-1----:R-:W-:-:S04]  /*7ac90*/  @!P4 LOP3.LUT R5, R5, R4, RZ, 0x3c, !PT ;  /* 0x000000040505c212 */ /* 0x002fc800078e3cff */
[----:B------:R-:W-:-:S04]  /*7aca0*/  @!P4 LOP3.LUT R4, R5, R4, RZ, 0x3c, !PT ;  /* 0x000000040504c212 */ /* 0x000fc800078e3cff */
[----:B------:R-:W-:-:S05]  /*7acb0*/  @!P4 LOP3.LUT R5, R5, R4, RZ, 0x3c, !PT ;  /* 0x000000040505c212 */ /* 0x000fca00078e3cff */
[----:B------:R-:W4:Y:S01]  /*7acc0*/  @!P4 LDG.E.U16 R90, desc[UR6][R4.64] ;  /* 0x00000006045ac981 */ /* 0x000f22000c1e1500 */
[----:B0-----:R-:W-:-:S04]  /*7acd0*/  SHF.R.U32.HI R26, RZ, 0x6, R26 ;  /* 0x00000006ff1a7819 */ /* 0x001fc8000001161a */
[----:B------:R-:W-:-:S04]  /*7ace0*/  SGXT.U32 R26, R26, 0x1 ;  /* 0x000000011a1a781a */ /* 0x000fc80000000000 */
[----:B------:R-:W-:Y:S01]  /*7acf0*/  LOP3.LUT R26, R26, 0xae, RZ, 0xfc, !PT ;  /* 0x000000ae1a1a7812 */ /* 0x000fe200078efcff */
[----:B---3--:R0:W-:Y:S03]  /*7ad00*/  STL [R1+0x70], R15 ;  /* 0x0000700f01007387 */ /* 0x0081e60000100800 */
[----:B------:R-:W-:Y:S02]  /*7ad10*/  ISETP.GE.AND P6, PT, R26, R22, PT ;  /* 0x000000161a00720c */ /* 0x000fe40003fc6270 */
[----:B------:R-:W3:Y:S01]  /*7ad20*/  LDL.LU R26, [R1+0x7788] ;  /* 0x00778800011a7983 */ /* 0x000ee20000300800 */
[----:B0-----:R-:W0:Y:S03]  /*7ad30*/  S2R R15, SR_TID.X ;  /* 0x00000000000f7919 */ /* 0x001e260000002100 */
[----:B----4-:R1:W-:Y:S04]  /*7ad40*/  STL [R1+0x6c], R90 ;  /* 0x00006c5a01007387 */ /* 0x0103e80000100800 */
[----:B-1----:R-:W4:Y:S04]  /*7ad50*/  LDL.LU R90, [R1+0x7784] ;  /* 0x00778400015a7983 */ /* 0x002f280000300800 */
[----:B------:R-:W3:Y:S01]  /*7ad60*/  LDL R5, [R1+0x2ef8] ;  /* 0x002ef80001057983 */ /* 0x000ee20000100800 */
[----:B0-----:R-:W-:-:S04]  /*7ad70*/  SHF.R.U32.HI R4, RZ, 0x6, R15 ;  /* 0x00000006ff047819 */ /* 0x001fc8000001160f */
[----:B------:R-:W-:-:S04]  /*7ad80*/  SGXT.U32 R4, R4, 0x1 ;  /* 0x000000010404781a */ /* 0x000fc80000000000 */
[----:B------:R-:W-:Y:S02]  /*7ad90*/  LOP3.LUT R4, R4, 0xb0, RZ, 0xfc, !PT ;  /* 0x000000b004047812 */ /* 0x000fe400078efcff */
[----:B------:R-:W-:Y:S02]  /*7ada0*/  PRMT R18, RZ, 0x7610, R18 ;  /* 0x00007610ff127816 */ /* 0x000fe40000000012 */
[----:B------:R-:W-:Y:S01]  /*7adb0*/  ISETP.GE.AND P4, PT, R4, R22, PT ;  /* 0x000000160400720c */ /* 0x000fe20003f86270 */
[----:B--2---:R-:W-:-:S05]  /*7adc0*/  @!P3 IMAD.MOV.U32 R4, RZ, RZ, R91 ;  /* 0x000000ffff04b224 */ /* 0x004fca00078e005b */
[----:B---3--:R0:W2:Y:S04]  /*7add0*/  @!P3 LDG.E.U16 R18, desc[UR6][R4.64] ;  /* 0x000000060412b981 */ /* 0x0080a8000c1e1500 */
[----:B------:R-:W3:Y:S01]  /*7ade0*/  LDL R5, [R1+0x2ee8] ;  /* 0x002ee80001057983 */ /* 0x000ee20000100800 */
[----:B------:R-:W-:Y:S01]  /*7adf0*/  PRMT R27, RZ, 0x7610, R27 ;  /* 0x00007610ff1b7816 */ /* 0x000fe2000000001b */
[----:B0-----:R-:W-:Y:S01]  /*7ae00*/  @!P6 IMAD.MOV.U32 R4, RZ, RZ, R0 ;  /* 0x000000ffff04e224 */ /* 0x001fe200078e0000 */
[----:B------:R-:W-:-:S04]  /*7ae10*/  SHF.R.U32.HI R15, RZ, 0x6, R15 ;  /* 0x00000006ff0f7819 */ /* 0x000fc8000001160f */
[----:B------:R-:W-:Y:S01]  /*7ae20*/  SGXT.U32 R15, R15, 0x1 ;  /* 0x000000010f0f781a */ /* 0x000fe20000000000 */
[----:B---3--:R-:W3:Y:S03]  /*7ae30*/  @!P6 LDG.E.U16 R27, desc[UR6][R4.64] ;  /* 0x00000006041be981 */ /* 0x008ee6000c1e1500 */
[----:B------:R-:W-:Y:S01]  /*7ae40*/  LOP3.LUT R15, R15, 0xb2, RZ, 0xfc, !PT ;  /* 0x000000b20f0f7812 */ /* 0x000fe200078efcff */
[----:B--2---:R0:W-:Y:S03]  /*7ae50*/  STL [R1+0x68], R18 ;  /* 0x0000681201007387 */ /* 0x0041e60000100800 */
[----:B------:R-:W-:Y:S02]  /*7ae60*/  ISETP.GE.AND P3, PT, R15, R22, PT ;  /* 0x000000160f00720c */ /* 0x000fe40003f66270 */
[----:B------:R-:W2:Y:S04]  /*7ae70*/  LDL R15, [R1+0x2ed4] ;  /* 0x002ed400010f7983 */ /* 0x000ea80000100800 */
[----:B0-----:R-:W2:Y:S04]  /*7ae80*/  LDL R18, [R1+0x2ecc] ;  /* 0x002ecc0001127983 */ /* 0x001ea80000100800 */
[----:B---3--:R0:W-:Y:S04]  /*7ae90*/  STL [R1+0x64], R27 ;  /* 0x0000641b01007387 */ /* 0x0081e80000100800 */
[----:B0-----:R-:W3:Y:S04]  /*7aea0*/  LDL.LU R27, [R1+0x7780] ;  /* 0x00778000011b7983 */ /* 0x001ee80000300800 */
[----:B------:R-:W2:Y:S04]  /*7aeb0*/  LDL R4, [R1+0x2ee4] ;  /* 0x002ee40001047983 */ /* 0x000ea80000100800 */
[----:B------:R-:W2:Y:S01]  /*7aec0*/  LDL R5, [R1+0x2eec] ;  /* 0x002eec0001057983 */ /* 0x000ea20000100800 */
[----:B----4-:R-:W-:Y:S01]  /*7aed0*/  PRMT R90, RZ, 0x7610, R90 ;  /* 0x00007610ff5a7816 */ /* 0x010fe2000000005a */
        /* <DEDUP_REMOVED lines=14> */
[----:B------:R-:W-:-:S02]  /*7afc0*/  PRMT R7, RZ, 0x7610, R7 ;  /* 0x00007610ff077816 */ /* 0x000fc40000000007 */
[----:B--2---:R-:W-:-:S04]  /*7afd0*/  @!P3 LOP3.LUT R5, R5, R4, RZ, 0x3c, !PT ;  /* 0x000000040505b212 */ /* 0x004fc800078e3cff */
[----:B------:R-:W-:-:S04]  /*7afe0*/  @!P3 LOP3.LUT R4, R5, R4, RZ, 0x3c, !PT ;  /* 0x000000040504b212 */ /* 0x000fc800078e3cff */
[----:B------:R-:W-:-:S05]  /*7aff0*/  @!P3 LOP3.LUT R5, R5, R4, RZ, 0x3c, !PT ;  /* 0x000000040505b212 */ /* 0x000fca00078e3cff */
[----:B------:R-:W2:Y:S04]  /*7b000*/  @!P3 LDG.E.U16 R7, desc[UR6][R4.64] ;  /* 0x000000060407b981 */ /* 0x000ea8000c1e1500 */
[----:B--2---:R-:W-:Y:S04]  /*7b010*/  STL [R1+0x5c], R7 ;  /* 0x00005c0701007387 */ /* 0x004fe80000100800 */
[----:B------:R-:W2:Y:S04]  /*7b020*/  LDL R4, [R1+0x2ed0] ;  /* 0x002ed00001047983 */ /* 0x000ea80000100800 */
[----:B------:R-:W2:Y:S01]  /*7b030*/  LDL R5, [R1+0x2ef4] ;  /* 0x002ef40001057983 */ /* 0x000ea20000100800 */
[----:B------:R-:W-:Y:S01]  /*7b040*/  PRMT R21, RZ, 0x7610, R21 ;  /* 0x00007610ff157816 */ /* 0x000fe20000000015 */
[----:B------:R-:W0:Y:S02]  /*7b050*/  S2R R0, SR_TID.X ;  /* 0x0000000000007919 */ /* 0x000e240000002100 */
[----:B0-----:R-:W-:-:S04]  /*7b060*/  SHF.R.U32.HI R0, RZ, 0x6, R0 ;  /* 0x00000006ff007819 */ /* 0x001fc80000011600 */
[----:B------:R-:W-:Y:S02]  /*7b070*/  SGXT.U32 R0, R0, 0x1 ;  /* 0x000000010000781a */ /* 0x000fe40000000000 */
[----:B--2---:R-:W-:-:S04]  /*7b080*/  @!P6 LOP3.LUT R5, R5, R4, RZ, 0x3c, !PT ;  /* 0x000000040505e212 */ /* 0x004fc800078e3cff */
[----:B------:R-:W-:-:S04]  /*7b090*/  @!P6 LOP3.LUT R4, R5, R4, RZ, 0x3c, !PT ;  /* 0x000000040504e212 */ /* 0x000fc800078e3cff */
[----:B------:R-:W-:-:S05]  /*7b0a0*/  @!P6 LOP3.LUT R5, R5, R4, RZ, 0x3c, !PT ;  /* 0x000000040505e212 */ /* 0x000fca00078e3cff */
[----:B------:R0:W2:Y:S01]  /*7b0b0*/  @!P6 LDG.E.U16 R21, desc[UR6][R4.64] ;  /* 0x000000060415e981 */ /* 0x0000a2000c1e1500 */
[----:B------:R-:W-:-:S04]  /*7b0c0*/  LOP3.LUT R0, R0, 0xb6, RZ, 0xfc, !PT ;  /* 0x000000b600007812 */ /* 0x000fc800078efcff */
[----:B------:R-:W-:Y:S02]  /*7b0d0*/  ISETP.GE.AND P4, PT, R0, R22, PT ;  /* 0x000000160000720c */ /* 0x000fe40003f86270 */
[----:B------:R-:W1:Y:S01]  /*7b0e0*/  S2R R0, SR_TID.X ;  /* 0x0000000000007919 */ /* 0x000e620000002100 */
[----:B------:R-:W-:-:S10]  /*7b0f0*/  PRMT R11, RZ, 0x7610, R11 ;  /* 0x00007610ff0b7816 */ /* 0x000fd4000000000b */
[----:B0-----:R-:W-:Y:S02]  /*7b100*/  @!P4 IMAD.MOV.U32 R4, RZ, RZ, R15 ;  /* 0x000000ffff04c224 */ /* 0x001fe400078e000f */
[----:B------:R-:W-:-:S05]  /*7b110*/  @!P4 IMAD.MOV.U32 R5, RZ, RZ, R18 ;  /* 0x000000ffff05c224 */ /* 0x000fca00078e0012 */
[----:B------:R0:W3:Y:S01]  /*7b120*/  @!P4 LDG.E.U16 R11, desc[UR6][R4.64] ;  /* 0x00000006040bc981 */ /* 0x0000e2000c1e1500 */
[----:B-1----:R-:W-:-:S04]  /*7b130*/  SHF.R.U32.HI R0, RZ, 0x6, R0 ;  /* 0x00000006ff007819 */ /* 0x002fc80000011600 */
[----:B------:R-:W-:-:S04]  /*7b140*/  SGXT.U32 R0, R0, 0x1 ;  /* 0x000000010000781a */ /* 0x000fc80000000000 */
[----:B------:R-:W-:-:S04]  /*7b150*/  LOP3.LUT R0, R0, 0xb8, RZ, 0xfc, !PT ;  /* 0x000000b800007812 */ /* 0x000fc800078efcff */
[----:B------:R-:W-:Y:S02]  /*7b160*/  ISETP.GE.AND P3, PT, R0, R22, PT ;  /* 0x000000160000720c */ /* 0x000fe40003f66270 */
[----:B------:R-:W3:Y:S04]  /*7b170*/  LDL.LU R0, [R1+0x7774] ;  /* 0x0077740001007983 */ /* 0x000ee80000300800 */
[----:B--2---:R1:W-:Y:S04]  /*7b180*/  STL [R1+0x58], R21 ;  /* 0x0000581501007387 */ /* 0x0043e80000100800 */
[----:B------:R-:W0:Y:S04]  /*7b190*/  LDL R4, [R1+0x2ec8] ;  /* 0x002ec80001047983 */ /* 0x000e280000100800 */
[----:B------:R-:W0:Y:S01]  /*7b1a0*/  LDL R5, [R1+0x2ed8] ;  /* 0x002ed80001057983 */ /* 0x000e220000100800 */
[----:B----4-:R-:W-:-:S03]  /*7b1b0*/  PRMT R91, RZ, 0x7610, R91 ;  /* 0x00007610ff5b7816 */ /* 0x010fc6000000005b */
[----:B-1----:R-:W2:Y:S04]  /*7b1c0*/  LDL R21, [R1+0x2eb4] ;  /* 0x002eb40001157983 */ /* 0x002ea80000100800 */
[----:B------:R-:W4:Y:S04]  /*7b1d0*/  LDL R18, [R1+0x2ebc] ;  /* 0x002ebc0001127983 */ /* 0x000f280000100800 */
[----:B------:R-:W2:Y:S01]  /*7b1e0*/  LDL R15, [R1+0x2eb0] ;  /* 0x002eb000010f7983 */ /* 0x000ea20000100800 */
[----:B0-----:R-:W-:-:S04]  /*7b1f0*/  @!P3 LOP3.LUT R5, R5, R4, RZ, 0x3c, !PT ;  /* 0x000000040505b212 */ /* 0x001fc800078e3cff */
[----:B------:R-:W-:-:S04]  /*7b200*/  @!P3 LOP3.LUT R4, R5, R4, RZ, 0x3c, !PT ;  /* 0x000000040504b212 */ /* 0x000fc800078e3cff */
[----:B------:R-:W-:-:S05]  /*7b210*/  @!P3 LOP3.LUT R5, R5, R4, RZ, 0x3c, !PT ;  /* 0x000000040505b212 */ /* 0x000fca00078e3cff */
[----:B------:R-:W2:Y:S04]  /*7b220*/  @!P3 LDG.E.U16 R91, desc[UR6][R4.64] ;  /* 0x00000006045bb981 */ /* 0x000ea8000c1e1500 */
[----:B---3--:R0:W-:Y:S04]  /*7b230*/  STL [R1+0x54], R11 ;  /* 0x0000540b01007387 */ /* 0x0081e80000100800 */
[----:B0-----:R-:W3:Y:S01]  /*7b240*/  LDL R11, [R1+0x2ec0] ;  /* 0x002ec000010b7983 */ /* 0x001ee20000100800 */
[----:B------:R-:W0:Y:S02]  /*7b250*/  S2R R7, SR_TID.X ;  /* 0x0000000000077919 */ /* 0x000e240000002100 */
[----:B0-----:R-:W-:-:S04]  /*7b260*/  SHF.R.U32.HI R7, RZ, 0x6, R7 ;  /* 0x00000006ff077819 */ /* 0x001fc80000011607 */
[----:B------:R-:W-:-:S04]  /*7b270*/  SGXT.U32 R7, R7, 0x1 ;  /* 0x000000010707781a */ /* 0x000fc80000000000 */
[----:B------:R-:W-:-:S04]  /*7b280*/  LOP3.LUT R7, R7, 0xba, RZ, 0xfc, !PT ;  /* 0x000000ba07077812 */ /* 0x000fc800078efcff */
[----:B------:R-:W-:Y:S02]  /*7b290*/  ISETP.GE.AND P6, PT, R7, R22, PT ;  /* 0x000000160700720c */ /* 0x000fe40003fc6270 */
[----:B------:R-:W0:Y:S01]  /*7b2a0*/  S2R R7, SR_TID.X ;  /* 0x0000000000077919 */ /* 0x000e220000002100 */
[----:B--2---:R1:W-:Y:S04]  /*7b2b0*/  STL [R1+0x50], R91 ;  /* 0x0000505b01007387 */ /* 0x0043e80000100800 */
[----:B-1----:R-:W2:Y:S04]  /*7b2c0*/  LDL.LU R91, [R1+0x7770] ;  /* 0x00777000015b7983 */ /* 0x002ea80000300800 */
[----:B------:R-:W2:Y:S04]  /*7b2d0*/  LDL R4, [R1+0x2eb8] ;  /* 0x002eb80001047983 */ /* 0x000ea80000100800 */
[----:B------:R-:W2:Y:S01]  /*7b2e0*/  LDL R5, [R1+0x2edc] ;  /* 0x002edc0001057983 */ /* 0x000ea20000100800 */
[----:B0-----:R-:W-:-:S04]  /*7b2f0*/  SHF.R.U32.HI R7, RZ, 0x6, R7 ;  /* 0x00000006ff077819 */ /* 0x001fc80000011607 */
        /* <DEDUP_REMOVED lines=8> */
[----:B------:R-:W0:Y:S01]  /*7b380*/  S2R R7, SR_TID.X ;  /* 0x0000000000077919 */ /* 0x000e220000002100 */
[----:B------:R-:W-:Y:S02]  /*7b390*/  PRMT R0, RZ, 0x7610, R0 ;  /* 0x00007610ff007816 */ /* 0x000fe40000000000 */
[----:B------:R-:W-:Y:S02]  /*7b3a0*/  PRMT R17, RZ, 0x7610, R17 ;  /* 0x00007610ff117816 */ /* 0x000fe40000000011 */
[----:B--2---:R-:W-:-:S04]  /*7b3b0*/  @!P6 LOP3.LUT R5, R5, R4, RZ, 0x3c, !PT ;  /* 0x000000040505e212 */ /* 0x004fc800078e3cff */
[----:B------:R-:W-:-:S04]  /*7b3c0*/  @!P6 LOP3.LUT R4, R5, R4, RZ, 0x3c, !PT ;  /* 0x000000040504e212 */ /* 0x000fc800078e3cff */
[----:B------:R-:W-:-:S05]  /*7b3d0*/  @!P6 LOP3.LUT R5, R5, R4, RZ, 0x3c, !PT ;  /* 0x000000040505e212 */ /* 0x000fca00078e3cff */
[----:B------:R0:W2:Y:S02]  /*7b3e0*/  @!P6 LDG.E.U16 R0, desc[UR6][R4.64] ;  /* 0x000000060400e981 */ /* 0x0000a4000c1e1500 */
[----:B0-----:R-:W-:-:S04]  /*7b3f0*/  SHF.R.U32.HI R5, RZ, 0x6, R7 ;  /* 0x00000006ff057819 */ /* 0x001fc80000011607 */
[----:B------:R-:W-:-:S04]  /*7b400*/  SGXT.U32 R5, R5, 0x1 ;  /* 0x000000010505781a */ /* 0x000fc80000000000 */
[----:B------:R-:W-:Y:S01]  /*7b410*/  LOP3.LUT R5, R5, 0xc0, RZ, 0xfc, !PT ;  /* 0x000000c005057812 */ /* 0x000fe200078efcff */
[----:B----4-:R-:W-:-:S03]  /*7b420*/  @!P4 IMAD.MOV.U32 R4, RZ, RZ, R18 ;  /* 0x000000ffff04c224 */ /* 0x010fc600078e0012 */
[----:B------:R-:W-:Y:S01]  /*7b430*/  ISETP.GE.AND P6, PT, R5, R22, PT ;  /* 0x000000160500720c */ /* 0x000fe20003fc6270 */
[----:B------:R-:W-:-:S05]  /*7b440*/  @!P4 IMAD.MOV.U32 R5, RZ, RZ, R21 ;  /* 0x000000ffff05c224 */ /* 0x000fca00078e0015 */
[----:B------:R3:W4:Y:S01]  /*7b450*/  @!P4 LDG.E.U16 R17, desc[UR6][R4.64] ;  /* 0x000000060411c981 */ /* 0x000722000c1e1500 */
[----:B------:R-:W-:Y:S01]  /*7b460*/  PRMT R9, RZ, 0x7610, R9 ;  /* 0x00007610ff097816 */ /* 0x000fe20000000009 */
[----:B---3--:R-:W-:Y:S02]  /*7b470*/  @!P3 IMAD.MOV.U32 R4, RZ, RZ, R11 ;  /* 0x000000ffff04b224 */ /* 0x008fe400078e000b */
[----:B------:R-:W-:-:S05]  /*7b480*/  @!P3 IMAD.MOV.U32 R5, RZ, RZ, R15 ;  /* 0x000000ffff05b224 */ /* 0x000fca00078e000f */
[----:B------:R-:W3:Y:S01]  /*7b490*/  @!P3 LDG.E.U16 R9, desc[UR6][R4.64] ;  /* 0x000000060409b981 */ /* 0x000ee2000c1e1500 */
[----:B------:R-:W-:-:S04]  /*7b4a0*/  SHF.R.U32.HI R7, RZ, 0x6, R7 ;  /* 0x00000006ff077819 */ /* 0x000fc80000011607 */
[----:B------:R-:W-:-:S04]  /*7b4b0*/  SGXT.U32 R7, R7, 0x1 ;  /* 0x000000010707781a */ /* 0x000fc80000000000 */
[----:B------:R-:W-:-:S04]  /*7b4c0*/  LOP3.LUT R7, R7, 0xc2, RZ, 0xfc, !PT ;  /* 0x000000c207077812 */ /* 0x000fc800078efcff */
[----:B------:R-:W-:Y:S02]  /*7b4d0*/  ISETP.GE.AND P4, PT, R7, R22, PT ;  /* 0x000000160700720c */ /* 0x000fe40003f86270 */
[----:B------:R-:W0:Y:S01]  /*7b4e0*/  S2R R7, SR_TID.X ;  /* 0x0000000000077919 */ /* 0x000e220000002100 */
[----:B--2---:R1:W-:Y:S04]  /*7b4f0*/  STL [R1+0x4c], R0 ;  /* 0x00004c0001007387 */ /* 0x0043e80000100800 */
[----:B-1----:R-:W2:Y:S04]  /*7b500*/  LDL.LU R0, [R1+0x776c] ;  /* 0x00776c0001007983 */ /* 0x002ea80000300800 */
[----:B------:R-:W2:Y:S04]  /*7b510*/  LDL R21, [R1+0x2e9c] ;  /* 0x002e9c0001157983 */ /* 0x000ea80000100800 */
[----:B----4-:R1:W-:Y:S04]  /*7b520*/  STL [R1+0x48], R17 ;  /* 0x0000481101007387 */ /* 0x0103e80000100800 */
[----:B------:R-:W4:Y:S04]  /*7b530*/  LDL R4, [R1+0x2ea0] ;  /* 0x002ea00001047983 */ /* 0x000f280000100800 */
[----:B------:R-:W4:Y:S04]  /*7b540*/  LDL R5, [R1+0x2ec4] ;  /* 0x002ec40001057983 */ /* 0x000f280000100800 */
[----:B-1----:R-:W4:Y:S01]  /*7b550*/  LDL R17, [R1+0x2ea4] ;  /* 0x002ea40001117983 */ /* 0x002f220000100800 */
[----:B0-----:R-:W-:-:S03]  /*7b560*/  SHF.R.U32.HI R7, RZ, 0x6, R7 ;  /* 0x00000006ff077819 */ /* 0x001fc60000011607 */
[----:B------:R-:W4:Y:S01]  /*7b570*/  LDL R18, [R1+0x2e98] ;  /* 0x002e980001127983 */ /* 0x000f220000100800 */
[----:B------:R-:W-:-:S03]  /*7b580*/  SGXT.U32 R7, R7, 0x1 ;  /* 0x000000010707781a */ /* 0x000fc60000000000 */
[----:B------:R-:W4:Y:S01]  /*7b590*/  LDL R11, [R1+0x2ea8] ;  /* 0x002ea800010b7983 */ /* 0x000f220000100800 */
[----:B------:R-:W-:-:S03]  /*7b5a0*/  LOP3.LUT R7, R7, 0xc4, RZ, 0xfc, !PT ;  /* 0x000000c407077812 */ /* 0x000fc600078efcff */
[----:B------:R-:W4:Y:S01]  /*7b5b0*/  LDL R15, [R1+0x2e88] ;  /* 0x002e8800010f7983 */ /* 0x000f220000100800 */
[----:B------:R-:W-:-:S03]  /*7b5c0*/  ISETP.GE.AND P3, PT, R7, R22, PT ;  /* 0x000000160700720c */ /* 0x000fc60003f66270 */
[----:B------:R-:W4:Y:S04]  /*7b5d0*/  LDL R7, [R1+0x2eac] ;  /* 0x002eac0001077983 */ /* 0x000f280000100800 */
[----:B---3--:R0:W-:Y:S02]  /*7b5e0*/  STL [R1+0x44], R9 ;  /* 0x0000440901007387 */ /* 0x0081e40000100800 */
[----:B0-----:R-:W0:Y:S01]  /*7b5f0*/  S2R R9, SR_TID.X ;  /* 0x0000000000097919 */ /* 0x001e220000002100 */
[----:B------:R-:W-:Y:S02]  /*7b600*/  PRMT R14, RZ, 0x7610, R14 ;  /* 0x00007610ff0e7816 */ /* 0x000fe4000000000e */
[----:B--2---:R-:W-:Y:S02]  /*7b610*/  PRMT R0, RZ, 0x7610, R0 ;  /* 0x00007610ff007816 */ /* 0x004fe40000000000 */
[----:B----4-:R-:W-:-:S04]  /*7b620*/  @!P6 LOP3.LUT R5, R5, R4, RZ, 0x3c, !PT ;  /* 0x000000040505e212 */ /* 0x010fc800078e3cff */
[----:B------:R-:W-:-:S04]  /*7b630*/  @!P6 LOP3.LUT R4, R5, R4, RZ, 0x3c, !PT ;  /* 0x000000040504e212 */ /* 0x000fc800078e3cff */
[----:B------:R-:W-:-:S05]  /*7b640*/  @!P6 LOP3.LUT R5, R5, R4, RZ, 0x3c, !PT ;  /* 0x000000040505e212 */ /* 0x000fca00078e3cff */
[----:B------:R0:W2:Y:S02]  /*7b650*/  @!P6 LDG.E.U16 R0, desc[UR6][R4.64] ;  /* 0x000000060400e981 */ /* 0x0000a4000c1e1500 */
[----:B0-----:R-:W-:-:S04]  /*7b660*/  SHF.R.U32.HI R5, RZ, 0x6, R9 ;  /* 0x00000006ff057819 */ /* 0x001fc80000011609 */
[----:B------:R-:W-:-:S04]  /*7b670*/  SGXT.U32 R5, R5, 0x1 ;  /* 0x000000010505781a */ /* 0x000fc80000000000 */
[----:B------:R-:W-:Y:S01]  /*7b680*/  LOP3.LUT R5, R5, 0xc6, RZ, 0xfc, !PT ;  /* 0x000000c605057812 */ /* 0x000fe200078efcff */
[----:B------:R-:W-:-:S03]  /*7b690*/  @!P4 IMAD.MOV.U32 R4, RZ, RZ, R17 ;  /* 0x000000ffff04c224 */ /* 0x000fc600078e0011 */
[----:B------:R-:W-:Y:S01]  /*7b6a0*/  ISETP.GE.AND P6, PT, R5, R22, PT ;  /* 0x000000160500720c */ /* 0x000fe20003fc6270 */
[----:B------:R-:W-:-:S05]  /*7b6b0*/  @!P4 IMAD.MOV.U32 R5, RZ, RZ, R21 ;  /* 0x000000ffff05c224 */ /* 0x000fca00078e0015 */
[----:B------:R0:W3:Y:S01]  /*7b6c0*/  @!P4 LDG.E.U16 R14, desc[UR6][R4.64] ;  /* 0x00000006040ec981 */ /* 0x0000e2000c1e1500 */
[----:B------:R-:W-:Y:S02]  /*7b6d0*/  PRMT R19, RZ, 0x7610, R19 ;  /* 0x00007610ff137816 */ /* 0x000fe40000000013 */
[----:B------:R-:W-:Y:S01]  /*7b6e0*/  PRMT R10, RZ, 0x7610, R10 ;  /* 0x00007610ff0a7816 */ /* 0x000fe2000000000a */
[----:B0-----:R-:W-:Y:S02]  /*7b6f0*/  @!P3 IMAD.MOV.U32 R4, RZ, RZ, R11 ;  /* 0x000000ffff04b224 */ /* 0x001fe400078e000b */
[----:B------:R-:W-:-:S05]  /*7b700*/  @!P3 IMAD.MOV.U32 R5, RZ, RZ, R18 ;  /* 0x000000ffff05b224 */ /* 0x000fca00078e0012 */
[----:B------:R0:W4:Y:S02]  /*7b710*/  @!P3 LDG.E.U16 R19, desc[UR6][R4.64] ;  /* 0x000000060413b981 */ /* 0x000124000c1e1500 */
[----:B0-----:R-:W-:Y:S02]  /*7b720*/  @!P6 IMAD.MOV.U32 R4, RZ, RZ, R7 ;  /* 0x000000ffff04e224 */ /* 0x001fe400078e0007 */
[----:B------:R-:W-:-:S05]  /*7b730*/  @!P6 IMAD.MOV.U32 R5, RZ, RZ, R15 ;  /* 0x000000ffff05e224 */ /* 0x000fca00078e000f */
[----:B------:R-:W4:Y:S04]  /*7b740*/  @!P6 LDG.E.U16 R10, desc[UR6][R4.64] ;  /* 0x00000006040ae981 */ /* 0x000f28000c1e1500 */
[----:B--2---:R0:W-:Y:S04]  /*7b750*/  STL [R1+0x40], R0 ;  /* 0x0000400001007387 */ /* 0x0041e80000100800 */
[----:B0-----:R-:W2:Y:S04]  /*7b760*/  LDL.LU R0, [R1+0x7768] ;  /* 0x0077680001007983 */ /* 0x001ea80000300800 */
[----:B------:R-:W2:Y:S04]  /*7b770*/  LDL R17, [R1+0x2e84] ;  /* 0x002e840001117983 */ /* 0x000ea80000100800 */
[----:B---3--:R0:W-:Y:S01]  /*7b780*/  STL [R1+0x3c], R14 ;  /* 0x00003c0e01007387 */ /* 0x0081e20000100800 */
[----:B------:R-:W-:-:S02]  /*7b790*/  SHF.R.U32.HI R9, RZ, 0x6, R9 ;  /* 0x00000006ff097819 */ /* 0x000fc40000011609 */
[----:B------:R-:W-:Y:S01]  /*7b7a0*/  PRMT R12, RZ, 0x7610, R12 ;  /* 0x00007610ff0c7816 */ /* 0x000fe2000000000c */
[----:B------:R-:W3:Y:S04]  /*7b7b0*/  LDL R11, [R1+0x2e80] ;  /* 0x002e8000010b7983 */ /* 0x000ee80000100800 */
[----:B------:R-:W3:Y:S04]  /*7b7c0*/  LDL R15, [R1+0x2e70] ;  /* 0x002e7000010f7983 */ /* 0x000ee80000100800 */
[----:B0-----:R-:W3:Y:S01]  /*7b7d0*/  LDL R14, [R1+0x2e8c] ;  /* 0x002e8c00010e7983 */ /* 0x001ee20000100800 */
[----:B------:R-:W-:-:S04]  /*7b7e0*/  SGXT.U32 R9, R9, 0x1 ;  /* 0x000000010909781a */ /* 0x000fc80000000000 */
[----:B------:R-:W-:-:S04]  /*7b7f0*/  LOP3.LUT R9, R9, 0xc8, RZ, 0xfc, !PT ;  /* 0x000000c809097812 */ /* 0x000fc800078efcff */
[----:B------:R-:W-:Y:S02]  /*7b800*/  ISETP.GE.AND P4, PT, R9, R22, PT ;  /* 0x000000160900720c */ /* 0x000fe40003f86270 */
[----:B------:R-:W0:Y:S02]  /*7b810*/  S2R R9, SR_TID.X ;  /* 0x0000000000097919 */ /* 0x000e240000002100 */
[----:B0-----:R-:W-:Y:S02]  /*7b820*/  SHF.R.U32.HI R18, RZ, 0x6, R9 ;  /* 0x00000006ff127819 */ /* 0x001fe40000011609 */
[----:B------:R-:W3:Y:S04]  /*7b830*/  LDL R9, [R1+0x2e90] ;  /* 0x002e900001097983 */ /* 0x000ee80000100800 */
[----:B----4-:R0:W-:Y:S04]  /*7b840*/  STL [R1+0x34], R10 ;  /* 0x0000340a01007387 */ /* 0x0101e80000100800 */
[----:B0-----:R-:W4:Y:S01]  /*7b850*/  LDL R10, [R1+0x2e94] ;  /* 0x002e9400010a7983 */ /* 0x001f220000100800 */
[----:B--2---:R-:W-:-:S02]  /*7b860*/  @!P4 IMAD.MOV.U32 R5, RZ, RZ, R17 ;  /* 0x000000ffff05c224 */ /* 0x004fc400078e0011 */
[----:B---3--:R-:W-:Y:S01]  /*7b870*/  @!P4 IMAD.MOV.U32 R4, RZ, RZ, R14 ;  /* 0x000000ffff04c224 */ /* 0x008fe200078e000e */
[----:B------:R-:W0:Y:S04]  /*7b880*/  S2R R7, SR_TID.X ;  /* 0x0000000000077919 */ /* 0x000e280000002100 */
[----:B------:R1:W2:Y:S01]  /*7b890*/  @!P4 LDG.E.U16 R12, desc[UR6][R4.64] ;  /* 0x00000006040cc981 */ /* 0x0002a2000c1e1500 */
[----:B------:R-:W-:Y:S02]  /*7b8a0*/  SGXT.U32 R18, R18, 0x1 ;  /* 0x000000011212781a */ /* 0x000fe40000000000 */
[----:B------:R-:W-:Y:S01]  /*7b8b0*/  PRMT R2, RZ, 0x7610, R2 ;  /* 0x00007610ff027816 */ /* 0x000fe20000000002 */
[----:B------:R-:W3:Y:S01]  /*7b8c0*/  LDL R14, [R1+0x2e6c] ;  /* 0x002e6c00010e7983 */ /* 0x000ee20000100800 */
[----:B------:R-:W-:-:S04]  /*7b8d0*/  LOP3.LUT R18, R18, 0xca, RZ, 0xfc, !PT ;  /* 0x000000ca12127812 */ /* 0x000fc800078efcff */
[----:B------:R-:W-:Y:S02]  /*7b8e0*/  ISETP.GE.AND P3, PT, R18, R22, PT ;  /* 0x000000161200720c */ /* 0x000fe40003f66270 */
[----:B0-----:R-:W-:-:S04]  /*7b8f0*/  SHF.R.U32.HI R18, RZ, 0x6, R7 ;  /* 0x00000006ff127819 */ /* 0x001fc80000011607 */
[----:B------:R-:W-:-:S04]  /*7b900*/  SGXT.U32 R18, R18, 0x1 ;  /* 0x000000011212781a */ /* 0x000fc80000000000 */
[----:B------:R-:W-:-:S04]  /*7b910*/  LOP3.LUT R18, R18, 0xcc, RZ, 0xfc, !PT ;  /* 0x000000cc12127812 */ /* 0x000fc800078efcff */
[----:B------:R-:W-:Y:S01]  /*7b920*/  ISETP.GE.AND P6, PT, R18, R22, PT ;  /* 0x000000161200720c */ /* 0x000fe20003fc6270 */
[----:B-1----:R-:W-:Y:S02]  /*7b930*/  @!P3 IMAD.MOV.U32 R4, RZ, RZ, R9 ;  /* 0x000000ffff04b224 */ /* 0x002fe400078e0009 */
[----:B------:R-:W-:Y:S01]  /*7b940*/  @!P3 IMAD.MOV.U32 R5, RZ, RZ, R11 ;  /* 0x000000ffff05b224 */ /* 0x000fe200078e000b */
[----:B------:R-:W-:-:S04]  /*7b950*/  PRMT R8, RZ, 0x7610, R8 ;  /* 0x00007610ff087816 */ /* 0x000fc80000000008 */
[----:B------:R4:W3:Y:S05]  /*7b960*/  @!P3 LDG.E.U16 R2, desc[UR6][R4.64] ;  /* 0x000000060402b981 */ /* 0x0008ea000c1e1500 */
[----:B----4-:R-:W-:Y:S02]  /*7b970*/  @!P6 IMAD.MOV.U32 R4, RZ, RZ, R10 ;  /* 0x000000ffff04e224 */ /* 0x010fe400078e000a */
[----:B------:R-:W-:-:S05]  /*7b980*/  @!P6 IMAD.MOV.U32 R5, RZ, RZ, R15 ;  /* 0x000000ffff05e224 */ /* 0x000fca00078e000f */
[----:B------:R3:W4:Y:S04]  /*7b990*/  @!P6 LDG.E.U16 R8, desc[UR6][R4.64] ;  /* 0x000000060408e981 */ /* 0x000728000c1e1500 */
[----:B--2---:R0:W-:Y:S01]  /*7b9a0*/  STL [R1+0x30], R12 ;  /* 0x0000300c01007387 */ /* 0x0041e20000100800 */
[----:B------:R-:W-:Y:S02]  /*7b9b0*/  SHF.R.U32.HI R7, RZ, 0x6, R7 ;  /* 0x00000006ff077819 */ /* 0x000fe40000011607 */
[----:B------:R-:W-:Y:S01]  /*7b9c0*/  PRMT R93, RZ, 0x7610, R93 ;  /* 0x00007610ff5d7816 */ /* 0x000fe2000000005d */
[----:B------:R-:W2:Y:S04]  /*7b9d0*/  LDL R11, [R1+0x2e68] ;  /* 0x002e6800010b7983 */ /* 0x000ea80000100800 */
[----:B------:R-:W2:Y:S04]  /*7b9e0*/  LDL R9, [R1+0x2e78] ;  /* 0x002e780001097983 */ /* 0x000ea80000100800 */
[----:B0-----:R-:W2:Y:S01]  /*7b9f0*/  LDL R12, [R1+0x2e74] ;  /* 0x002e7400010c7983 */ /* 0x001ea20000100800 */
[----:B------:R-:W-:-:S04]  /*7ba00*/  SGXT.U32 R7, R7, 0x1 ;  /* 0x000000010707781a */ /* 0x000fc80000000000 */
[----:B------:R-:W-:-:S04]  /*7ba10*/  LOP3.LUT R7, R7, 0xce, RZ, 0xfc, !PT ;  /* 0x000000ce07077812 */ /* 0x000fc800078efcff */
[----:B------:R-:W-:Y:S01]  /*7ba20*/  ISETP.GE.AND P4, PT, R7, R22, PT ;  /* 0x000000160700720c */ /* 0x000fe20003f86270 */
[----:B------:R-:W-:-:S12]  /*7ba30*/  STL [R1+0x38], R19 ;  /* 0x0000381301007387 */ /* 0x000fd80000100800 */
[----:B---3--:R-:W-:Y:S01]  /*7ba40*/  @!P4 IMAD.MOV.U32 R5, RZ, RZ, R14 ;  /* 0x000000ffff05c224 */ /* 0x008fe200078e000e */
[----:B------:R-:W-:Y:S04]  /*7ba50*/  STL [R1+0x753c], R2 ;  /* 0x00753c0201007387 */ /* 0x000fe80000100800 */
[----:B------:R-:W3:Y:S04]  /*7ba60*/  LDL R10, [R1+0x2e58] ;  /* 0x002e5800010a7983 */ /* 0x000ee80000100800 */
[----:B----4-:R0:W-:Y:S04]  /*7ba70*/  STL [R1+0x28], R8 ;  /* 0x0000280801007387 */ /* 0x0101e80000100800 */
[----:B0-----:R-:W4:Y:S01]  /*7ba80*/  LDL R8, [R1+0x2e7c] ;  /* 0x002e7c0001087983 */ /* 0x001f220000100800 */
[----:B------:R-:W0:Y:S01]  /*7ba90*/  S2R R7, SR_TID.X ;  /* 0x0000000000077919 */ /* 0x000e220000002100 */
[----:B--2---:R-:W-:-:S05]  /*7baa0*/  @!P4 IMAD.MOV.U32 R4, RZ, RZ, R12 ;  /* 0x000000ffff04c224 */ /* 0x004fca00078e000c */
[----:B------:R1:W2:Y:S01]  /*7bab0*/  @!P4 LDG.E.U16 R93, desc[UR6][R4.64] ;  /* 0x00000006045dc981 */ /* 0x0002a2000c1e1500 */
[----:B0-----:R-:W-:-:S04]  /*7bac0*/  SHF.R.U32.HI R7, RZ, 0x6, R7 ;  /* 0x00000006ff077819 */ /* 0x001fc80000011607 */
[----:B------:R-:W-:-:S04]  /*7bad0*/  SGXT.U32 R7, R7, 0x1 ;  /* 0x000000010707781a */ /* 0x000fc80000000000 */
[----:B------:R-:W-:-:S04]  /*7bae0*/  LOP3.LUT R7, R7, 0xd0, RZ, 0xfc, !PT ;  /* 0x000000d007077812 */ /* 0x000fc800078efcff */
[----:B------:R-:W-:Y:S02]  /*7baf0*/  ISETP.GE.AND P3, PT, R7, R22, PT ;  /* 0x000000160700720c */ /* 0x000fe40003f66270 */
[----:B------:R-:W0:Y:S01]  /*7bb00*/  S2R R7, SR_TID.X ;  /* 0x0000000000077919 */ /* 0x000e220000002100 */
[----:B------:R-:W-:-:S10]  /*7bb10*/  PRMT R6, RZ, 0x7610, R6 ;  /* 0x00007610ff067816 */ /* 0x000fd40000000006 */
[----:B-1----:R-:W-:Y:S02]  /*7bb20*/  @!P3 IMAD.MOV.U32 R4, RZ, RZ, R9 ;  /* 0x000000ffff04b224 */ /* 0x002fe400078e0009 */
[----:B------:R-:W-:-:S05]  /*7bb30*/  @!P3 IMAD.MOV.U32 R5, RZ, RZ, R11 ;  /* 0x000000ffff05b224 */ /* 0x000fca00078e000b */
[----:B------:R4:W2:Y:S01]  /*7bb40*/  @!P3 LDG.E.U16 R6, desc[UR6][R4.64] ;  /* 0x000000060406b981 */ /* 0x0008a2000c1e1500 */
[----:B0-----:R-:W-:-:S04]  /*7bb50*/  SHF.R.U32.HI R15, RZ, 0x6, R7 ;  /* 0x00000006ff0f7819 */ /* 0x001fc80000011607 */
[----:B------:R-:W-:-:S04]  /*7bb60*/  SGXT.U32 R15, R15, 0x1 ;  /* 0x000000010f0f781a */ /* 0x000fc80000000000 */
[----:B------:R-:W-:-:S04]  /*7bb70*/  LOP3.LUT R15, R15, 0xd2, RZ, 0xfc, !PT ;  /* 0x000000d20f0f7812 */ /* 0x000fc800078efcff */
[----:B------:R-:W-:-:S13]  /*7bb80*/  ISETP.GE.AND P6, PT, R15, R22, PT ;  /* 0x000000160f00720c */ /* 0x000fda0003fc6270 */
[----:B----4-:R-:W-:Y:S01]  /*7bb90*/  @!P6 IMAD.MOV.U32 R4, RZ, RZ, R8 ;  /* 0x000000ffff04e224 */ /* 0x010fe200078e0008 */
[----:B---3--:R-:W-:Y:S01]  /*7bba0*/  @!P6 MOV R5, R10 ;  /* 0x0000000a0005e202 */ /* 0x008fe20000000f00 */
[----:B--2---:R0:W-:Y:S01]  /*7bbb0*/  STL [R1+0x74c8], R93 ;  /* 0x0074c85d01007387 */ /* 0x0041e20000100800 */
[----:B------:R-:W-:-:S03]  /*7bbc0*/  SHF.R.U32.HI R7, RZ, 0x6, R7 ;  /* 0x00000006ff077819 */ /* 0x000fc60000011607 */
[----:B------:R-:W2:Y:S04]  /*7bbd0*/  LDL R15, [R1+0x2e54] ;  /* 0x002e5400010f7983 */ /* 0x000ea80000100800 */
[----:B------:R-:W3:Y:S01]  /*7bbe0*/  LDL R14, [R1+0x2e5c] ;  /* 0x002e5c00010e7983 */ /* 0x000ee20000100800 */
[----:B0-----:R-:W-:-:S06]  /*7bbf0*/  PRMT R93, RZ, 0x7610, R93 ;  /* 0x00007610ff5d7816 */ /* 0x001fcc000000005d */
[----:B------:R-:W4:Y:S01]  /*7bc00*/  @!P6 LDG.E.U16 R93, desc[UR6][R4.64] ;  /* 0x00000006045de981 */ /* 0x000f22000c1e1500 */
[----:B------:R-:W-:-:S04]  /*7bc10*/  SGXT.U32 R7, R7, 0x1 ;  /* 0x000000010707781a */ /* 0x000fc80000000000 */
[----:B------:R-:W-:-:S04]  /*7bc20*/  LOP3.LUT R7, R7, 0xd4, RZ, 0xfc, !PT ;  /* 0x000000d407077812 */ /* 0x000fc800078efcff */
[----:B------:R-:W-:Y:S02]  /*7bc30*/  ISETP.GE.AND P4, PT, R7, R22, PT ;  /* 0x000000160700720c */ /* 0x000fe40003f86270 */
[----:B------:R-:W0:Y:S02]  /*7bc40*/  S2R R7, SR_TID.X ;  /* 0x0000000000077919 */ /* 0x000e240000002100 */
[----:B0-----:R-:W-:Y:S02]  /*7bc50*/  SHF.R.U32.HI R9, RZ, 0x6, R7 ;  /* 0x00000006ff097819 */ /* 0x001fe40000011607 */
[----:B------:R-:W2:Y:S04]  /*7bc60*/  LDL R7, [R1+0x2e50] ;  /* 0x002e500001077983 */ /* 0x000ea80000100800 */
[----:B------:R0:W-:Y:S04]  /*7bc70*/  STL [R1+0x20], R6 ;  /* 0x0000200601007387 */ /* 0x0001e80000100800 */
[----:B------:R-:W2:Y:S04]  /*7bc80*/  LDL R8, [R1+0x2e44] ;  /* 0x002e440001087983 */ /* 0x000ea80000100800 */
[----:B0-----:R-:W2:Y:S01]  /*7bc90*/  LDL R6, [R1+0x2e60] ;  /* 0x002e600001067983 */ /* 0x001ea20000100800 */
[----:B------:R-:W-:-:S04]  /*7bca0*/  SGXT.U32 R9, R9, 0x1 ;  /* 0x000000010909781a */ /* 0x000fc80000000000 */
[----:B------:R-:W-:Y:S01]  /*7bcb0*/  LOP3.LUT R9, R9, 0xd6, RZ, 0xfc, !PT ;  /* 0x000000d609097812 */ /* 0x000fe200078efcff */
[----:B----4-:R0:W-:Y:S04]  /*7bcc0*/  STL [R1+0x7540], R93 ;  /* 0x0075405d01007387 */ /* 0x0101e80000100800 */
[----:B------:R-:W4:Y:S04]  /*7bcd0*/  LDL R12, [R1+0x2e40] ;  /* 0x002e4000010c7983 */ /* 0x000f280000100800 */
[----:B------:R-:W4:Y:S01]  /*7bce0*/  LDL R11, [R1+0x2e64] ;  /* 0x002e6400010b7983 */ /* 0x000f220000100800 */
[----:B------:R-:W-:-:S02]  /*7bcf0*/  ISETP.GE.AND P3, PT, R9, R22, PT ;  /* 0x000000160900720c */ /* 0x000fc40003f66270 */
[----:B------:R-:W1:Y:S01]  /*7bd00*/  S2R R9, SR_TID.X ;  /* 0x0000000000097919 */ /* 0x000e620000002100 */
[----:B------:R-:W-:Y:S01]  /*7bd10*/  PRMT R13, RZ, 0x7610, R13 ;  /* 0x00007610ff0d7816 */ /* 0x000fe2000000000d */
[----:B---3--:R-:W-:Y:S02]  /*7bd20*/  @!P4 IMAD.MOV.U32 R4, RZ, RZ, R14 ;  /* 0x000000ffff04c224 */ /* 0x008fe400078e000e */
[----:B--2---:R-:W-:Y:S01]  /*7bd30*/  @!P4 IMAD.MOV.U32 R5, RZ, RZ, R15 ;  /* 0x000000ffff05c224 */ /* 0x004fe200078e000f */
[----:B------:R-:W-:-:S04]  /*7bd40*/  PRMT R92, RZ, 0x7610, R92 ;  /* 0x00007610ff5c7816 */ /* 0x000fc8000000005c */
[----:B------:R2:W3:Y:S01]  /*7bd50*/  @!P4 LDG.E.U16 R13, desc[UR6][R4.64] ;  /* 0x00000006040dc981 */ /* 0x0004e2000c1e1500 */
[----:B-1----:R-:W-:-:S04]  /*7bd60*/  SHF.R.U32.HI R10, RZ, 0x6, R9 ;  /* 0x00000006ff0a7819 */ /* 0x002fc80000011609 */
[----:B------:R-:W-:-:S04]  /*7bd70*/  SGXT.U32 R10, R10, 0x1 ;  /* 0x000000010a0a781a */ /* 0x000fc80000000000 */
[----:B------:R-:W-:-:S04]  /*7bd80*/  LOP3.LUT R10, R10, 0xd8, RZ, 0xfc, !PT ;  /* 0x000000d80a0a7812 */ /* 0x000fc800078efcff */
[----:B------:R-:W-:Y:S01]  /*7bd90*/  ISETP.GE.AND P6, PT, R10, R22, PT ;  /* 0x000000160a00720c */ /* 0x000fe20003fc6270 */
[----:B--2---:R-:W-:Y:S01]  /*7bda0*/  @!P3 IMAD.MOV.U32 R5, RZ, RZ, R7 ;  /* 0x000000ffff05b224 */ /* 0x004fe200078e0007 */
[----:B0-----:R-:W-:Y:S01]  /*7bdb0*/  PRMT R93, RZ, 0x7610, R93 ;  /* 0x00007610ff5d7816 */ /* 0x001fe2000000005d */
[----:B------:R-:W-:Y:S01]  /*7bdc0*/  @!P3 IMAD.MOV.U32 R4, RZ, RZ, R6 ;  /* 0x000000ffff04b224 */ /* 0x000fe200078e0006 */
[----:B------:R-:W-:Y:S01]  /*7bdd0*/  SHF.R.U32.HI R10, RZ, 0x6, R9 ;  /* 0x00000006ff0a7819 */ /* 0x000fe20000011609 */
[----:B------:R-:W2:Y:S04]  /*7bde0*/  LDL R7, [R1+0x2e38] ;  /* 0x002e380001077983 */ /* 0x000ea80000100800 */
[----:B------:R4:W2:Y:S04]  /*7bdf0*/  @!P3 LDG.E.U16 R92, desc[UR6][R4.64] ;  /* 0x00000006045cb981 */ /* 0x0008a8000c1e1500 */
[----:B------:R-:W2:Y:S04]  /*7be00*/  LDL R9, [R1+0x2e3c] ;  /* 0x002e3c0001097983 */ /* 0x000ea80000100800 */
[----:B------:R-:W2:Y:S01]  /*7be10*/  LDL R6, [R1+0x2e48] ;  /* 0x002e480001067983 */ /* 0x000ea20000100800 */
[----:B----4-:R-:W-:-:S02]  /*7be20*/  @!P6 IMAD.MOV.U32 R5, RZ, RZ, R12 ;  /* 0x000000ffff05e224 */ /* 0x010fc400078e000c */
[----:B------:R-:W-:-:S05]  /*7be30*/  @!P6 IMAD.MOV.U32 R4, RZ, RZ, R11 ;  /* 0x000000ffff04e224 */ /* 0x000fca00078e000b */
[----:B------:R0:W4:Y:S01]  /*7be40*/  @!P6 LDG.E.U16 R93, desc[UR6][R4.64] ;  /* 0x00000006045de981 */ /* 0x000122000c1e1500 */
[----:B------:R-:W-:-:S04]  /*7be50*/  SGXT.U32 R10, R10, 0x1 ;  /* 0x000000010a0a781a */ /* 0x000fc80000000000 */
[----:B------:R-:W-:-:S04]  /*7be60*/  LOP3.LUT R10, R10, 0xda, RZ, 0xfc, !PT ;  /* 0x000000da0a0a7812 */ /* 0x000fc800078efcff */
[----:B------:R-:W-:Y:S02]  /*7be70*/  ISETP.GE.AND P4, PT, R10, R22, PT ;  /* 0x000000160a00720c */ /* 0x000fe40003f86270 */
[----:B------:R-:W1:Y:S01]  /*7be80*/  S2R R10, SR_TID.X ;  /* 0x00000000000a7919 */ /* 0x000e620000002100 */
[----:B---3--:R1:W-:Y:S10]  /*7be90*/  STL [R1+0x18], R13 ;  /* 0x0000180d01007387 */ /* 0x0083f40000100800 */
[----:B0-----:R-:W-:Y:S01]  /*7bea0*/  @!P4 IMAD.MOV.U32 R4, RZ, RZ, R8 ;  /* 0x000000ffff04c224 */ /* 0x001fe200078e0008 */
[----:B-1----:R-:W-:-:S02]  /*7beb0*/  SHF.R.U32.HI R13, RZ, 0x6, R10 ;  /* 0x00000006ff0d7819 */ /* 0x002fc4000001160a */
[----:B------:R-:W-:Y:S02]  /*7bec0*/  SHF.R.U32.HI R10, RZ, 0x6, R10 ;  /* 0x00000006ff0a7819 */ /* 0x000fe4000001160a */
[----:B------:R-:W-:Y:S02]  /*7bed0*/  SGXT.U32 R13, R13, 0x1 ;  /* 0x000000010d0d781a */ /* 0x000fe40000000000 */
[----:B------:R-:W-:Y:S02]  /*7bee0*/  SGXT.U32 R10, R10, 0x1 ;  /* 0x000000010a0a781a */ /* 0x000fe40000000000 */
[----:B------:R-:W-:Y:S01]  /*7bef0*/  LOP3.LUT R13, R13, 0xdc, RZ, 0xfc, !PT ;  /* 0x000000dc0d0d7812 */ /* 0x000fe200078efcff */
[----:B--2---:R0:W-:Y:S01]  /*7bf00*/  STL [R1+0x74cc], R92 ;  /* 0x0074cc5c01007387 */ /* 0x0041e20000100800 */
[----:B------:R-:W-:Y:S02]  /*7bf10*/  LOP3.LUT R10, R10, 0xde, RZ, 0xfc, !PT ;  /* 0x000000de0a0a7812 */ /* 0x000fe400078efcff */
[-C--:B------:R-:W-:Y:S01]  /*7bf20*/  ISETP.GE.AND P3, PT, R13, R22.reuse, PT ;  /* 0x000000160d00720c */ /* 0x080fe20003f66270 */
[----:B------:R-:W-:Y:S01]  /*7bf30*/  @!P4 IMAD.MOV.U32 R5, RZ, RZ, R9 ;  /* 0x000000ffff05c224 */ /* 0x000fe200078e0009 */
[----:B------:R-:W-:-:S02]  /*7bf40*/  ISETP.GE.AND P6, PT, R10, R22, PT ;  /* 0x000000160a00720c */ /* 0x000fc40003fc6270 */
[----:B0-----:R-:W-:-:S06]  /*7bf50*/  PRMT R92, RZ, 0x7610, R92 ;  /* 0x00007610ff5c7816 */ /* 0x001fcc000000005c */
[----:B------:R0:W2:Y:S04]  /*7bf60*/  @!P4 LDG.E.U16 R92, desc[UR6][R4.64] ;  /* 0x00000006045cc981 */ /* 0x0000a8000c1e1500 */
[----:B----4-:R-:W-:Y:S04]  /*7bf70*/  STL [R1+0x7544], R93 ;  /* 0x0075445d01007387 */ /* 0x010fe80000100800 */
[----:B------:R-:W3:Y:S04]  /*7bf80*/  LDL R14, [R1+0x2dc0] ;  /* 0x002dc000010e7983 */ /* 0x000ee80000100800 */
[----:B------:R-:W4:Y:S04]  /*7bf90*/  LDL R13, [R1+0x2e4c] ;  /* 0x002e4c00010d7983 */ /* 0x000f280000100800 */
[----:B------:R-:W4:Y:S04]  /*7bfa0*/  LDL R12, [R1+0x2dc4] ;  /* 0x002dc400010c7983 */ /* 0x000f280000100800 */
[----:B------:R-:W4:Y:S01]  /*7bfb0*/  LDL R10, [R1+0x2dc8] ;  /* 0x002dc800010a7983 */ /* 0x000f220000100800 */
[----:B------:R-:W1:Y:S01]  /*7bfc0*/  S2R R9, SR_TID.X ;  /* 0x0000000000097919 */ /* 0x000e620000002100 */
[----:B------:R-:W-:Y:S01]  /*7bfd0*/  PRMT R16, RZ, 0x7610, R16 ;  /* 0x00007610ff107816 */ /* 0x000fe20000000010 */
[----:B0-----:R-:W-:-:S02]  /*7bfe0*/  @!P3 IMAD.MOV.U32 R4, RZ, RZ, R6 ;  /* 0x000000ffff04b224 */ /* 0x001fc400078e0006 */
[----:B------:R-:W-:Y:S01]  /*7bff0*/  @!P3 IMAD.MOV.U32 R5, RZ, RZ, R7 ;  /* 0x000000ffff05b224 */ /* 0x000fe200078e0007 */
[----:B------:R-:W-:-:S04]  /*7c000*/  PRMT R0, RZ, 0x7610, R0 ;  /* 0x00007610ff007816 */ /* 0x000fc80000000000 */
[----:B------:R3:W4:Y:S01]  /*7c010*/  @!P3 LDG.E.U16 R16, desc[UR6][R4.64] ;  /* 0x000000060410b981 */ /* 0x000722000c1e1500 */
[----:B-1----:R-:W-:-:S04]  /*7c020*/  SHF.R.U32.HI R8, RZ, 0x6, R9 ;  /* 0x00000006ff087819 */ /* 0x002fc80000011609 */
[----:B------:R-:W-:-:S04]  /*7c030*/  SGXT.U32 R8, R8, 0x1 ;  /* 0x000000010808781a */ /* 0x000fc80000000000 */
[----:B------:R-:W-:-:S04]  /*7c040*/  LOP3.LUT R8, R8, 0xe0, RZ, 0xfc, !PT ;  /* 0x000000e008087812 */ /* 0x000fc800078efcff */
[----:B------:R-:W-:Y:S02]  /*7c050*/  ISETP.GE.AND P4, PT, R8, R22, PT ;  /* 0x000000160800720c */ /* 0x000fe40003f86270 */
[----:B------:R-:W-:Y:S01]  /*7c060*/  PRMT R2, RZ, 0x7610, R2 ;  /* 0x00007610ff027816 */ /* 0x000fe20000000002 */
[----:B--2---:R-:W-:Y:S04]  /*7c070*/  STL [R1+0x7550], R92 ;  /* 0x0075505c01007387 */ /* 0x004fe80000100800 */
[----:B------:R-:W2:Y:S04]  /*7c080*/  LDL R7, [R1+0x2dcc] ;  /* 0x002dcc0001077983 */ /* 0x000ea80000100800 */
[----:B------:R-:W2:Y:S01]  /*7c090*/  LDL R6, [R1+0x2dd0] ;  /* 0x002dd00001067983 */ /* 0x000ea20000100800 */
[----:B------:R-:W0:Y:S01]  /*7c0a0*/  S2R R11, SR_TID.X ;  /* 0x00000000000b7919 */ /* 0x000e220000002100 */
[----:B---3--:R-:W-:-:S02]  /*7c0b0*/  @!P6 IMAD.MOV.U32 R5, RZ, RZ, R14 ;  /* 0x000000ffff05e224 */ /* 0x008fc400078e000e */
[----:B----4-:R-:W-:Y:S01]  /*7c0c0*/  @!P6 IMAD.MOV.U32 R4, RZ, RZ, R13 ;  /* 0x000000ffff04e224 */ /* 0x010fe200078e000d */
[----:B------:R-:W1:Y:S01]  /*7c0d0*/  S2R R8, SR_TID.X ;  /* 0x0000000000087919 */ /* 0x000e620000002100 */
[----:B------:R-:W3:Y:S04]  /*7c0e0*/  LDL R9, [R1+0x2dd4] ;  /* 0x002dd40001097983 */ /* 0x000ee80000100800 */
[----:B------:R4:W3:Y:S02]  /*7c0f0*/  @!P6 LDG.E.U16 R0, desc[UR6][R4.64] ;  /* 0x000000060400e981 */ /* 0x0008e4000c1e1500 */
[----:B----4-:R-:W-:Y:S02]  /*7c100*/  @!P4 IMAD.MOV.U32 R4, RZ, RZ, R10 ;  /* 0x000000ffff04c224 */ /* 0x010fe400078e000a */
[----:B------:R-:W-:-:S05]  /*7c110*/  @!P4 IMAD.MOV.U32 R5, RZ, RZ, R12 ;  /* 0x000000ffff05c224 */ /* 0x000fca00078e000c */
[----:B------:R4:W3:Y:S01]  /*7c120*/  @!P4 LDG.E.U16 R2, desc[UR6][R4.64] ;  /* 0x000000060402c981 */ /* 0x0008e2000c1e1500 */
[----:B0-----:R-:W-:-:S04]  /*7c130*/  SHF.R.U32.HI R11, RZ, 0x6, R11 ;  /* 0x00000006ff0b7819 */ /* 0x001fc8000001160b */
[----:B------:R-:W-:-:S04]  /*7c140*/  SGXT.U32 R11, R11, 0x1 ;  /* 0x000000010b0b781a */ /* 0x000fc80000000000 */
[----:B------:R-:W-:-:S04]  /*7c150*/  LOP3.LUT R11, R11, 0xe4, RZ, 0xfc, !PT ;  /* 0x000000e40b0b7812 */ /* 0x000fc800078efcff */
[----:B------:R-:W-:Y:S02]  /*7c160*/  ISETP.GE.AND P6, PT, R11, R22, PT ;  /* 0x000000160b00720c */ /* 0x000fe40003fc6270 */
[----:B------:R-:W0:Y:S01]  /*7c170*/  S2R R11, SR_TID.X ;  /* 0x00000000000b7919 */ /* 0x000e220000002100 */
[----:B-1----:R-:W-:Y:S02]  /*7c180*/  SHF.R.U32.HI R15, RZ, 0x6, R8 ;  /* 0x00000006ff0f7819 */ /* 0x002fe40000011608 */
[----:B------:R-:W3:Y:S02]  /*7c190*/  LDL R8, [R1+0x2dd8] ;  /* 0x002dd80001087983 */ /* 0x000ee40000100800 */
[----:B------:R-:W-:-:S04]  /*7c1a0*/  SGXT.U32 R15, R15, 0x1 ;  /* 0x000000010f0f781a */ /* 0x000fc80000000000 */
[----:B------:R-:W-:-:S04]  /*7c1b0*/  LOP3.LUT R15, R15, 0xe2, RZ, 0xfc, !PT ;  /* 0x000000e20f0f7812 */ /* 0x000fc800078efcff */
[----:B------:R-:W-:Y:S02]  /*7c1c0*/  ISETP.GE.AND P3, PT, R15, R22, PT ;  /* 0x000000160f00720c */ /* 0x000fe40003f66270 */
[----:B0-----:R-:W-:-:S04]  /*7c1d0*/  SHF.R.U32.HI R10, RZ, 0x6, R11 ;  /* 0x00000006ff0a7819 */ /* 0x001fc8000001160b */
[----:B------:R-:W-:-:S04]  /*7c1e0*/  SGXT.U32 R10, R10, 0x1 ;  /* 0x000000010a0a781a */ /* 0x000fc80000000000 */
[----:B------:R-:W-:-:S04]  /*7c1f0*/  LOP3.LUT R10, R10, 0xe6, RZ, 0xfc, !PT ;  /* 0x000000e60a0a7812 */ /* 0x000fc800078efcff */
[----:B------:R-:W-:Y:S02]  /*7c200*/  ISETP.GE.AND P4, PT, R10, R22, PT ;  /* 0x000000160a00720c */ /* 0x000fe40003f86270 */
[----:B------:R-:W-:Y:S02]  /*7c210*/  SHF.R.U32.HI R10, RZ, 0x6, R11 ;  /* 0x00000006ff0a7819 */ /* 0x000fe4000001160b */
[----:B----4-:R-:W-:Y:S02]  /*7c220*/  PRMT R4, RZ, 0x7610, R4 ;  /* 0x00007610ff047816 */ /* 0x010fe40000000004 */
[----:B------:R-:W-:-:S04]  /*7c230*/  SGXT.U32 R10, R10, 0x1 ;  /* 0x000000010a0a781a */ /* 0x000fc80000000000 */
[----:B--2---:R0:W2:Y:S01]  /*7c240*/  @!P3 LDG.E.U16 R4, desc[UR6][R6.64] ;  /* 0x000000060604b981 */ /* 0x0040a2000c1e1500 */
[----:B------:R-:W-:-:S04]  /*7c250*/  LOP3.LUT R10, R10, 0xe8, RZ, 0xfc, !PT ;  /* 0x000000e80a0a7812 */ /* 0x000fc800078efcff */
[----:B------:R-:W-:Y:S01]  /*7c260*/  ISETP.GE.AND P3, PT, R10, R22, PT ;  /* 0x000000160a00720c */ /* 0x000fe20003f66270 */
[----:B---3--:R-:W-:Y:S04]  /*7c270*/  STL [R1+0x74d0], R0 ;  /* 0x0074d00001007387 */ /* 0x008fe80000100800 */
[----:B------:R-:W3:Y:S04]  /*7c280*/  LDL R14, [R1+0x2ddc] ;  /* 0x002ddc00010e7983 */ /* 0x000ee80000100800 */
[----:B------:R-:W4:Y:S04]  /*7c290*/  LDL R12, [R1+0x2de0] ;  /* 0x002de000010c7983 */ /* 0x000f280000100800 */
[----:B------:R1:W-:Y:S04]  /*7c2a0*/  STL [R1+0x754c], R2 ;  /* 0x00754c0201007387 */ /* 0x0003e80000100800 */
[----:B------:R-:W2:Y:S04]  /*7c2b0*/  LDL R11, [R1+0x2de4] ;  /* 0x002de400010b7983 */ /* 0x000ea80000100800 */
[----:B------:R-:W-:Y:S04]  /*7c2c0*/  STL [R1+0x8], R16 ;  /* 0x0000081001007387 */ /* 0x000fe80000100800 */
[----:B------:R-:W2:Y:S01]  /*7c2d0*/  LDL R10, [R1+0x2de8] ;  /* 0x002de800010a7983 */ /* 0x000ea20000100800 */
[----:B------:R-:W-:-:S02]  /*7c2e0*/  PRMT R5, RZ, 0x7610, R5 ;  /* 0x00007610ff057816 */ /* 0x000fc40000000005 */
[----:B0-----:R-:W-:Y:S02]  /*7c2f0*/  PRMT R6, RZ, 0x7610, R6 ;  /* 0x00007610ff067816 */ /* 0x001fe40000000006 */
[----:B------:R-:W-:Y:S01]  /*7c300*/  PRMT R7, RZ, 0x7610, R7 ;  /* 0x00007610ff077816 */ /* 0x000fe20000000007 */
[----:B------:R-:W0:Y:S01]  /*7c310*/  S2R R13, SR_TID.X ;  /* 0x00000000000d7919 */ /* 0x000e220000002100 */
[----:B-1----:R-:W2:Y:S04]  /*7c320*/  LDL R2, [R1+0x2dec] ;  /* 0x002dec0001027983 */ /* 0x002ea80000100800 */
[----:B------:R-:W2:Y:S04]  /*7c330*/  LDL R0, [R1+0x2df0] ;  /* 0x002df00001007983 */ /* 0x000ea80000100800 */
[----:B------:R3:W2:Y:S01]  /*7c340*/  @!P6 LDG.E.U16 R5, desc[UR6][R8.64] ;  /* 0x000000060805e981 */ /* 0x0006a2000c1e1500 */
[----:B0-----:R-:W-:-:S04]  /*7c350*/  SHF.R.U32.HI R13, RZ, 0x6, R13 ;  /* 0x00000006ff0d7819 */ /* 0x001fc8000001160d */
[----:B------:R-:W-:Y:S01]  /*7c360*/  SGXT.U32 R13, R13, 0x1 ;  /* 0x000000010d0d781a */ /* 0x000fe20000000000 */
[----:B---3--:R-:W-:Y:S02]  /*7c370*/  @!P4 IMAD.MOV.U32 R9, RZ, RZ, R14 ;  /* 0x000000ffff09c224 */ /* 0x008fe400078e000e */
[----:B----4-:R-:W-:-:S05]  /*7c380*/  @!P4 IMAD.MOV.U32 R8, RZ, RZ, R12 ;  /* 0x000000ffff08c224 */ /* 0x010fca00078e000c */
[----:B------:R-:W3:Y:S04]  /*7c390*/  @!P4 LDG.E.U16 R6, desc[UR6][R8.64] ;  /* 0x000000060806c981 */ /* 0x000ee8000c1e1500 */
[----:B--2---:R-:W2:Y:S01]  /*7c3a0*/  @!P3 LDG.E.U16 R7, desc[UR6][R10.64] ;  /* 0x000000060a07b981 */ /* 0x004ea2000c1e1500 */
[----:B------:R-:W-:-:S04]  /*7c3b0*/  LOP3.LUT R13, R13, 0xea, RZ, 0xfc, !PT ;  /* 0x000000ea0d0d7812 */ /* 0x000fc800078efcff */
[----:B------:R-:W-:Y:S02]  /*7c3c0*/  ISETP.GE.AND P6, PT, R13, R22, PT ;  /* 0x000000160d00720c */ /* 0x000fe40003fc6270 */
[----:B------:R-:W0:Y:S01]  /*7c3d0*/  S2R R13, SR_TID.X ;  /* 0x00000000000d7919 */ /* 0x000e220000002100 */
[----:B------:R1:W-:Y:S04]  /*7c3e0*/  STL [R1+0x7530], R5 ;  /* 0x0075300501007387 */ /* 0x0003e80000100800 */
[----:B------:R4:W-:Y:S04]  /*7c3f0*/  STL [R1+0x7560], R4 ;  /* 0x0075600401007387 */ /* 0x0009e80000100800 */
[----:B-1----:R-:W2:Y:S04]  /*7c400*/  LDL R5, [R1+0x2df4] ;  /* 0x002df40001057983 */ /* 0x002ea80000100800 */
[----:B----4-:R-:W4:Y:S01]  /*7c410*/  LDL R4, [R1+0x2df8] ;  /* 0x002df80001047983 */ /* 0x010f220000100800 */
[----:B0-----:R-:W-:-:S04]  /*7c420*/  SHF.R.U32.HI R12, RZ, 0x6, R13 ;  /* 0x00000006ff0c7819 */ /* 0x001fc8000001160d */
[----:B------:R-:W-:-:S04]  /*7c430*/  SGXT.U32 R12, R12, 0x1 ;  /* 0x000000010c0c781a */ /* 0x000fc80000000000 */
[----:B------:R-:W-:-:S04]  /*7c440*/  LOP3.LUT R12, R12, 0xec, RZ, 0xfc, !PT ;  /* 0x000000ec0c0c7812 */ /* 0x000fc800078efcff */
[----:B------:R-:W-:Y:S02]  /*7c450*/  ISETP.GE.AND P4, PT, R12, R22, PT ;  /* 0x000000160c00720c */ /* 0x000fe40003f86270 */
[----:B------:R-:W-:-:S04]  /*7c460*/  SHF.R.U32.HI R12, RZ, 0x6, R13 ;  /* 0x00000006ff0c7819 */ /* 0x000fc8000001160d */
[----:B------:R-:W-:-:S04]  /*7c470*/  SGXT.U32 R12, R12, 0x1 ;  /* 0x000000010c0c781a */ /* 0x000fc80000000000 */
[----:B------:R-:W-:-:S04]  /*7c480*/  LOP3.LUT R12, R12, 0xee, RZ, 0xfc, !PT ;  /* 0x000000ee0c0c7812 */ /* 0x000fc800078efcff */
[----:B------:R-:W-:Y:S01]  /*7c490*/  ISETP.GE.AND P3, PT, R12, R22, PT ;  /* 0x000000160c00720c */ /* 0x000fe20003f66270 */
[----:B---3--:R-:W-:Y:S04]  /*7c4a0*/  STL [R1+0x74d4], R6 ;  /* 0x0074d40601007387 */ /* 0x008fe80000100800 */
[----:B--2---:R0:W-:Y:S04]  /*7c4b0*/  STL [R1+0x7554], R7 ;  /* 0x0075540701007387 */ /* 0x0041e80000100800 */
[----:B------:R-:W2:Y:S04]  /*7c4c0*/  LDL R13, [R1+0x2dfc] ;  /* 0x002dfc00010d7983 */ /* 0x000ea80000100800 */
[----:B------:R-:W2:Y:S01]  /*7c4d0*/  LDL R12, [R1+0x2e00] ;  /* 0x002e0000010c7983 */ /* 0x000ea20000100800 */
[----:B------:R-:W-:-:S02]  /*7c4e0*/  @!P6 IMAD.MOV.U32 R10, RZ, RZ, R0 ;  /* 0x000000ffff0ae224 */ /* 0x000fc400078e0000 */
[----:B------:R-:W-:Y:S01]  /*7c4f0*/  @!P6 IMAD.MOV.U32 R11, RZ, RZ, R2 ;  /* 0x000000ffff0be224 */ /* 0x000fe200078e0002 */
[----:B------:R-:W3:Y:S04]  /*7c500*/  LDL R0, [R1+0x2e08] ;  /* 0x002e080001007983 */ /* 0x000ee80000100800 */
[----:B------:R-:W3:Y:S01]  /*7c510*/  LDL R2, [R1+0x2e04] ;  /* 0x002e040001027983 */ /* 0x000ee20000100800 */
[----:B------:R-:W-:Y:S02]  /*7c520*/  PRMT R8, RZ, 0x7610, R8 ;  /* 0x00007610ff087816 */ /* 0x000fe40000000008 */
[----:B------:R-:W-:Y:S01]  /*7c530*/  PRMT R9, RZ, 0x7610, R9 ;  /* 0x00007610ff097816 */ /* 0x000fe20000000009 */
[----:B------:R-:W3:Y:S04]  /*7c540*/  LDL R16, [R1+0x2e0c] ;  /* 0x002e0c0001107983 */ /* 0x000ee80000100800 */
[----:B0-----:R-:W3:Y:S04]  /*7c550*/  LDL R7, [R1+0x2e10] ;  /* 0x002e100001077983 */ /* 0x001ee80000100800 */
[----:B------:R0:W3:Y:S02]  /*7c560*/  @!P6 LDG.E.U16 R8, desc[UR6][R10.64] ;  /* 0x000000060a08e981 */ /* 0x0000e4000c1e1500 */
[----:B0-----:R-:W-:-:S02]  /*7c570*/  @!P4 IMAD.MOV.U32 R11, RZ, RZ, R5 ;  /* 0x000000ffff0bc224 */ /* 0x001fc400078e0005 */
[----:B----4-:R-:W-:Y:S01]  /*7c580*/  @!P4 IMAD.MOV.U32 R10, RZ, RZ, R4 ;  /* 0x000000ffff0ac224 */ /* 0x010fe200078e0004 */
[----:B------:R-:W4:Y:S04]  /*7c590*/  LDL R5, [R1+0x2e14] ;  /* 0x002e140001057983 */ /* 0x000f280000100800 */
[----:B------:R-:W4:Y:S04]  /*7c5a0*/  LDL R4, [R1+0x2e18] ;  /* 0x002e180001047983 */ /* 0x000f280000100800 */
[----:B------:R0:W4:Y:S02]  /*7c5b0*/  @!P4 LDG.E.U16 R9, desc[UR6][R10.64] ;  /* 0x000000060a09c981 */ /* 0x000124000c1e1500 */
[----:B0-----:R-:W-:Y:S01]  /*7c5c0*/  PRMT R10, RZ, 0x7610, R10 ;  /* 0x00007610ff0a7816 */ /* 0x001fe2000000000a */
[----:B------:R-:W0:Y:S01]  /*7c5d0*/  S2R R15, SR_TID.X ;  /* 0x00000000000f7919 */ /* 0x000e220000002100 */
[----:B------:R-:W1:Y:S04]  /*7c5e0*/  S2R R19, SR_TID.X ;  /* 0x0000000000137919 */ /* 0x000e680000002100 */
[----:B--2---:R2:W4:Y:S01]  /*7c5f0*/  @!P3 LDG.E.U16 R10, desc[UR6][R12.64] ;  /* 0x000000060c0ab981 */ /* 0x004522000c1e1500 */
[----:B0-----:R-:W-:-:S02]  /*7c600*/  SHF.R.U32.HI R14, RZ, 0x6, R15 ;  /* 0x00000006ff0e7819 */ /* 0x001fc4000001160f */
[----:B------:R-:W-:Y:S02]  /*7c610*/  SHF.R.U32.HI R6, RZ, 0x6, R15 ;  /* 0x00000006ff067819 */ /* 0x000fe4000001160f */
[----:B------:R-:W-:Y:S02]  /*7c620*/  SGXT.U32 R14, R14, 0x1 ;  /* 0x000000010e0e781a */ /* 0x000fe40000000000 */
[----:B------:R-:W-:Y:S02]  /*7c630*/  SGXT.U32 R6, R6, 0x1 ;  /* 0x000000010606781a */ /* 0x000fe40000000000 */
[----:B------:R-:W-:Y:S02]  /*7c640*/  LOP3.LUT R14, R14, 0xf0, RZ, 0xfc, !PT ;  /* 0x000000f00e0e7812 */ /* 0x000fe400078efcff */
[----:B------:R-:W-:Y:S02]  /*7c650*/  LOP3.LUT R6, R6, 0xf2, RZ, 0xfc, !PT ;  /* 0x000000f206067812 */ /* 0x000fe400078efcff */
[----:B------:R-:W-:-:S02]  /*7c660*/  ISETP.GE.AND P6, PT, R14, R22, PT ;  /* 0x000000160e00720c */ /* 0x000fc40003fc6270 */
[----:B------:R-:W-:Y:S02]  /*7c670*/  ISETP.GE.AND P4, PT, R6, R22, PT ;  /* 0x000000160600720c */ /* 0x000fe40003f86270 */
[----:B------:R-:W-:-:S04]  /*7c680*/  SHF.R.U32.HI R6, RZ, 0x6, R15 ;  /* 0x00000006ff067819 */ /* 0x000fc8000001160f */
[----:B------:R-:W-:Y:S02]  /*7c690*/  SGXT.U32 R6, R6, 0x1 ;  /* 0x000000010606781a */ /* 0x000fe40000000000 */
[----:B------:R-:W-:Y:S02]  /*7c6a0*/  PRMT R11, RZ, 0x7610, R11 ;  /* 0x00007610ff0b7816 */ /* 0x000fe4000000000b */
[----:B------:R-:W-:Y:S02]  /*7c6b0*/  LOP3.LUT R6, R6, 0xf4, RZ, 0xfc, !PT ;  /* 0x000000f406067812 */ /* 0x000fe400078efcff */
[----:B-1----:R-:W-:Y:S01]  /*7c6c0*/  SHF.R.U32.HI R17, RZ, 0x6, R19 ;  /* 0x00000006ff117819 */ /* 0x002fe20000011613 */
[----:B---3--:R-:W-:Y:S01]  /*7c6d0*/  @!P6 IMAD.MOV.U32 R14, RZ, RZ, R0 ;  /* 0x000000ffff0ee224 */ /* 0x008fe200078e0000 */
[----:B------:R-:W-:Y:S01]  /*7c6e0*/  ISETP.GE.AND P3, PT, R6, R22, PT ;  /* 0x000000160600720c */ /* 0x000fe20003f66270 */
[----:B------:R-:W-:Y:S01]  /*7c6f0*/  @!P6 IMAD.MOV.U32 R15, RZ, RZ, R2 ;  /* 0x000000ffff0fe224 */ /* 0x000fe200078e0002 */
[----:B------:R-:W-:-:S04]  /*7c700*/  SGXT.U32 R17, R17, 0x1 ;  /* 0x000000011111781a */ /* 0x000fc80000000000 */
[----:B------:R0:W3:Y:S01]  /*7c710*/  @!P6 LDG.E.U16 R11, desc[UR6][R14.64] ;  /* 0x000000060e0be981 */ /* 0x0000e2000c1e1500 */
[----:B------:R-:W-:Y:S02]  /*7c720*/  LOP3.LUT R17, R17, 0xf6, RZ, 0xfc, !PT ;  /* 0x000000f611117812 */ /* 0x000fe400078efcff */
[----:B--2---:R-:W-:Y:S02]  /*7c730*/  PRMT R12, RZ, 0x7610, R12 ;  /* 0x00007610ff0c7816 */ /* 0x004fe4000000000c */
[----:B------:R-:W-:Y:S02]  /*7c740*/  PRMT R13, RZ, 0x7610, R13 ;  /* 0x00007610ff0d7816 */ /* 0x000fe4000000000d */
[----:B------:R-:W-:Y:S01]  /*7c750*/  ISETP.GE.AND P6, PT, R17, R22, PT ;  /* 0x000000161100720c */ /* 0x000fe20003fc6270 */
[----:B----4-:R-:W-:Y:S02]  /*7c760*/  @!P3 IMAD.MOV.U32 R17, RZ, RZ, R5 ;  /* 0x000000ffff11b224 */ /* 0x010fe400078e0005 */
[----:B0-----:R-:W-:-:S02]  /*7c770*/  @!P4 IMAD.MOV.U32 R15, RZ, RZ, R16 ;  /* 0x000000ffff0fc224 */ /* 0x001fc400078e0010 */
[----:B------:R-:W-:Y:S02]  /*7c780*/  @!P4 IMAD.MOV.U32 R14, RZ, RZ, R7 ;  /* 0x000000ffff0ec224 */ /* 0x000fe400078e0007 */
[----:B------:R-:W-:Y:S01]  /*7c790*/  @!P3 IMAD.MOV.U32 R16, RZ, RZ, R4 ;  /* 0x000000ffff10b224 */ /* 0x000fe200078e0004 */
[----:B------:R-:W-:Y:S04]  /*7c7a0*/  STL [R1+0x7534], R9 ;  /* 0x0075340901007387 */ /* 0x000fe80000100800 */
[----:B------:R0:W2:Y:S04]  /*7c7b0*/  @!P4 LDG.E.U16 R12, desc[UR6][R14.64] ;  /* 0x000000060e0cc981 */ /* 0x0000a8000c1e1500 */
[----:B------:R-:W2:Y:S04]  /*7c7c0*/  @!P3 LDG.E.U16 R13, desc[UR6][R16.64] ;  /* 0x00000006100db981 */ /* 0x000ea8000c1e1500 */
[----:B------:R-:W-:Y:S04]  /*7c7d0*/  STL [R1+0x7558], R8 ;  /* 0x0075580801007387 */ /* 0x000fe80000100800 */
[----:B------:R1:W-:Y:S04]  /*7c7e0*/  STL [R1+0x74d8], R10 ;  /* 0x0074d80a01007387 */ /* 0x0003e80000100800 */
[----:B------:R-:W4:Y:S04]  /*7c7f0*/  LDL R2, [R1+0x2e1c] ;  /* 0x002e1c0001027983 */ /* 0x000f280000100800 */
[----:B------:R-:W4:Y:S01]  /*7c800*/  LDL R0, [R1+0x2e20] ;  /* 0x002e200001007983 */ /* 0x000f220000100800 */
[----:B------:R-:W-:-:S02]  /*7c810*/  SHF.R.U32.HI R6, RZ, 0x6, R19 ;  /* 0x00000006ff067819 */ /* 0x000fc40000011613 */
[----:B------:R-:W-:Y:S02]  /*7c820*/  SHF.R.U32.HI R4, RZ, 0x6, R19 ;  /* 0x00000006ff047819 */ /* 0x000fe40000011613 */
[----:B------:R-:W-:Y:S02]  /*7c830*/  SGXT.U32 R6, R6, 0x1 ;  /* 0x000000010606781a */ /* 0x000fe40000000000 */
[----:B------:R-:W-:Y:S02]  /*7c840*/  SGXT.U32 R4, R4, 0x1 ;  /* 0x000000010404781a */ /* 0x000fe40000000000 */
[----:B------:R-:W-:Y:S02]  /*7c850*/  LOP3.LUT R6, R6, 0xf8, RZ, 0xfc, !PT ;  /* 0x000000f806067812 */ /* 0x000fe400078efcff */
[----:B------:R-:W-:Y:S02]  /*7c860*/  LOP3.LUT R4, R4, 0xfa, RZ, 0xfc, !PT ;  /* 0x000000fa04047812 */ /* 0x000fe400078efcff */
[----:B------:R-:W-:-:S02]  /*7c870*/  ISETP.GE.AND P4, PT, R6, R22, PT ;  /* 0x000000160600720c */ /* 0x000fc40003f86270 */
[----:B------:R-:W-:Y:S02]  /*7c880*/  ISETP.GE.AND P3, PT, R4, R22, PT ;  /* 0x000000160400720c */ /* 0x000fe40003f66270 */
[----:B0-----:R-:W-:Y:S01]  /*7c890*/  PRMT R14, RZ, 0x7610, R14 ;  /* 0x00007610ff0e7816 */ /* 0x001fe2000000000e */
[----:B---3--:R0:W-:Y:S04]  /*7c8a0*/  STL [R1+0x755c], R11 ;  /* 0x00755c0b01007387 */ /* 0x0081e80000100800 */
[----:B-1----:R-:W3:Y:S04]  /*7c8b0*/  LDL R10, [R1+0x2e24] ;  /* 0x002e2400010a7983 */ /* 0x002ee80000100800 */
[----:B------:R-:W3:Y:S04]  /*7c8c0*/  LDL R9, [R1+0x2e28] ;  /* 0x002e280001097983 */ /* 0x000ee80000100800 */
[----:B------:R-:W3:Y:S04]  /*7c8d0*/  LDL R7, [R1+0x2db4] ;  /* 0x002db40001077983 */ /* 0x000ee80000100800 */
[----:B------:R-:W3:Y:S04]  /*7c8e0*/  LDL R5, [R1+0x2e2c] ;  /* 0x002e2c0001057983 */ /* 0x000ee80000100800 */
[----:B--2---:R1:W-:Y:S04]  /*7c8f0*/  STL.64 [R1+0x7568], R12 ;  /* 0x0075680c01007387 */ /* 0x0043e80000100a00 */
[----:B------:R-:W2:Y:S04]  /*7c900*/  LDL R6, [R1+0x2db0] ;  /* 0x002db00001067983 */ /* 0x000ea80000100800 */
[----:B------:R-:W2:Y:S01]  /*7c910*/  LDL R4, [R1+0x2db8] ;  /* 0x002db80001047983 */ /* 0x000ea20000100800 */
[----:B----4-:R-:W-:-:S02]  /*7c920*/  @!P6 IMAD.MOV.U32 R17, RZ, RZ, R2 ;  /* 0x000000ffff11e224 */ /* 0x010fc400078e0002 */
[----:B------:R-:W-:Y:S01]  /*7c930*/  @!P6 IMAD.MOV.U32 R16, RZ, RZ, R0 ;  /* 0x000000ffff10e224 */ /* 0x000fe200078e0000 */
[----:B------:R-:W4:Y:S04]  /*7c940*/  LDL R2, [R1+0x2e30] ;  /* 0x002e300001027983 */ /* 0x000f280000100800 */
[----:B------:R-:W4:Y:S04]  /*7c950*/  LDL R0, [R1+0x2e34] ;  /* 0x002e340001007983 */ /* 0x000f280000100800 */
[----:B------:R3:W4:Y:S01]  /*7c960*/  @!P6 LDG.E.U16 R14, desc[UR6][R16.64] ;  /* 0x00000006100ee981 */ /* 0x000722000c1e1500 */
[----:B------:R-:W-:-:S04]  /*7c970*/  SHF.R.U32.HI R8, RZ, 0x6, R19 ;  /* 0x00000006ff087819 */ /* 0x000fc80000011613 */
[----:B------:R-:W-:-:S04]  /*7c980*/  SGXT.U32 R8, R8, 0x1 ;  /* 0x000000010808781a */ /* 0x000fc80000000000 */
[----:B------:R-:W-:-:S04]  /*7c990*/  LOP3.LUT R8, R8, 0xfc, RZ, 0xfc, !PT ;  /* 0x000000fc08087812 */ /* 0x000fc800078efcff */
[----:B------:R-:W-:Y:S02]  /*7c9a0*/  ISETP.GE.AND P6, PT, R8, R22, PT ;  /* 0x000000160800720c */ /* 0x000fe40003fc6270 */
[----:B------:R-:W-:Y:S02]  /*7c9b0*/  SHF.R.U32.HI R8, RZ, 0x6, R19 ;  /* 0x00000006ff087819 */ /* 0x000fe40000011613 */
[----:B------:R-:W-:Y:S02]  /*7c9c0*/  PRMT R15, RZ, 0x7610, R15 ;  /* 0x00007610ff0f7816 */ /* 0x000fe4000000000f */
[----:B------:R-:W-:-:S04]  /*7c9d0*/  SGXT.U32 R8, R8, 0x1 ;  /* 0x000000010808781a */ /* 0x000fc80000000000 */
[----:B------:R-:W-:Y:S01]  /*7c9e0*/  LOP3.LUT R8, R8, 0xfe, RZ, 0xfc, !PT ;  /* 0x000000fe08087812 */ /* 0x000fe200078efcff */
[----:B---3--:R-:W-:Y:S02]  /*7c9f0*/  @!P4 IMAD.MOV.U32 R17, RZ, RZ, R10 ;  /* 0x000000ffff11c224 */ /* 0x008fe400078e000a */
[----:B------:R-:W-:-:S05]  /*7ca00*/  @!P4 IMAD.MOV.U32 R16, RZ, RZ, R9 ;  /* 0x000000ffff10c224 */ /* 0x000fca00078e0009 */
[----:B------:R3:W4:Y:S01]  /*7ca10*/  @!P4 LDG.E.U16 R15, desc[UR6][R16.64] ;  /* 0x00000006100fc981 */ /* 0x000722000c1e1500 */
[----:B------:R-:W-:Y:S01]  /*7ca20*/  ISETP.GE.AND P4, PT, R8, R22, PT ;  /* 0x000000160800720c */ /* 0x000fe20003f86270 */
[----:B------:R-:W-:Y:S02]  /*7ca30*/  @!P3 IMAD.MOV.U32 R18, RZ, RZ, R5 ;  /* 0x000000ffff12b224 */ /* 0x000fe400078e0005 */
[----:B------:R-:W-:Y:S01]  /*7ca40*/  @!P3 IMAD.MOV.U32 R19, RZ, RZ, R7 ;  /* 0x000000ffff13b224 */ /* 0x000fe200078e0007 */
[----:B------:R-:W-:Y:S02]  /*7ca50*/  LOP3.LUT R5, R20, 0x7f, RZ, 0xc0, !PT ;  /* 0x0000007f14057812 */ /* 0x000fe400078ec0ff */
[----:B---3--:R-:W-:Y:S02]  /*7ca60*/  PRMT R16, RZ, 0x7610, R16 ;  /* 0x00007610ff107816 */ /* 0x008fe40000000010 */
[----:B------:R-:W-:Y:S01]  /*7ca70*/  PRMT R17, RZ, 0x7610, R17 ;  /* 0x00007610ff117816 */ /* 0x000fe20000000011 */
[----:B--2---:R-:W-:-:S02]  /*7ca80*/  @!P6 IMAD.MOV.U32 R20, RZ, RZ, R4 ;  /* 0x000000ffff14e224 */ /* 0x004fc400078e0004 */
[----:B------:R-:W-:Y:S01]  /*7ca90*/  @!P6 IMAD.MOV.U32 R21, RZ, RZ, R6 ;  /* 0x000000ffff15e224 */ /* 0x000fe200078e0006 */
[----:B------:R2:W3:Y:S04]  /*7caa0*/  @!P3 LDG.E.U16 R16, desc[UR6][R18.64] ;  /* 0x000000061210b981 */ /* 0x0004e8000c1e1500 */
[----:B------:R4:W3:Y:S01]  /*7cab0*/  @!P6 LDG.E.U16 R17, desc[UR6][R20.64] ;  /* 0x000000061411e981 */ /* 0x0008e2000c1e1500 */
[----:B--2---:R-:W-:Y:S01]  /*7cac0*/  PRMT R18, RZ, 0x7610, R18 ;  /* 0x00007610ff127816 */ /* 0x004fe20000000012 */
[----:B----4-:R-:W-:Y:S02]  /*7cad0*/  @!P4 IMAD.MOV.U32 R21, RZ, RZ, R2 ;  /* 0x000000ffff15c224 */ /* 0x010fe400078e0002 */
[----:B------:R-:W-:Y:S01]  /*7cae0*/  @!P4 IMAD.MOV.U32 R20, RZ, RZ, R0 ;  /* 0x000000ffff14c224 */ /* 0x000fe200078e0000 */
[----:B------:R-:W-:Y:S04]  /*7caf0*/  STL [R1+0x74dc], R14 ;  /* 0x0074dc0e01007387 */ /* 0x000fe80000100800 */
[----:B------:R-:W2:Y:S04]  /*7cb00*/  LDL.LU.64 R92, [R1+0x1e08] ;  /* 0x001e0800015c7983 */ /* 0x000ea80000300a00 */
[----:B------:R4:W2:Y:S01]  /*7cb10*/  @!P4 LDG.E.U16 R18, desc[UR6][R20.64] ;  /* 0x000000061412c981 */ /* 0x0008a2000c1e1500 */
[----:B------:R-:W-:-:S02]  /*7cb20*/  LOP3.LUT R4, R5, 0x80, RZ, 0xfc, !PT ;  /* 0x0000008005047812 */ /* 0x000fc400078efcff */
[-C--:B------:R-:W-:Y:S02]  /*7cb30*/  ISETP.GE.AND P3, PT, R5, R22.reuse, PT ;  /* 0x000000160500720c */ /* 0x080fe40003f66270 */
[----:B------:R-:W-:Y:S01]  /*7cb40*/  PRMT R24, RZ, 0x7610, R24 ;  /* 0x00007610ff187816 */ /* 0x000fe20000000018 */
[----:B------:R-:W-:Y:S01]  /*7cb50*/  STL [R1+0x7570], R15 ;  /* 0x0075700f01007387 */ /* 0x000fe20000100800 */
[----:B----4-:R-:W-:Y:S02]  /*7cb60*/  PRMT R20, RZ, 0x7610, R20 ;  /* 0x00007610ff147816 */ /* 0x010fe40000000014 */
[----:B------:R-:W-:Y:S02]  /*7cb70*/  PRMT R21, RZ, 0x7610, R21 ;  /* 0x00007610ff157816 */ /* 0x000fe40000000015 */
[----:B------:R-:W-:Y:S01]  /*7cb80*/  PRMT R25, RZ, 0x7610, R25 ;  /* 0x00007610ff197816 */ /* 0x000fe20000000019 */
[----:B---3--:R-:W-:Y:S01]  /*7cb90*/  STL.64 [R1+0x7578], R16 ;  /* 0x0075781001007387 */ /* 0x008fe20000100a00 */
[----:B------:R-:W-:-:S02]  /*7cba0*/  ISETP.GE.AND P6, PT, R4, R22, PT ;  /* 0x000000160400720c */ /* 0x000fc40003fc6270 */
[----:B------:R-:W-:Y:S02]  /*7cbb0*/  PRMT R26, RZ, 0x7610, R26 ;  /* 0x00007610ff1a7816 */ /* 0x000fe4000000001a */
[----:B------:R-:W-:Y:S02]  /*7cbc0*/  PRMT R27, RZ, 0x7610, R27 ;  /* 0x00007610ff1b7816 */ /* 0x000fe4000000001b */
[----:B------:R-:W-:Y:S02]  /*7cbd0*/  PRMT R28, RZ, 0x7610, R28 ;  /* 0x00007610ff1c7816 */ /* 0x000fe4000000001c */
[----:B------:R-:W-:Y:S02]  /*7cbe0*/  PRMT R29, RZ, 0x7610, R29 ;  /* 0x00007610ff1d7816 */ /* 0x000fe4000000001d */
[----:B------:R-:W-:Y:S02]  /*7cbf0*/  PRMT R30, RZ, 0x7610, R30 ;  /* 0x00007610ff1e7816 */ /* 0x000fe4000000001e */
        /* <DEDUP_REMOVED lines=42> */
[----:B--2---:R-:W-:Y:S01]  /*7cea0*/  IADD3 R0, P4, PT, R92, R89, RZ ;  /* 0x000000595c007210 */ /* 0x004fe20007f9e0ff */
[----:B------:R-:W-:Y:S04]  /*7ceb0*/  STL [R1+0x74e0], R18 ;  /* 0x0074e01201007387 */ /* 0x000fe80000100800 */
[----:B------:R-:W2:Y:S04]  /*7cec0*/  LDL.LU R7, [R1+0x3f4] ;  /* 0x0003f40001077983 */ /* 0x000ea80000300800 */
[----:B------:R-:W2:Y:S04]  /*7ced0*/  LDL.LU R6, [R1+0x3f8] ;  /* 0x0003f80001067983 */ /* 0x000ea80000300800 */
[----:B------:R3:W-:Y:S04]  /*7cee0*/  STL [R1+0x1e08], R0 ;  /* 0x001e080001007387 */ /* 0x0007e80000100800 */
[----:B------:R-:W4:Y:S04]  /*7cef0*/  LDL.LU R2, [R1+0x3e4] ;  /* 0x0003e40001027983 */ /* 0x000f280000300800 */
[----:B------:R-:W2:Y:S04]  /*7cf00*/  LDL.LU R8, [R1+0x3e8] ;  /* 0x0003e80001087983 */ /* 0x000ea80000300800 */
[----:B------:R-:W2:Y:S04]  /*7cf10*/  LDL.LU R9, [R1+0x3f0] ;  /* 0x0003f00001097983 */ /* 0x000ea80000300800 */
[----:B0-----:R-:W2:Y:S04]  /*7cf20*/  LDL.LU R11, [R1+0x3d4] ;  /* 0x0003d400010b7983 */ /* 0x001ea80000300800 */
[----:B------:R-:W2:Y:S04]  /*7cf30*/  LDL.LU R10, [R1+0x3dc] ;  /* 0x0003dc00010a7983 */ /* 0x000ea80000300800 */
[----:B------:R-:W2:Y:S04]  /*7cf40*/  LDL.LU R4, [R1+0x3d8] ;  /* 0x0003d80001047983 */ /* 0x000ea80000300800 */
[----:B------:R-:W2:Y:S04]  /*7cf50*/  LDL.LU R5, [R1+0x3e0] ;  /* 0x0003e00001057983 */ /* 0x000ea80000300800 */
[----:B-1----:R-:W2:Y:S04]  /*7cf60*/  LDL.LU R13, [R1+0x3c4] ;  /* 0x0003c400010d7983 */ /* 0x002ea80000300800 */
[----:B---3--:R-:W3:Y:S04]  /*7cf70*/  LDL.LU R0, [R1+0x3cc] ;  /* 0x0003cc0001007983 */ /* 0x008ee80000300800 */
[----:B------:R-:W3:Y:S04]  /*7cf80*/  LDL.LU R15, [R1+0x3c8] ;  /* 0x0003c800010f7983 */ /* 0x000ee80000300800 */
[----:B------:R-:W3:Y:S04]  /*7cf90*/  LDL.LU R14, [R1+0x3d0] ;  /* 0x0003d000010e7983 */ /* 0x000ee80000300800 */
[----:B------:R-:W3:Y:S04]  /*7cfa0*/  LDL.LU R16, [R1+0x3b4] ;  /* 0x0003b40001107983 */ /* 0x000ee80000300800 */
[----:B------:R-:W3:Y:S04]  /*7cfb0*/  LDL.LU R17, [R1+0x3bc] ;  /* 0x0003bc0001117983 */ /* 0x000ee80000300800 */
[----:B------:R-:W-:Y:S04]  /*7cfc0*/  STL.64 [R1+0x7588], R92 ;  /* 0x0075885c01007387 */ /* 0x000fe80000100a00 */
        /* <DEDUP_REMOVED lines=21> */
[----:B------:R-:W-:Y:S01]  /*7d120*/  STL.64 [R1+0x7640], R62 ;  /* 0x0076403e01007387 */ /* 0x000fe20000100a00 */
[----:B------:R-:W-:-:S03]  /*7d130*/  PRMT R73, RZ, 0x7610, R73 ;  /* 0x00007610ff497816 */ /* 0x000fc60000000049 */
[----:B------:R-:W-:Y:S01]  /*7d140*/  STL.64 [R1+0x7630], R64 ;  /* 0x0076304001007387 */ /* 0x000fe20000100a00 */
[----:B------:R-:W-:Y:S02]  /*7d150*/  PRMT R74, RZ, 0x7610, R74 ;  /* 0x00007610ff4a7816 */ /* 0x000fe4000000004a */
        /* <DEDUP_REMOVED lines=22> */
[----:B------:R-:W-:Y:S04]  /*7d2c0*/  STL.64 [R1+0x75b0], R80 ;  /* 0x0075b05001007387 */ /* 0x000fe80000100a00 */
[----:B------:R-:W-:Y:S04]  /*7d2d0*/  STL.64 [R1+0x75a0], R82 ;  /* 0x0075a05201007387 */ /* 0x000fe80000100a00 */
[----:B------:R-:W-:Y:S04]  /*7d2e0*/  STL.64 [R1+0x7590], R84 ;  /* 0x0075905401007387 */ /* 0x000fe80000100a00 */
[----:B------:R-:W-:Y:S04]  /*7d2f0*/  STL.64 [R1+0x7598], R86 ;  /* 0x0075985601007387 */ /* 0x000fe80000100a00 */
[----:B------:R-:W-:Y:S01]  /*7d300*/  STL.64 [R1+0x75a8], R90 ;  /* 0x0075a85a01007387 */ /* 0x000fe20000100a00 */
[----:B------:R-:W-:Y:S01]  /*7d310*/  BAR.SYNC.DEFER_BLOCKING 0x0 ;  /* 0x0000000000007b1d */ /* 0x000fe20000010000 */
[----:B----4-:R-:W-:-:S02]  /*7d320*/  LOP3.LUT R3, R3, R2, RZ, 0x3c, !PT ;  /* 0x0000000203037212 */ /* 0x010fc400078e3cff */
[----:B--2---:R-:W-:Y:S02]  /*7d330*/  LOP3.LUT R9, R9, R8, RZ, 0x3c, !PT ;  /* 0x0000000809097212 */ /* 0x004fe400078e3cff */
[----:B------:R-:W-:Y:S02]  /*7d340*/  LOP3.LUT R2, R3, R2, RZ, 0x3c, !PT ;  /* 0x0000000203027212 */ /* 0x000fe400078e3cff */
[----:B------:R-:W-:Y:S02]  /*7d350*/  LOP3.LUT R8, R9, R8, RZ, 0x3c, !PT ;  /* 0x0000000809087212 */ /* 0x000fe400078e3cff */
[----:B------:R-:W-:Y:S01]  /*7d360*/  LOP3.LUT R3, R3, R2, RZ, 0x3c, !PT ;  /* 0x0000000203037212 */ /* 0x000fe200078e3cff */
[----:B------:R-:W-:Y:S01]  /*7d370*/  STL.64 [R1+0x1be8], R6 ;  /* 0x001be80601007387 */ /* 0x000fe20000100a00 */
[----:B------:R-:W-:-:S03]  /*7d380*/  LOP3.LUT R9, R9, R8, RZ, 0x3c, !PT ;  /* 0x0000000809097212 */ /* 0x000fc600078e3cff */
[----:B------:R-:W-:Y:S04]  /*7d390*/  STL.64 [R1+0x75b8], R6 ;  /* 0x0075b80601007387 */ /* 0x000fe80000100a00 */
[----:B------:R-:W-:Y:S04]  /*7d3a0*/  STL.64 [R1+0x1bf0], R2 ;  /* 0x001bf00201007387 */ /* 0x000fe80000100a00 */
[----:B------:R1:W-:Y:S04]  /*7d3b0*/  STL.64 [R1+0x75c8], R2 ;  /* 0x0075c80201007387 */ /* 0x0003e80000100a00 */
[----:B------:R-:W-:Y:S04]  /*7d3c0*/  STL.64 [R1+0x1bf8], R8 ;  /* 0x001bf80801007387 */ /* 0x000fe80000100a00 */
[----:B------:R-:W-:Y:S04]  /*7d3d0*/  STL.64 [R1+0x75d8], R8 ;  /* 0x0075d80801007387 */ /* 0x000fe80000100a00 */
[----:B------:R-:W-:Y:S04]  /*7d3e0*/  STL.64 [R1+0x1c00], R10 ;  /* 0x001c000a01007387 */ /* 0x000fe80000100a00 */
[----:B------:R-:W-:Y:S04]  /*7d3f0*/  STL.64 [R1+0x75e8], R10 ;  /* 0x0075e80a01007387 */ /* 0x000fe80000100a00 */
[----:B0-----:R-:W1:Y:S04]  /*7d400*/  LDL.LU R40, [R1+0x3b8] ;  /* 0x0003b80001287983 */ /* 0x001e680000300800 */
[----:B------:R-:W2:Y:S04]  /*7d410*/  LDL.LU R41, [R1+0x3c0] ;  /* 0x0003c00001297983 */ /* 0x000ea80000300800 */
[----:B------:R-:W4:Y:S04]  /*7d420*/  LDL.LU R88, [R1+0x3a4] ;  /* 0x0003a40001587983 */ /* 0x000f280000300800 */
[----:B------:R-:W4:Y:S04]  /*7d430*/  LDL.LU R89, [R1+0x3ac] ;  /* 0x0003ac0001597983 */ /* 0x000f280000300800 */
[----:B------:R-:W4:Y:S04]  /*7d440*/  LDL.LU R92, [R1+0x3a8] ;  /* 0x0003a800015c7983 */ /* 0x000f280000300800 */
[----:B------:R-:W4:Y:S04]  /*7d450*/  LDL.LU R93, [R1+0x3b0] ;  /* 0x0003b000015d7983 */ /* 0x000f280000300800 */
[----:B------:R-:W4:Y:S04]  /*7d460*/  LDL.LU R38, [R1+0x394] ;  /* 0x0003940001267983 */ /* 0x000f280000300800 */
[----:B------:R-:W4:Y:S01]  /*7d470*/  LDL.LU R39, [R1+0x39c] ;  /* 0x00039c0001277983 */ /* 0x000f220000300800 */
[----:B---3--:R-:W-:-:S03]  /*7d480*/  IMAD.MOV.U32 R12, RZ, RZ, R0 ;  /* 0x000000ffff0c7224 */ /* 0x008fc600078e0000 */
        /* <DEDUP_REMOVED lines=18> */
[----:B------:R-:W-:-:S02]  /*7d5b0*/  LOP3.LUT R5, R5, R4, RZ, 0x3c, !PT ;  /* 0x0000000405057212 */ /* 0x000fc400078e3cff */
[----:B------:R-:W-:Y:S02]  /*7d5c0*/  LOP3.LUT R17, R17, R16, RZ, 0x3c, !PT ;  /* 0x0000001011117212 */ /* 0x000fe400078e3cff */
[----:B------:R-:W-:Y:S02]  /*7d5d0*/  LOP3.LUT R4, R5, R4, RZ, 0x3c, !PT ;  /* 0x0000000405047212 */ /* 0x000fe400078e3cff */
[----:B------:R-:W-:Y:S02]  /*7d5e0*/  LOP3.LUT R16, R17, R16, RZ, 0x3c, !PT ;  /* 0x0000001011107212 */ /* 0x000fe400078e3cff */
[----:B------:R-:W-:Y:S02]  /*7d5f0*/  LOP3.LUT R5, R5, R4, RZ, 0x3c, !PT ;  /* 0x0000000405057212 */ /* 0x000fe400078e3cff */
[----:B------:R-:W-:-:S03]  /*7d600*/  LOP3.LUT R17, R17, R16, RZ, 0x3c, !PT ;  /* 0x0000001011117212 */ /* 0x000fc600078e3cff */
        /* <DEDUP_REMOVED lines=8> */
[----:B-1----:R-:W-:-:S02]  /*7d690*/  IMAD.MOV.U32 R3, RZ, RZ, R40 ;  /* 0x000000ffff037224 */ /* 0x002fc400078e0028 */
[----:B--2---:R-:W-:-:S05]  /*7d6a0*/  IMAD.MOV.U32 R2, RZ, RZ, R41 ;  /* 0x000000ffff027224 */ /* 0x004fca00078e0029 */
[----:B------:R0:W-:Y:S01]  /*7d6b0*/  STL.64 [R1+0x1c28], R2 ;  /* 0x001c280201007387 */ /* 0x0001e20000100a00 */
[----:B---3--:R-:W-:Y:S02]  /*7d6c0*/  IMAD.MOV.U32 R87, RZ, RZ, R18 ;  /* 0x000000ffff577224 */ /* 0x008fe400078e0012 */
[----:B----4-:R-:W-:Y:S01]  /*7d6d0*/  IMAD.MOV.U32 R86, RZ, RZ, R0 ;  /* 0x000000ffff567224 */ /* 0x010fe200078e0000 */
[----:B------:R-:W2:Y:S04]  /*7d6e0*/  LDL.LU R18, [R1+0x344] ;  /* 0x0003440001127983 */ /* 0x000ea80000300800 */
[----:B------:R-:W3:Y:S01]  /*7d6f0*/  LDL.LU R0, [R1+0x34c] ;  /* 0x00034c0001007983 */ /* 0x000ee20000300800 */
[----:B------:R-:W-:Y:S02]  /*7d700*/  LOP3.LUT R89, R89, R88, RZ, 0x3c, !PT ;  /* 0x0000005859597212 */ /* 0x000fe400078e3cff */
[----:B------:R-:W-:-:S02]  /*7d710*/  LOP3.LUT R93, R93, R92, RZ, 0x3c, !PT ;  /* 0x0000005c5d5d7212 */ /* 0x000fc400078e3cff */
[----:B------:R-:W-:Y:S02]  /*7d720*/  LOP3.LUT R88, R89, R88, RZ, 0x3c, !PT ;  /* 0x0000005859587212 */ /* 0x000fe400078e3cff */
[----:B------:R-:W-:Y:S02]  /*7d730*/  LOP3.LUT R92, R93, R92, RZ, 0x3c, !PT ;  /* 0x0000005c5d5c7212 */ /* 0x000fe400078e3cff */
[----:B------:R-:W-:Y:S02]  /*7d740*/  LOP3.LUT R89, R89, R88, RZ, 0x3c, !PT ;  /* 0x0000005859597212 */ /* 0x000fe400078e3cff */
[----:B------:R-:W-:Y:S01]  /*7d750*/  LOP3.LUT R93, R93, R92, RZ, 0x3c, !PT ;  /* 0x0000005c5d5d7212 */ /* 0x000fe200078e3cff */
[----:B------:R-:W-:Y:S02]  /*7d760*/  IMAD.MOV.U32 R84, RZ, RZ, R39 ;  /* 0x000000ffff547224 */ /* 0x000fe400078e0027 */
[----:B------:R-:W-:Y:S01]  /*7d770*/  IMAD.MOV.U32 R85, RZ, RZ, R38 ;  /* 0x000000ffff557224 */ /* 0x000fe200078e0026 */
[----:B------:R-:W-:Y:S04]  /*7d780*/  STL.64 [R1+0x1c30], R88 ;  /* 0x001c305801007387 */ /* 0x000fe80000100a00 */
[----:B------:R-:W-:Y:S04]  /*7d790*/  STL.64 [R1+0x7638], R88 ;  /* 0x0076385801007387 */ /* 0x000fe80000100a00 */
[----:B------:R-:W-:Y:S04]  /*7d7a0*/  STL.64 [R1+0x1c38], R92 ;  /* 0x001c385c01007387 */ /* 0x000fe80000100a00 */
[----:B------:R-:W-:Y:S01]  /*7d7b0*/  STL.64 [R1+0x7648], R92 ;  /* 0x0076485c01007387 */ /* 0x000fe20000100a00 */
[----:B------:R-:W-:-:S02]  /*7d7c0*/  IMAD.MOV.U32 R82, RZ, RZ, R37 ;  /* 0x000000ffff527224 */ /* 0x000fc400078e0025 */
[----:B------:R-:W-:Y:S01]  /*7d7d0*/  IMAD.MOV.U32 R83, RZ, RZ, R36 ;  /* 0x000000ffff537224 */ /* 0x000fe200078e0024 */
[----:B------:R-:W-:Y:S04]  /*7d7e0*/  STL.64 [R1+0x1c40], R84 ;  /* 0x001c405401007387 */ /* 0x000fe80000100a00 */
[----:B------:R-:W-:Y:S01]  /*7d7f0*/  STL.64 [R1+0x7658], R84 ;  /* 0x0076585401007387 */ /* 0x000fe20000100a00 */
[----:B------:R-:W-:Y:S02]  /*7d800*/  IMAD.MOV.U32 R90, RZ, RZ, R35 ;  /* 0x000000ffff5a7224 */ /* 0x000fe400078e0023 */
[----:B------:R-:W-:Y:S01]  /*7d810*/  IMAD.MOV.U32 R91, RZ, RZ, R34 ;  /* 0x000000ffff5b7224 */ /* 0x000fe200078e0022 */
[----:B------:R-:W-:Y:S04]  /*7d820*/  STL.64 [R1+0x1c48], R86 ;  /* 0x001c485601007387 */ /* 0x000fe80000100a00 */
[----:B------:R-:W-:Y:S01]  /*7d830*/  STL.64 [R1+0x7670], R86 ;  /* 0x0076705601007387 */ /* 0x000fe20000100a00 */
[----:B------:R-:W-:-:S02]  /*7d840*/  IMAD.MOV.U32 R80, RZ, RZ, R33 ;  /* 0x000000ffff507224 */ /* 0x000fc400078e0021 */
[----:B------:R-:W-:Y:S01]  /*7d850*/  IMAD.MOV.U32 R81, RZ, RZ, R32 ;  /* 0x000000ffff517224 */ /* 0x000fe200078e0020 */
[----:B------:R-:W-:Y:S01]  /*7d860*/  STL.64 [R1+0x1c50], R82 ;  /* 0x001c505201007387 */ /* 0x000fe20000100a00 */
[----:B------:R-:W-:Y:S02]  /*7d870*/  IMAD.MOV.U32 R6, RZ, RZ, R31 ;  /* 0x000000ffff067224 */ /* 0x000fe400078e001f */
[----:B------:R-:W-:Y:S01]  /*7d880*/  IMAD.MOV.U32 R7, RZ, RZ, R30 ;  /* 0x000000ffff077224 */ /* 0x000fe200078e001e */
[----:B------:R-:W-:Y:S04]  /*7d890*/  STL.64 [R1+0x7680], R82 ;  /* 0x0076805201007387 */ /* 0x000fe80000100a00 */
[----:B------:R-:W-:Y:S04]  /*7d8a0*/  STL.64 [R1+0x1c58], R90 ;  /* 0x001c585a01007387 */ /* 0x000fe80000100a00 */
[----:B------:R-:W-:Y:S04]  /*7d8b0*/  STL.64 [R1+0x7690], R90 ;  /* 0x0076905a01007387 */ /* 0x000fe80000100a00 */
[----:B------:R-:W-:Y:S04]  /*7d8c0*/  STL.64 [R1+0x1c60], R80 ;  /* 0x001c605001007387 */ /* 0x000fe80000100a00 */
[----:B------:R-:W-:Y:S04]  /*7d8d0*/  STL.64 [R1+0x76a0], R80 ;  /* 0x0076a05001007387 */ /* 0x000fe80000100a00 */
[----:B------:R-:W-:Y:S04]  /*7d8e0*/  STL.64 [R1+0x1c68], R6 ;  /* 0x001c680601007387 */ /* 0x000fe80000100a00 */
[----:B------:R-:W-:Y:S04]  /*7d8f0*/  STL.64 [R1+0x76b0], R6 ;  /* 0x0076b00601007387 */ /* 0x000fe80000100a00 */
[----:B------:R-:W4:Y:S01]  /*7d900*/  LDL.LU R48, [R1+0x348] ;  /* 0x0003480001307983 */ /* 0x000f220000300800 */
[----:B------:R-:W-:-:S02]  /*7d910*/  IMAD.MOV.U32 R78, RZ, RZ, R29 ;  /* 0x000000ffff4e7224 */ /* 0x000fc400078e001d */
[----:B------:R-:W-:Y:S01]  /*7d920*/  IMAD.MOV.U32 R79, RZ, RZ, R28 ;  /* 0x000000ffff4f7224 */ /* 0x000fe200078e001c */
[----:B------:R-:W4:Y:S04]  /*7d930*/  LDL.LU R49, [R1+0x350] ;  /* 0x0003500001317983 */ /* 0x000f280000300800 */
[----:B------:R-:W4:Y:S01]  /*7d940*/  LDL.LU R46, [R1+0x334] ;  /* 0x00033400012e7983 */ /* 0x000f220000300800 */
[----:B0-----:R-:W-:Y:S02]  /*7d950*/  IMAD.MOV.U32 R2, RZ, RZ, R27 ;  /* 0x000000ffff027224 */ /* 0x001fe400078e001b */
[----:B------:R-:W-:Y:S01]  /*7d960*/  IMAD.MOV.U32 R3, RZ, RZ, R26 ;  /* 0x000000ffff037224 */ /* 0x000fe200078e001a */
[----:B------:R-:W4:Y:S04]  /*7d970*/  LDL.LU R47, [R1+0x33c] ;  /* 0x00033c00012f7983 */ /* 0x000f280000300800 */
[----:B------:R-:W4:Y:S01]  /*7d980*/  LDL.LU R44, [R1+0x338] ;  /* 0x00033800012c7983 */ /* 0x000f220000300800 */
[----:B------:R-:W-:-:S02]  /*7d990*/  IMAD.MOV.U32 R76, RZ, RZ, R25 ;  /* 0x000000ffff4c7224 */ /* 0x000fc400078e0019 */
[----:B------:R-:W-:Y:S01]  /*7d9a0*/  IMAD.MOV.U32 R77, RZ, RZ, R24 ;  /* 0x000000ffff4d7224 */ /* 0x000fe200078e0018 */
[----:B------:R-:W4:Y:S04]  /*7d9b0*/  LDL.LU R45, [R1+0x340] ;  /* 0x00034000012d7983 */ /* 0x000f280000300800 */
[----:B------:R-:W-:Y:S01]  /*7d9c0*/  STL.64 [R1+0x1c70], R78 ;  /* 0x001c704e01007387 */ /* 0x000fe20000100a00 */
[----:B------:R-:W-:Y:S02]  /*7d9d0*/  IMAD.MOV.U32 R8, RZ, RZ, R21 ;  /* 0x000000ffff087224 */ /* 0x000fe400078e0015 */
[----:B------:R-:W-:Y:S01]  /*7d9e0*/  IMAD.MOV.U32 R9, RZ, RZ, R20 ;  /* 0x000000ffff097224 */ /* 0x000fe200078e0014 */
[----:B------:R-:W-:Y:S04]  /*7d9f0*/  STL.64 [R1+0x76c0], R78 ;  /* 0x0076c04e01007387 */ /* 0x000fe80000100a00 */
[----:B------:R-:W-:Y:S04]  /*7da00*/  STL.64 [R1+0x1c78], R2 ;  /* 0x001c780201007387 */ /* 0x000fe80000100a00 */
[----:B------:R0:W-:Y:S04]  /*7da10*/  STL.64 [R1+0x76d0], R2 ;  /* 0x0076d00201007387 */ /* 0x0001e80000100a00 */
[----:B------:R-:W-:Y:S04]  /*7da20*/  STL.64 [R1+0x1c80], R76 ;  /* 0x001c804c01007387 */ /* 0x000fe80000100a00 */
[----:B------:R-:W-:Y:S04]  /*7da30*/  STL.64 [R1+0x76f0], R76 ;  /* 0x0076f04c01007387 */ /* 0x000fe80000100a00 */
[----:B------:R-:W-:Y:S04]  /*7da40*/  STL.64 [R1+0x1c88], R8 ;  /* 0x001c880801007387 */ /* 0x000fe80000100a00 */
[----:B------:R-:W-:Y:S04]  /*7da50*/  STL.64 [R1+0x7700], R8 ;  /* 0x0077000801007387 */ /* 0x000fe80000100a00 */
        /* <DEDUP_REMOVED lines=15> */
[----:B------:R-:W0:Y:S04]  /*7db50*/  LDL.LU R29, [R1+0x300] ;  /* 0x00030000011d7983 */ /* 0x000e280000300800 */
[----:B------:R-:W4:Y:S04]  /*7db60*/  LDL.LU R26, [R1+0x2e4] ;  /* 0x0002e400011a7983 */ /* 0x000f280000300800 */
[----:B------:R-:W4:Y:S04]  /*7db70*/  LDL.LU R27, [R1+0x2ec] ;  /* 0x0002ec00011b7983 */ /* 0x000f280000300800 */
[----:B------:R-:W4:Y:S04]  /*7db80*/  LDL.LU R24, [R1+0x2e8] ;  /* 0x0002e80001187983 */ /* 0x000f280000300800 */
[----:B------:R-:W4:Y:S04]  /*7db90*/  LDL.LU R25, [R1+0x2f0] ;  /* 0x0002f00001197983 */ /* 0x000f280000300800 */
[----:B------:R-:W4:Y:S04]  /*7dba0*/  LDL.LU R20, [R1+0x2d4] ;  /* 0x0002d40001147983 */ /* 0x000f280000300800 */
[----:B------:R-:W4:Y:S01]  /*7dbb0*/  LDL.LU R21, [R1+0x2dc] ;  /* 0x0002dc0001157983 */ /* 0x000f220000300800 */
[----:B--2---:R-:W-:-:S02]  /*7dbc0*/  IMAD.MOV.U32 R75, RZ, RZ, R18 ;  /* 0x000000ffff4b7224 */ /* 0x004fc400078e0012 */
[----:B---3--:R-:W-:Y:S01]  /*7dbd0*/  IMAD.MOV.U32 R74, RZ, RZ, R0 ;  /* 0x000000ffff4a7224 */ /* 0x008fe200078e0000 */
[----:B------:R-:W2:Y:S04]  /*7dbe0*/  LDL.LU R18, [R1+0x2d8] ;  /* 0x0002d80001127983 */ /* 0x000ea80000300800 */
[----:B------:R-:W3:Y:S04]  /*7dbf0*/  LDL.LU R0, [R1+0x2e0] ;  /* 0x0002e00001007983 */ /* 0x000ee80000300800 */
[----:B------:R-:W-:Y:S04]  /*7dc00*/  STL.64 [R1+0x1c90], R74 ;  /* 0x001c904a01007387 */ /* 0x000fe80000100a00 */
[----:B------:R-:W-:Y:S01]  /*7dc10*/  STL.64 [R1+0x7710], R74 ;  /* 0x0077104a01007387 */ /* 0x000fe20000100a00 */
[----:B----4-:R-:W-:-:S02]  /*7dc20*/  IMAD.MOV.U32 R11, RZ, RZ, R48 ;  /* 0x000000ffff0b7224 */ /* 0x010fc400078e0030 */
[----:B------:R-:W-:Y:S02]  /*7dc30*/  IMAD.MOV.U32 R10, RZ, RZ, R49 ;  /* 0x000000ffff0a7224 */ /* 0x000fe400078e0031 */
[----:B------:R-:W-:Y:S02]  /*7dc40*/  IMAD.MOV.U32 R73, RZ, RZ, R46 ;  /* 0x000000ffff497224 */ /* 0x000fe400078e002e */
[----:B------:R-:W-:Y:S02]  /*7dc50*/  IMAD.MOV.U32 R72, RZ, RZ, R47 ;  /* 0x000000ffff487224 */ /* 0x000fe400078e002f */
[----:B------:R-:W-:Y:S01]  /*7dc60*/  IMAD.MOV.U32 R5, RZ, RZ, R44 ;  /* 0x000000ffff057224 */ /* 0x000fe200078e002c */
[----:B------:R-:W-:Y:S01]  /*7dc70*/  STL.64 [R1+0x1c98], R10 ;  /* 0x001c980a01007387 */ /* 0x000fe20000100a00 */
[----:B------:R-:W-:-:S03]  /*7dc80*/  IMAD.MOV.U32 R4, RZ, RZ, R45 ;  /* 0x000000ffff047224 */ /* 0x000fc600078e002d */
[----:B------:R-:W-:Y:S04]  /*7dc90*/  STL.64 [R1+0x7720], R10 ;  /* 0x0077200a01007387 */ /* 0x000fe80000100a00 */
[----:B------:R-:W-:Y:S04]  /*7dca0*/  STL.64 [R1+0x1ca0], R72 ;  /* 0x001ca04801007387 */ /* 0x000fe80000100a00 */
[----:B------:R-:W-:Y:S04]  /*7dcb0*/  STL.64 [R1+0x7730], R72 ;  /* 0x0077304801007387 */ /* 0x000fe80000100a00 */
[----:B------:R-:W-:Y:S04]  /*7dcc0*/  STL.64 [R1+0x1ca8], R4 ;  /* 0x001ca80401007387 */ /* 0x000fe80000100a00 */
[----:B------:R-:W-:Y:S01]  /*7dcd0*/  STL.64 [R1+0x7740], R4 ;  /* 0x0077400401007387 */ /* 0x000fe20000100a00 */
[----:B------:R-:W-:-:S02]  /*7dce0*/  IMAD.MOV.U32 R71, RZ, RZ, R42 ;  /* 0x000000ffff477224 */ /* 0x000fc400078e002a */
[----:B------:R-:W-:Y:S02]  /*7dcf0*/  IMAD.MOV.U32 R70, RZ, RZ, R43 ;  /* 0x000000ffff467224 */ /* 0x000fe400078e002b */
[----:B------:R-:W-:Y:S02]  /*7dd00*/  IMAD.MOV.U32 R13, RZ, RZ, R40 ;  /* 0x000000ffff0d7224 */ /* 0x000fe400078e0028 */
[----:B------:R-:W-:Y:S02]  /*7dd10*/  IMAD.MOV.U32 R12, RZ, RZ, R41 ;  /* 0x000000ffff0c7224 */ /* 0x000fe400078e0029 */
[----:B------:R-:W-:Y:S02]  /*7dd20*/  IMAD.MOV.U32 R69, RZ, RZ, R38 ;  /* 0x000000ffff457224 */ /* 0x000fe400078e0026 */
[----:B------:R-:W-:Y:S02]  /*7dd30*/  IMAD.MOV.U32 R68, RZ, RZ, R39 ;  /* 0x000000ffff447224 */ /* 0x000fe400078e0027 */
[----:B------:R-:W-:-:S02]  /*7dd40*/  IMAD.MOV.U32 R15, RZ, RZ, R36 ;  /* 0x000000ffff0f7224 */ /* 0x000fc400078e0024 */
[----:B------:R-:W-:Y:S01]  /*7dd50*/  IMAD.MOV.U32 R14, RZ, RZ, R37 ;  /* 0x000000ffff0e7224 */ /* 0x000fe200078e0025 */
[----:B------:R-:W-:Y:S01]  /*7dd60*/  STL.64 [R1+0x1cb0], R70 ;  /* 0x001cb04601007387 */ /* 0x000fe20000100a00 */
[----:B------:R-:W-:Y:S02]  /*7dd70*/  IMAD.MOV.U32 R66, RZ, RZ, R35 ;  /* 0x000000ffff427224 */ /* 0x000fe400078e0023 */
[----:B------:R-:W-:Y:S01]  /*7dd80*/  IMAD.MOV.U32 R67, RZ, RZ, R34 ;  /* 0x000000ffff437224 */ /* 0x000fe200078e0022 */
[----:B------:R-:W-:Y:S01]  /*7dd90*/  STL.64 [R1+0x7750], R70 ;  /* 0x0077504601007387 */ /* 0x000fe20000100a00 */
[----:B------:R-:W-:Y:S02]  /*7dda0*/  IMAD.MOV.U32 R16, RZ, RZ, R33 ;  /* 0x000000ffff107224 */ /* 0x000fe400078e0021 */
[----:B------:R-:W-:Y:S01]  /*7ddb0*/  IMAD.MOV.U32 R17, RZ, RZ, R32 ;  /* 0x000000ffff117224 */ /* 0x000fe200078e0020 */
[----:B------:R-:W-:Y:S01]  /*7ddc0*/  STL.64 [R1+0x1cb8], R12 ;  /* 0x001cb80c01007387 */ /* 0x000fe20000100a00 */
[----:B0-----:R-:W-:Y:S01]  /*7ddd0*/  IMAD.MOV.U32 R2, RZ, RZ, R29 ;  /* 0x000000ffff027224 */ /* 0x001fe200078e001d */
[----:B------:R-:W-:-:S02]  /*7dde0*/  MOV R3, R28 ;  /* 0x0000001c00037202 */ /* 0x000fc40000000f00 */
[----:B------:R-:W-:Y:S01]  /*7ddf0*/  STL.64 [R1+0x1cc0], R68 ;  /* 0x001cc04401007387 */ /* 0x000fe20000100a00 */
[----:B------:R-:W-:Y:S02]  /*7de00*/  IMAD.MOV.U32 R64, RZ, RZ, R31 ;  /* 0x000000ffff407224 */ /* 0x000fe400078e001f */
[----:B------:R-:W-:Y:S01]  /*7de10*/  IMAD.MOV.U32 R65, RZ, RZ, R30 ;  /* 0x000000ffff417224 */ /* 0x000fe200078e001e */
[----:B------:R-:W-:Y:S04]  /*7de20*/  STL.64 [R1+0x1cc8], R14 ;  /* 0x001cc80e01007387 */ /* 0x000fe80000100a00 */
[----:B------:R-:W-:Y:S04]  /*7de30*/  STL.64 [R1+0x1cd0], R66 ;  /* 0x001cd04201007387 */ /* 0x000fe80000100a00 */
[----:B------:R-:W-:Y:S04]  /*7de40*/  STL.64 [R1+0x1cd8], R16 ;  /* 0x001cd81001007387 */ /* 0x000fe80000100a00 */
[----:B------:R0:W-:Y:S04]  /*7de50*/  STL.64 [R1+0x1ce8], R2 ;  /* 0x001ce80201007387 */ /* 0x0001e80000100a00 */
[----:B------:R-:W-:Y:S04]  /*7de60*/  STL.64 [R1+0x1ce0], R64 ;  /* 0x001ce04001007387 */ /* 0x000fe80000100a00 */
[----:B------:R-:W4:Y:S04]  /*7de70*/  LDL.LU R50, [R1+0x2c4] ;  /* 0x0002c40001327983 */ /* 0x000f280000300800 */
[----:B------:R-:W4:Y:S04]  /*7de80*/  LDL.LU R51, [R1+0x2cc] ;  /* 0x0002cc0001337983 */ /* 0x000f280000300800 */
[----:B------:R-:W4:Y:S04]  /*7de90*/  LDL.LU R48, [R1+0x2c8] ;  /* 0x0002c80001307983 */ /* 0x000f280000300800 */
[----:B------:R-:W4:Y:S04]  /*7dea0*/  LDL.LU R49, [R1+0x2d0] ;  /* 0x0002d00001317983 */ /* 0x000f280000300800 */
[----:B------:R-:W4:Y:S01]  /*7deb0*/  LDL.LU R46, [R1+0x2b4] ;  /* 0x0002b400012e7983 */ /* 0x000f220000300800 */
[----:B------:R-:W-:-:S03]  /*7dec0*/  IMAD.MOV.U32 R63, RZ, RZ, R24 ;  /* 0x000000ffff3f7224 */ /* 0x000fc600078e0018 */
[----:B------:R-:W4:Y:S01]  /*7ded0*/  LDL.LU R47, [R1+0x2bc] ;  /* 0x0002bc00012f7983 */ /* 0x000f220000300800 */
[----:B------:R-:W-:-:S03]  /*7dee0*/  IMAD.MOV.U32 R62, RZ, RZ, R25 ;  /* 0x000000ffff3e7224 */ /* 0x000fc600078e0019 */
        /* <DEDUP_REMOVED lines=22> */
[----:B------:R-:W4:Y:S01]  /*7e050*/  LDL.LU R26, [R1+0x268] ;  /* 0x00026800011a7983 */ /* 0x000f220000300800 */
[----:B------:R-:W-:-:S03]  /*7e060*/  IMAD.MOV.U32 R93, RZ, RZ, R20 ;  /* 0x000000ffff5d7224 */ /* 0x000fc600078e0014 */
[----:B------:R-:W4:Y:S01]  /*7e070*/  LDL.LU R27, [R1+0x270] ;  /* 0x00027000011b7983 */ /* 0x000f220000300800 */
[----:B------:R-:W-:-:S03]  /*7e080*/  IMAD.MOV.U32 R92, RZ, RZ, R21 ;  /* 0x000000ffff5c7224 */ /* 0x000fc600078e0015 */
[----:B------:R-:W4:Y:S04]  /*7e090*/  LDL.LU R20, [R1+0x254] ;  /* 0x0002540001147983 */ /* 0x000f280000300800 */
[----:B------:R-:W4:Y:S01]  /*7e0a0*/  LDL.LU R21, [R1+0x25c] ;  /* 0x00025c0001157983 */ /* 0x000f220000300800 */
[----:B--2---:R-:W-:Y:S02]  /*7e0b0*/  IMAD.MOV.U32 R61, RZ, RZ, R18 ;  /* 0x000000ffff3d7224 */ /* 0x004fe400078e0012 */
[----:B---3--:R-:W-:Y:S01]  /*7e0c0*/  IMAD.MOV.U32 R60, RZ, RZ, R0 ;  /* 0x000000ffff3c7224 */ /* 0x008fe200078e0000 */
[----:B------:R-:W0:Y:S04]  /*7e0d0*/  LDL.LU R18, [R1+0x258] ;  /* 0x0002580001127983 */ /* 0x000e280000300800 */
[----:B------:R-:W2:Y:S04]  /*7e0e0*/  LDL.LU R0, [R1+0x260] ;  /* 0x0002600001007983 */ /* 0x000ea80000300800 */
[----:B------:R-:W-:Y:S04]  /*7e0f0*/  STL.64 [R1+0x1cf0], R88 ;  /* 0x001cf05801007387 */ /* 0x000fe80000100a00 */
[----:B------:R-:W-:Y:S04]  /*7e100*/  STL.64 [R1+0x1cf8], R62 ;  /* 0x001cf83e01007387 */ /* 0x000fe80000100a00 */
[----:B------:R-:W-:Y:S04]  /*7e110*/  STL.64 [R1+0x1d00], R92 ;  /* 0x001d005c01007387 */ /* 0x000fe80000100a00 */
[----:B------:R-:W-:Y:S01]  /*7e120*/  STL.64 [R1+0x1d08], R60 ;  /* 0x001d083c01007387 */ /* 0x000fe20000100a00 */
[----:B----4-:R-:W-:-:S02]  /*7e130*/  IMAD.MOV.U32 R85, RZ, RZ, R50 ;  /* 0x000000ffff557224 */ /* 0x010fc400078e0032 */
[----:B------:R-:W-:Y:S02]  /*7e140*/  IMAD.MOV.U32 R84, RZ, RZ, R51 ;  /* 0x000000ffff547224 */ /* 0x000fe400078e0033 */
[----:B------:R-:W-:Y:S02]  /*7e150*/  IMAD.MOV.U32 R59, RZ, RZ, R48 ;  /* 0x000000ffff3b7224 */ /* 0x000fe400078e0030 */
[----:B------:R-:W-:Y:S02]  /*7e160*/  IMAD.MOV.U32 R58, RZ, RZ, R49 ;  /* 0x000000ffff3a7224 */ /* 0x000fe400078e0031 */
[----:B------:R-:W-:Y:S02]  /*7e170*/  IMAD.MOV.U32 R57, RZ, RZ, R46 ;  /* 0x000000ffff397224 */ /* 0x000fe400078e002e */
[----:B------:R-:W-:Y:S02]  /*7e180*/  IMAD.MOV.U32 R56, RZ, RZ, R47 ;  /* 0x000000ffff387224 */ /* 0x000fe400078e002f */
[----:B------:R-:W-:-:S02]  /*7e190*/  IMAD.MOV.U32 R87, RZ, RZ, R24 ;  /* 0x000000ffff577224 */ /* 0x000fc400078e0018 */
[----:B------:R-:W-:Y:S01]  /*7e1a0*/  IMAD.MOV.U32 R86, RZ, RZ, R25 ;  /* 0x000000ffff567224 */ /* 0x000fe200078e0019 */
[----:B------:R-:W3:Y:S04]  /*7e1b0*/  LDL.LU R24, [R1+0x244] ;  /* 0x0002440001187983 */ /* 0x000ee80000300800 */
[----:B------:R-:W4:Y:S01]  /*7e1c0*/  LDL.LU R25, [R1+0x24c] ;  /* 0x00024c0001197983 */ /* 0x000f220000300800 */
[----:B------:R-:W-:Y:S02]  /*7e1d0*/  IMAD.MOV.U32 R54, RZ, RZ, R45 ;  /* 0x000000ffff367224 */ /* 0x000fe400078e002d */
[----:B------:R-:W-:Y:S01]  /*7e1e0*/  IMAD.MOV.U32 R55, RZ, RZ, R44 ;  /* 0x000000ffff377224 */ /* 0x000fe200078e002c */
[----:B------:R-:W-:Y:S01]  /*7e1f0*/  STL.64 [R1+0x1d10], R84 ;  /* 0x001d105401007387 */ /* 0x000fe20000100a00 */
        /* <DEDUP_REMOVED lines=20> */
[----:B------:R-:W-:Y:S04]  /*7e340*/  STL.64 [R1+0x1d48], R90 ;  /* 0x001d485a01007387 */ /* 0x000fe80000100a00 */
[----:B------:R-:W-:Y:S04]  /*7e350*/  STL.64 [R1+0x1d50], R50 ;  /* 0x001d503201007387 */ /* 0x000fe80000100a00 */
[----:B------:R-:W-:Y:S04]  /*7e360*/  STL.64 [R1+0x1d58], R80 ;  /* 0x001d585001007387 */ /* 0x000fe80000100a00 */
[----:B------:R-:W-:Y:S04]  /*7e370*/  STL.64 [R1+0x1d60], R48 ;  /* 0x001d603001007387 */ /* 0x000fe80000100a00 */
[----:B------:R-:W-:Y:S01]  /*7e380*/  STL.64 [R1+0x1d68], R6 ;  /* 0x001d680601007387 */ /* 0x000fe20000100a00 */
[----:B------:R-:W-:-:S02]  /*7e390*/  IMAD.MOV.U32 R45, RZ, RZ, R20 ;  /* 0x000000ffff2d7224 */ /* 0x000fc400078e0014 */
[----:B------:R-:W-:Y:S01]  /*7e3a0*/  IMAD.MOV.U32 R44, RZ, RZ, R21 ;  /* 0x000000ffff2c7224 */ /* 0x000fe200078e0015 */
[----:B------:R-:W4:Y:S04]  /*7e3b0*/  LDL.LU R20, [R1+0x248] ;  /* 0x0002480001147983 */ /* 0x000f280000300800 */
[----:B------:R-:W4:Y:S01]  /*7e3c0*/  LDL.LU R21, [R1+0x250] ;  /* 0x0002500001157983 */ /* 0x000f220000300800 */
[----:B0-----:R-:W-:Y:S02]  /*7e3d0*/  IMAD.MOV.U32 R3, RZ, RZ, R18 ;  /* 0x000000ffff037224 */ /* 0x001fe400078e0012 */
[----:B--2---:R-:W-:Y:S01]  /*7e3e0*/  IMAD.MOV.U32 R2, RZ, RZ, R0 ;  /* 0x000000ffff027224 */ /* 0x004fe200078e0000 */
[----:B------:R-:W2:Y:S04]  /*7e3f0*/  LDL.LU R18, [R1+0x234] ;  /* 0x0002340001127983 */ /* 0x000ea80000300800 */
[----:B------:R-:W2:Y:S01]  /*7e400*/  LDL.LU R0, [R1+0x23c] ;  /* 0x00023c0001007983 */ /* 0x000ea20000300800 */
[----:B------:R-:W-:-:S02]  /*7e410*/  IMAD.MOV.U32 R46, RZ, RZ, R29 ;  /* 0x000000ffff2e7224 */ /* 0x000fc400078e001d */
[----:B------:R-:W-:Y:S02]  /*7e420*/  IMAD.MOV.U32 R47, RZ, RZ, R28 ;  /* 0x000000ffff2f7224 */ /* 0x000fe400078e001c */
[----:B------:R-:W-:Y:S02]  /*7e430*/  IMAD.MOV.U32 R78, RZ, RZ, R27 ;  /* 0x000000ffff4e7224 */ /* 0x000fe400078e001b */
[----:B------:R-:W-:Y:S01]  /*7e440*/  IMAD.MOV.U32 R79, RZ, RZ, R26 ;  /* 0x000000ffff4f7224 */ /* 0x000fe200078e001a */
[----:B------:R-:W-:Y:S04]  /*7e450*/  STL.64 [R1+0x1d70], R46 ;  /* 0x001d702e01007387 */ /* 0x000fe80000100a00 */
[----:B------:R-:W-:Y:S04]  /*7e460*/  STL.64 [R1+0x1d78], R78 ;  /* 0x001d784e01007387 */ /* 0x000fe80000100a00 */
[----:B------:R-:W-:Y:S04]  /*7e470*/  STL.64 [R1+0x1d80], R44 ;  /* 0x001d802c01007387 */ /* 0x000fe80000100a00 */
[----:B------:R-:W-:Y:S04]  /*7e480*/  STL.64 [R1+0x1d88], R2 ;  /* 0x001d880201007387 */ /* 0x000fe80000100a00 */
        /* <DEDUP_REMOVED lines=23> */
[----:B------:R-:W2:Y:S01]  /*7e600*/  LDL.LU R27, [R1+0x1d4] ;  /* 0x0001d400011b7983 */ /* 0x000ea20000300800 */
[----:B---3--:R-:W-:-:S02]  /*7e610*/  IMAD.MOV.U32 R43, RZ, RZ, R24 ;  /* 0x000000ffff2b7224 */ /* 0x008fc400078e0018 */
[----:B----4-:R-:W-:Y:S01]  /*7e620*/  IMAD.MOV.U32 R42, RZ, RZ, R25 ;  /* 0x000000ffff2a7224 */ /* 0x010fe200078e0019 */
[----:B------:R-:W3:Y:S04]  /*7e630*/  LDL.LU R24, [R1+0x1d8] ;  /* 0x0001d80001187983 */ /* 0x000ee80000300800 */
[----:B------:R-:W4:Y:S01]  /*7e640*/  LDL.LU R25, [R1+0x1dc] ;  /* 0x0001dc0001197983 */ /* 0x000f220000300800 */
[----:B------:R-:W-:Y:S02]  /*7e650*/  IMAD.MOV.U32 R41, RZ, RZ, R20 ;  /* 0x000000ffff297224 */ /* 0x000fe400078e0014 */
[----:B------:R-:W-:Y:S01]  /*7e660*/  IMAD.MOV.U32 R40, RZ, RZ, R21 ;  /* 0x000000ffff287224 */ /* 0x000fe200078e0015 */
[----:B------:R-:W4:Y:S04]  /*7e670*/  LDL.LU R20, [R1+0x1e0] ;  /* 0x0001e00001147983 */ /* 0x000f280000300800 */
[----:B------:R-:W4:Y:S01]  /*7e680*/  LDL.LU R21, [R1+0x1e4] ;  /* 0x0001e40001157983 */ /* 0x000f220000300800 */
[----:B--2---:R-:W-:-:S02]  /*7e690*/  IMAD.MOV.U32 R39, RZ, RZ, R18 ;  /* 0x000000ffff277224 */ /* 0x004fc400078e0012 */
[----:B------:R-:W-:Y:S01]  /*7e6a0*/  IMAD.MOV.U32 R38, RZ, RZ, R0 ;  /* 0x000000ffff267224 */ /* 0x000fe200078e0000 */
[----:B------:R-:W2:Y:S04]  /*7e6b0*/  LDL.LU R18, [R1+0x1e8] ;  /* 0x0001e80001127983 */ /* 0x000ea80000300800 */
[----:B------:R-:W2:Y:S01]  /*7e6c0*/  LDL.LU R0, [R1+0x1ec] ;  /* 0x0001ec0001007983 */ /* 0x000ea20000300800 */
[----:B------:R-:W-:Y:S02]  /*7e6d0*/  LOP3.LUT R77, R77, R76, RZ, 0x3c, !PT ;  /* 0x0000004c4d4d7212 */ /* 0x000fe400078e3cff */
[----:B------:R-:W-:Y:S02]  /*7e6e0*/  LOP3.LUT R37, R37, R36, RZ, 0x3c, !PT ;  /* 0x0000002425257212 */ /* 0x000fe400078e3cff */
[----:B------:R-:W-:-:S02]  /*7e6f0*/  LOP3.LUT R9, R9, R8, RZ, 0x3c, !PT ;  /* 0x0000000809097212 */ /* 0x000fc400078e3cff */
[----:B------:R-:W-:Y:S02]  /*7e700*/  LOP3.LUT R76, R77, R76, RZ, 0x3c, !PT ;  /* 0x0000004c4d4c7212 */ /* 0x000fe400078e3cff */
[----:B------:R-:W-:Y:S02]  /*7e710*/  LOP3.LUT R35, R35, R34, RZ, 0x3c, !PT ;  /* 0x0000002223237212 */ /* 0x000fe400078e3cff */
[----:B------:R-:W-:Y:S02]  /*7e720*/  LOP3.LUT R36, R37, R36, RZ, 0x3c, !PT ;  /* 0x0000002425247212 */ /* 0x000fe400078e3cff */
        /* <DEDUP_REMOVED lines=11> */
[----:B------:R-:W-:Y:S01]  /*7e7e0*/  LOP3.LUT R29, R29, R28, RZ, 0x3c, !PT ;  /* 0x0000001c1d1d7212 */ /* 0x000fe200078e3cff */
[----:B------:R-:W-:Y:S01]  /*7e7f0*/  STL.64 [R1+0x1d90], R42 ;  /* 0x001d902a01007387 */ /* 0x000fe20000100a00 */
[----:B------:R-:W-:Y:S02]  /*7e800*/  LOP3.LUT R9, R9, R8, RZ, 0x3c, !PT ;  /* 0x0000000809097212 */ /* 0x000fe400078e3cff */
[----:B------:R-:W-:Y:S02]  /*7e810*/  LOP3.LUT R10, R11, R10, RZ, 0x3c, !PT ;  /* 0x0000000a0b0a7212 */ /* 0x000fe400078e3cff */
[----:B------:R-:W-:Y:S01]  /*7e820*/  LOP3.LUT R5, R5, R4, RZ, 0x3c, !PT ;  /* 0x0000000405057212 */ /* 0x000fe200078e3cff */
[----:B------:R-:W-:Y:S01]  /*7e830*/  STL.64 [R1+0x1d98], R40 ;  /* 0x001d982801007387 */ /* 0x000fe20000100a00 */
[----:B------:R-:W-:-:S02]  /*7e840*/  LOP3.LUT R35, R35, R34, RZ, 0x3c, !PT ;  /* 0x0000002223237212 */ /* 0x000fc400078e3cff */
[----:B------:R-:W-:Y:S02]  /*7e850*/  LOP3.LUT R30, R31, R30, RZ, 0x3c, !PT ;  /* 0x0000001e1f1e7212 */ /* 0x000fe400078e3cff */
[----:B------:R-:W-:Y:S01]  /*7e860*/  LOP3.LUT R27, R27, R26, RZ, 0x3c, !PT ;  /* 0x0000001a1b1b7212 */ /* 0x000fe200078e3cff */
[----:B------:R-:W-:Y:S01]  /*7e870*/  STL.64 [R1+0x1da0], R38 ;  /* 0x001da02601007387 */ /* 0x000fe20000100a00 */
[----:B------:R-:W-:Y:S02]  /*7e880*/  LOP3.LUT R75, R75, R74, RZ, 0x3c, !PT ;  /* 0x0000004a4b4b7212 */ /* 0x000fe400078e3cff */
[----:B------:R-:W-:Y:S01]  /*7e890*/  LOP3.LUT R72, R73, R72, RZ, 0x3c, !PT ;  /* 0x0000004849487212 */ /* 0x000fe200078e3cff */
[----:B------:R-:W-:Y:S01]  /*7e8a0*/  STL.64 [R1+0x1da8], R76 ;  /* 0x001da84c01007387 */ /* 0x000fe20000100a00 */
[----:B------:R-:W-:Y:S02]  /*7e8b0*/  LOP3.LUT R33, R33, R32, RZ, 0x3c, !PT ;  /* 0x0000002021217212 */ /* 0x000fe400078e3cff */
[----:B------:R-:W-:Y:S01]  /*7e8c0*/  LOP3.LUT R28, R29, R28, RZ, 0x3c, !PT ;  /* 0x0000001c1d1c7212 */ /* 0x000fe200078e3cff */
[----:B------:R-:W-:Y:S01]  /*7e8d0*/  STL.64 [R1+0x1db0], R36 ;  /* 0x001db02401007387 */ /* 0x000fe20000100a00 */
[----:B------:R-:W-:-:S02]  /*7e8e0*/  LOP3.LUT R11, R11, R10, RZ, 0x3c, !PT ;  /* 0x0000000a0b0b7212 */ /* 0x000fc400078e3cff */
[----:B------:R-:W-:Y:S01]  /*7e8f0*/  LOP3.LUT R4, R5, R4, RZ, 0x3c, !PT ;  /* 0x0000000405047212 */ /* 0x000fe200078e3cff */
[----:B------:R-:W-:Y:S01]  /*7e900*/  STL.64 [R1+0x1db8], R8 ;  /* 0x001db80801007387 */ /* 0x000fe20000100a00 */
[----:B------:R-:W-:Y:S02]  /*7e910*/  LOP3.LUT R31, R31, R30, RZ, 0x3c, !PT ;  /* 0x0000001e1f1f7212 */ /* 0x000fe400078e3cff */
[----:B------:R-:W-:Y:S01]  /*7e920*/  LOP3.LUT R26, R27, R26, RZ, 0x3c, !PT ;  /* 0x0000001a1b1a7212 */ /* 0x000fe200078e3cff */
[----:B------:R-:W-:Y:S01]  /*7e930*/  STL.64 [R1+0x1dc0], R34 ;  /* 0x001dc02201007387 */ /* 0x000fe20000100a00 */
[----:B------:R-:W-:-:S03]  /*7e940*/  LOP3.LUT R73, R73, R72, RZ, 0x3c, !PT ;  /* 0x0000004849497212 */ /* 0x000fc600078e3cff */
[----:B------:R-:W-:Y:S01]  /*7e950*/  STL.64 [R1+0x1dc8], R74 ;  /* 0x001dc84a01007387 */ /* 0x000fe20000100a00 */
[----:B------:R-:W-:-:S03]  /*7e960*/  LOP3.LUT R29, R29, R28, RZ, 0x3c, !PT ;  /* 0x0000001c1d1d7212 */ /* 0x000fc600078e3cff */
[----:B------:R-:W-:Y:S01]  /*7e970*/  STL.64 [R1+0x1dd0], R32 ;  /* 0x001dd02001007387 */ /* 0x000fe20000100a00 */
[----:B------:R-:W-:-:S03]  /*7e980*/  LOP3.LUT R5, R5, R4, RZ, 0x3c, !PT ;  /* 0x0000000405057212 */ /* 0x000fc600078e3cff */
[----:B------:R-:W-:Y:S01]  /*7e990*/  STL.64 [R1+0x1dd8], R10 ;  /* 0x001dd80a01007387 */ /* 0x000fe20000100a00 */
[----:B------:R-:W-:Y:S02]  /*7e9a0*/  LOP3.LUT R27, R27, R26, RZ, 0x3c, !PT ;  /* 0x0000001a1b1b7212 */ /* 0x000fe400078e3cff */
[----:B------:R-:W-:Y:S01]  /*7e9b0*/  PRMT R19, RZ, 0x7610, R19 ;  /* 0x00007610ff137816 */ /* 0x000fe20000000013 */
[----:B------:R-:W-:Y:S04]  /*7e9c0*/  STL.64 [R1+0x1de0], R30 ;  /* 0x001de01e01007387 */ /* 0x000fe80000100a00 */
[----:B------:R-:W-:Y:S04]  /*7e9d0*/  STL.64 [R1+0x1de8], R72 ;  /* 0x001de84801007387 */ /* 0x000fe80000100a00 */
[----:B------:R-:W-:Y:S04]  /*7e9e0*/  STL.64 [R1+0x1bd0], R28 ;  /* 0x001bd01c01007387 */ /* 0x000fe80000100a00 */
[----:B------:R-:W-:Y:S04]  /*7e9f0*/  STL.64 [R1+0x1bd8], R4 ;  /* 0x001bd80401007387 */ /* 0x000fe80000100a00 */
[----:B------:R-:W-:Y:S01]  /*7ea00*/  STL.64 [R1+0x1be0], R26 ;  /* 0x001be01a01007387 */ /* 0x000fe20000100a00 */
[----:B---3--:R-:W-:-:S02]  /*7ea10*/  IMAD.MOV.U32 R71, RZ, RZ, R24 ;  /* 0x000000ffff477224 */ /* 0x008fc400078e0018 */
[----:B----4-:R-:W-:-:S05]  /*7ea20*/  IMAD.MOV.U32 R70, RZ, RZ, R25 ;  /* 0x000000ffff467224 */ /* 0x010fca00078e0019 */
[----:B------:R-:W-:Y:S01]  /*7ea30*/  STL.64 [R1+0x1df0], R70 ;  /* 0x001df04601007387 */ /* 0x000fe20000100a00 */
[----:B------:R-:W-:Y:S02]  /*7ea40*/  IMAD.MOV.U32 R25, RZ, RZ, R20 ;  /* 0x000000ffff197224 */ /* 0x000fe400078e0014 */
[----:B------:R-:W-:Y:S02]  /*7ea50*/  IMAD.MOV.U32 R24, RZ, RZ, R21 ;  /* 0x000000ffff187224 */ /* 0x000fe400078e0015 */
[----:B--2---:R-:W-:Y:S02]  /*7ea60*/  IMAD.MOV.U32 R21, RZ, RZ, R18 ;  /* 0x000000ffff157224 */ /* 0x004fe400078e0012 */
[----:B------:R-:W-:-:S05]  /*7ea70*/  IMAD.MOV.U32 R20, RZ, RZ, R0 ;  /* 0x000000ffff147224 */ /* 0x000fca00078e0000 */
[----:B------:R0:W-:Y:S04]  /*7ea80*/  STL.64 [R1+0x1e00], R20 ;  /* 0x001e001401007387 */ /* 0x0001e80000100a00 */
[----:B------:R-:W2:Y:S04]  /*7ea90*/  @!P3 LDG.E.U16 R19, desc[UR6][R20.64] ;  /* 0x000000061413b981 */ /* 0x000ea8000c1e1500 */
[----:B0-----:R-:W3:Y:S04]  /*7eaa0*/  LDL.LU.64 R20, [R1+0x7760] ;  /* 0x0077600001147983 */ /* 0x001ee80000300a00 */
[----:B------:R0:W-:Y:S01]  /*7eab0*/  STL.64 [R1+0x1df8], R24 ;  /* 0x001df81801007387 */ /* 0x0001e20000100a00 */
[----:B------:R-:W-:-:S02]  /*7eac0*/  PRMT R22, RZ, 0x7610, R22 ;  /* 0x00007610ff167816 */ /* 0x000fc40000000016 */
[----:B------:R-:W-:-:S04]  /*7ead0*/  PRMT R23, RZ, 0x7610, R23 ;  /* 0x00007610ff177816 */ /* 0x000fc80000000017 */
[----:B------:R-:W4:Y:S04]  /*7eae0*/  @!P6 LDG.E.U16 R22, desc[UR6][R26.64] ;  /* 0x000000061a16e981 */ /* 0x000f28000c1e1500 */
[----:B------:R-:W4:Y:S04]  /*7eaf0*/  @!P3 LDG.E.U16 R23, desc[UR6][R4.64] ;  /* 0x000000060417b981 */ /* 0x000f28000c1e1500 */
[----:B--2---:R-:W-:Y:S04]  /*7eb00*/  STL [R1+0x74e4], R19 ;  /* 0x0074e41301007387 */ /* 0x004fe80000100800 */
[----:B---3--:R-:W2:Y:S04]  /*7eb10*/  @!P6 LDG.E.U16 R20, desc[UR6][R24.64] ;  /* 0x000000061814e981 */ /* 0x008ea8000c1e1500 */
[----:B------:R-:W3:Y:S04]  /*7eb20*/  @!P3 LDG.E.U16 R21, desc[UR6][R70.64] ;  /* 0x000000064615b981 */ /* 0x000ee8000c1e1500 */
[----:B0-----:R-:W4:Y:S04]  /*7eb30*/  LDL.LU.64 R24, [R1+0x7758] ;  /* 0x0077580001187983 */ /* 0x001f280000300a00 */
[----:B--2---:R-:W-:Y:S04]  /*7eb40*/  STL [R1+0x74e8], R20 ;  /* 0x0074e81401007387 */ /* 0x004fe80000100800 */
[----:B------:R-:W2:Y:S04]  /*7eb50*/  LDL.LU.64 R70, [R1+0x7750] ;  /* 0x0077500001467983 */ /* 0x000ea80000300a00 */
[----:B---3--:R0:W-:Y:S04]  /*7eb60*/  STL [R1+0x74ec], R21 ;  /* 0x0074ec1501007387 */ /* 0x0081e80000100800 */
[----:B------:R-:W3:Y:S04]  /*7eb70*/  LDL.LU.64 R26, [R1+0x7748] ;  /* 0x00774800011a7983 */ /* 0x000ee80000300a00 */
[----:B----4-:R-:W4:Y:S04]  /*7eb80*/  @!P6 LDG.E.U16 R24, desc[UR6][R28.64] ;  /* 0x000000061c18e981 */ /* 0x010f28000c1e1500 */
[----:B------:R-:W2:Y:S04]  /*7eb90*/  @!P3 LDG.E.U16 R25, desc[UR6][R72.64] ;  /* 0x000000064819b981 */ /* 0x000ea8000c1e1500 */
[----:B------:R-:W-:Y:S04]  /*7eba0*/  STL [R1+0x74f0], R22 ;  /* 0x0074f01601007387 */ /* 0x000fe80000100800 */
[----:B------:R-:W2:Y:S04]  /*7ebb0*/  LDL.LU.64 R4, [R1+0x7740] ;  /* 0x0077400001047983 */ /* 0x000ea80000300a00 */
[----:B------:R1:W-:Y:S04]  /*7ebc0*/  STL [R1+0x74f4], R23 ;  /* 0x0074f41701007387 */ /* 0x0003e80000100800 */
[----:B------:R-:W2:Y:S04]  /*7ebd0*/  LDL.LU.64 R28, [R1+0x7738] ;  /* 0x00773800011c7983 */ /* 0x000ea80000300a00 */
[----:B---3--:R-:W3:Y:S04]  /*7ebe0*/  @!P6 LDG.E.U16 R26, desc[UR6][R30.64] ;  /* 0x000000061e1ae981 */ /* 0x008ee8000c1e1500 */
[----:B------:R-:W3:Y:S04]  /*7ebf0*/  @!P3 LDG.E.U16 R27, desc[UR6][R10.64] ;  /* 0x000000060a1bb981 */ /* 0x000ee8000c1e1500 */
[----:B----4-:R-:W-:Y:S04]  /*7ec00*/  STL [R1+0x74f8], R24 ;  /* 0x0074f81801007387 */ /* 0x010fe80000100800 */
[----:B------:R-:W4:Y:S04]  /*7ec10*/  LDL.LU.64 R72, [R1+0x7730] ;  /* 0x0077300001487983 */ /* 0x000f280000300a00 */
[----:B--2---:R-:W-:Y:S04]  /*7ec20*/  STL [R1+0x74fc], R25 ;  /* 0x0074fc1901007387 */ /* 0x004fe80000100800 */
[----:B------:R-:W2:Y:S04]  /*7ec30*/  LDL.LU.64 R30, [R1+0x7728] ;  /* 0x00772800011e7983 */ /* 0x000ea80000300a00 */
[----:B------:R-:W4:Y:S04]  /*7ec40*/  @!P6 LDG.E.U16 R28, desc[UR6][R32.64] ;  /* 0x00000006201ce981 */ /* 0x000f28000c1e1500 */
[----:B------:R-:W4:Y:S04]  /*7ec50*/  @!P3 LDG.E.U16 R29, desc[UR6][R74.64] ;  /* 0x000000064a1db981 */ /* 0x000f28000c1e1500 */
[----:B---3--:R-:W-:Y:S04]  /*7ec60*/  STL [R1+0x7500], R26 ;  /* 0x0075001a01007387 */ /* 0x008fe80000100800 */
[----:B------:R-:W3:Y:S04]  /*7ec70*/  LDL.LU.64 R10, [R1+0x7720] ;  /* 0x00772000010a7983 */ /* 0x000ee80000300a00 */
[----:B------:R-:W-:Y:S04]  /*7ec80*/  STL [R1+0x7504], R27 ;  /* 0x0075041b01007387 */ /* 0x000fe80000100800 */
[----:B------:R-:W3:Y:S04]  /*7ec90*/  LDL.LU.64 R32, [R1+0x7718] ;  /* 0x0077180001207983 */ /* 0x000ee80000300a00 */
[----:B--2---:R-:W2:Y:S04]  /*7eca0*/  @!P6 LDG.E.U16 R30, desc[UR6][R34.64] ;  /* 0x00000006221ee981 */ /* 0x004ea8000c1e1500 */
[----:B------:R-:W2:Y:S04]  /*7ecb0*/  @!P3 LDG.E.U16 R31, desc[UR6][R8.64] ;  /* 0x00000006081fb981 */ /* 0x000ea8000c1e1500 */
[----:B----4-:R-:W-:Y:S04]  /*7ecc0*/  STL [R1+0x7508], R28 ;  /* 0x0075081c01007387 */ /* 0x010fe80000100800 */
[----:B------:R-:W4:Y:S04]  /*7ecd0*/  LDL.LU.64 R74, [R1+0x7710] ;  /* 0x00771000014a7983 */ /* 0x000f280000300a00 */
[----:B------:R0:W-:Y:S04]  /*7ece0*/  STL [R1+0x750c], R29 ;  /* 0x00750c1d01007387 */ /* 0x0001e80000100800 */
[----:B------:R-:W4:Y:S04]  /*7ecf0*/  LDL.LU.64 R34, [R1+0x7708] ;  /* 0x0077080001227983 */ /* 0x000f280000300a00 */
[----:B---3--:R-:W3:Y:S04]  /*7ed00*/  @!P6 LDG.E.U16 R32, desc[UR6][R36.64] ;  /* 0x000000062420e981 */ /* 0x008ee8000c1e1500 */
[----:B------:R-:W3:Y:S04]  /*7ed10*/  @!P3 LDG.E.U16 R33, desc[UR6][R76.64] ;  /* 0x000000064c21b981 */ /* 0x000ee8000c1e1500 */
[----:B--2---:R-:W-:Y:S04]  /*7ed20*/  STL [R1+0x7510], R30 ;  /* 0x0075101e01007387 */ /* 0x004fe80000100800 */
[----:B------:R-:W2:Y:S04]  /*7ed30*/  LDL.LU.64 R8, [R1+0x7700] ;  /* 0x0077000001087983 */ /* 0x000ea80000300a00 */
[----:B------:R-:W-:Y:S04]  /*7ed40*/  STL [R1+0x7514], R31 ;  /* 0x0075141f01007387 */ /* 0x000fe80000100800 */
[----:B------:R-:W2:Y:S04]  /*7ed50*/  LDL.LU.64 R36, [R1+0x76f8] ;  /* 0x0076f80001247983 */ /* 0x000ea80000300a00 */
[----:B0-----:R-:W2:Y:S04]  /*7ed60*/  LDL.64 R20, [R1+0x1ce8] ;  /* 0x001ce80001147983 */ /* 0x001ea80000100a00 */
[----:B----4-:R-:W4:Y:S04]  /*7ed70*/  @!P6 LDG.E.U16 R34, desc[UR6][R38.64] ;  /* 0x000000062622e981 */ /* 0x010f28000c1e1500 */
        /* <DEDUP_REMOVED lines=9> */
[----:B------:R-:W-:Y:S04]  /*7ee10*/  STL [R1+0x7524], R35 ;  /* 0x0075242301007387 */ /* 0x000fe80000100800 */
[----:B------:R-:W4:Y:S04]  /*7ee20*/  LDL.LU.64 R42, [R1+0x76d8] ;  /* 0x0076d800012a7983 */ /* 0x000f280000300a00 */
[----:B---3--:R-:W3:Y:S04]  /*7ee30*/  @!P6 LDG.E.U16 R38, desc[UR6][R44.64] ;  /* 0x000000062c26e981 */ /* 0x008ee8000c1e1500 */
[----:B------:R-:W3:Y:S04]  /*7ee40*/  @!P3 LDG.E.U16 R39, desc[UR6][R78.64] ;  /* 0x000000064e27b981 */ /* 0x000ee8000c1e1500 */
[----:B--2---:R-:W-:Y:S04]  /*7ee50*/  STL [R1+0x7528], R36 ;  /* 0x0075282401007387 */ /* 0x004fe80000100800 */
[----:B------:R-:W2:Y:S04]  /*7ee60*/  LDL.LU.64 R2, [R1+0x76d0] ;  /* 0x0076d00001027983 */ /* 0x000ea80000300a00 */
[----:B------:R-:W-:Y:S04]  /*7ee70*/  STL [R1+0x752c], R37 ;  /* 0x00752c2501007387 */ /* 0x000fe80000100800 */
[----:B------:R-:W2:Y:S04]  /*7ee80*/  LDL.LU.64 R44, [R1+0x76c8] ;  /* 0x0076c800012c7983 */ /* 0x000ea80000300a00 */
[----:B------:R-:W3:Y:S04]  /*7ee90*/  LDL.LU.64 R78, [R1+0x76c0] ;  /* 0x0076c000014e7983 */ /* 0x000ee80000300a00 */
[----:B----4-:R-:W4:Y:S04]  /*7eea0*/  @!P6 LDG.E.U16 R40, desc[UR6][R46.64] ;  /* 0x000000062e28e981 */ /* 0x010f28000c1e1500 */
[----:B------:R-:W3:Y:S04]  /*7eeb0*/  @!P3 LDG.E.U16 R41, desc[UR6][R6.64] ;  /* 0x000000060629b981 */ /* 0x000ee8000c1e1500 */
[----:B------:R-:W3:Y:S04]  /*7eec0*/  @!P6 LDG.E.U16 R42, desc[UR6][R48.64] ;  /* 0x00000006302ae981 */ /* 0x000ee8000c1e1500 */
[----:B------:R-:W3:Y:S04]  /*7eed0*/  @!P3 LDG.E.U16 R43, desc[UR6][R80.64] ;  /* 0x00000006502bb981 */ /* 0x000ee8000c1e1500 */
[----:B------:R-:W3:Y:S04]  /*7eee0*/  LDL.LU.64 R46, [R1+0x76b8] ;  /* 0x0076b800012e7983 */ /* 0x000ee80000300a00 */
[----:B------:R-:W4:Y:S04]  /*7eef0*/  LDL.LU.64 R6, [R1+0x76b0] ;  /* 0x0076b00001067983 */ /* 0x000f280000300a00 */
[----:B------:R-:W4:Y:S04]  /*7ef00*/  LDL.LU.64 R48, [R1+0x76a8] ;  /* 0x0076a80001307983 */ /* 0x000f280000300a00 */
[----:B------:R-:W4:Y:S04]  /*7ef10*/  LDL.LU.64 R80, [R1+0x76a0] ;  /* 0x0076a00001507983 */ /* 0x000f280000300a00 */
[----:B--2---:R-:W2:Y:S04]  /*7ef20*/  @!P6 LDG.E.U16 R44, desc[UR6][R50.64] ;  /* 0x00000006322ce981 */ /* 0x004ea8000c1e1500 */
[----:B------:R-:W2:Y:S04]  /*7ef30*/  @!P3 LDG.E.U16 R45, desc[UR6][R90.64] ;  /* 0x000000065a2db981 */ /* 0x000ea8000c1e1500 */
[----:B------:R-:W2:Y:S04]  /*7ef40*/  LDL.LU.64 R50, [R1+0x7698] ;  /* 0x0076980001327983 */ /* 0x000ea80000300a00 */
[----:B------:R-:W2:Y:S04]  /*7ef50*/  LDL.LU.64 R90, [R1+0x7690] ;  /* 0x00769000015a7983 */ /* 0x000ea80000300a00 */
[----:B---3--:R-:W3:Y:S04]  /*7ef60*/  @!P6 LDG.E.U16 R46, desc[UR6][R52.64] ;  /* 0x00000006342ee981 */ /* 0x008ee8000c1e1500 */
[----:B------:R-:W3:Y:S04]  /*7ef70*/  @!P3 LDG.E.U16 R47, desc[UR6][R82.64] ;  /* 0x00000006522fb981 */ /* 0x000ee8000c1e1500 */
[----:B----4-:R-:W4:Y:S04]  /*7ef80*/  @!P6 LDG.E.U16 R48, desc[UR6][R54.64] ;  /* 0x000000063630e981 */ /* 0x010f28000c1e1500 */
        /* <DEDUP_REMOVED lines=9> */
[----:B------:R-:W2:Y:S04]  /*7f020*/  LDL.64 R18, [R1+0x1c28] ;  /* 0x001c280001127983 */ /* 0x000ea80000100a00 */
[----:B---3--:R-:W3:Y:S04]  /*7f030*/  @!P6 LDG.E.U16 R52, desc[UR6][R84.64] ;  /* 0x000000065434e981 */ /* 0x008ee8000c1e1500 */
[----:B------:R-:W3:Y:S04]  /*7f040*/  @!P3 LDG.E.U16 R53, desc[UR6][R60.64] ;  /* 0x000000063c35b981 */ /* 0x000ee8000c1e1500 */
[----:B----4-:R-:W4:Y:S04]  /*7f050*/  @!P6 LDG.E.U16 R54, desc[UR6][R92.64] ;  /* 0x000000065c36e981 */ /* 0x010f28000c1e1500 */
[----:B------:R-:W3:Y:S04]  /*7f060*/  @!P3 LDG.E.U16 R55, desc[UR6][R62.64] ;  /* 0x000000063e37b981 */ /* 0x000ee8000c1e1500 */
[----:B------:R-:W3:Y:S04]  /*7f070*/  LDL.LU.64 R84, [R1+0x7658] ;  /* 0x0076580001547983 */ /* 0x000ee80000300a00 */
[----:B------:R-:W3:Y:S04]  /*7f080*/  LDL.LU.64 R60, [R1+0x7650] ;  /* 0x00765000013c7983 */ /* 0x000ee80000300a00 */
[----:B------:R-:W4:Y:S04]  /*7f090*/  LDL.LU.64 R92, [R1+0x7648] ;  /* 0x00764800015c7983 */ /* 0x000f280000300a00 */
[----:B------:R-:W4:Y:S04]  /*7f0a0*/  LDL.LU.64 R62, [R1+0x7640] ;  /* 0x00764000013e7983 */ /* 0x000f280000300a00 */
[----:B--2---:R-:W2:Y:S04]  /*7f0b0*/  @!P6 LDG.E.U16 R56, desc[UR6][R88.64] ;  /* 0x000000065838e981 */ /* 0x004ea8000c1e1500 */
[----:B------:R-:W2:Y:S04]  /*7f0c0*/  @!P6 LDG.E.U16 R58, desc[UR6][R64.64] ;  /* 0x00000006403ae981 */ /* 0x000ea8000c1e1500 */
[----:B------:R-:W2:Y:S04]  /*7f0d0*/  @!P3 LDG.E.U16 R59, desc[UR6][R16.64] ;  /* 0x00000006103bb981 */ /* 0x000ea8000c1e1500 */
[----:B------:R-:W2:Y:S04]  /*7f0e0*/  @!P3 LDG.E.U16 R57, desc[UR6][R20.64] ;  /* 0x000000061439b981 */ /* 0x000ea8000c1e1500 */
[----:B------:R-:W2:Y:S04]  /*7f0f0*/  LDL.LU.64 R88, [R1+0x7638] ;  /* 0x0076380001587983 */ /* 0x000ea80000300a00 */
        /* <DEDUP_REMOVED lines=42> */
[----:B------:R-:W3:Y:S04]  /*7f3a0*/  @!P6 LDG.E.U16 R90, desc[UR6][R2.64] ;  /* 0x00000006025ae981 */ /* 0x000ee8000c1e1500 */
[----:B------:R-:W3:Y:S04]  /*7f3b0*/  @!P3 LDG.E.U16 R91, desc[UR6][R6.64] ;  /* 0x00000006065bb981 */ /* 0x000ee8000c1e1500 */
[----:B------:R-:W3:Y:S04]  /*7f3c0*/  LDL.LU.64 R84, [R1+0x7590] ;  /* 0x0075900001547983 */ /* 0x000ee80000300a00 */
[----:B------:R-:W4:Y:S04]  /*7f3d0*/  LDL.LU.64 R92, [R1+0x7588] ;  /* 0x00758800015c7983 */ /* 0x000f280000300a00 */
[----:B------:R-:W4:Y:S04]  /*7f3e0*/  LDL.LU.64 R88, [R1+0x7580] ;  /* 0x0075800001587983 */ /* 0x000f280000300a00 */
[----:B-1----:R-:W4:Y:S04]  /*7f3f0*/  LDL.LU.64 R22, [R1+0x1e10] ;  /* 0x001e100001167983 */ /* 0x002f280000300a00 */
[----:B--2---:R-:W2:Y:S04]  /*7f400*/  @!P6 LDG.E.U16 R82, desc[UR6][R16.64] ;  /* 0x000000061052e981 */ /* 0x004ea8000c1e1500 */
[----:B------:R-:W2:Y:S04]  /*7f410*/  @!P3 LDG.E.U16 R83, desc[UR6][R14.64] ;  /* 0x000000060e53b981 */ /* 0x000ea8000c1e1500 */
[----:B------:R-:W2:Y:S04]  /*7f420*/  @!P6 LDG.E.U16 R86, desc[UR6][R10.64] ;  /* 0x000000060a56e981 */ /* 0x000ea8000c1e1500 */
[----:B------:R-:W2:Y:S04]  /*7f430*/  @!P3 LDG.E.U16 R87, desc[UR6][R8.64] ;  /* 0x000000060857b981 */ /* 0x000ea8000c1e1500 */
[----:B------:R-:W2:Y:S04]  /*7f440*/  LDL.LU.64 R16, [R1+0x7578] ;  /* 0x0075780001107983 */ /* 0x000ea80000300a00 */
[----:B------:R-:W2:Y:S04]  /*7f450*/  LDL.LU.64 R20, [R1+0x1e18] ;  /* 0x001e180001147983 */ /* 0x000ea80000300a00 */
[----:B------:R-:W2:Y:S04]  /*7f460*/  LDL.LU R15, [R1+0x7570] ;  /* 0x00757000010f7983 */ /* 0x000ea80000300800 */
[----:B---3--:R-:W3:Y:S04]  /*7f470*/  @!P6 LDG.E.U16 R84, desc[UR6][R12.64] ;  /* 0x000000060c54e981 */ /* 0x008ee8000c1e1500 */
[----:B------:R4:W3:Y:S04]  /*7f480*/  @!P3 LDG.E.U16 R85, desc[UR6][R4.64] ;  /* 0x000000060455b981 */ /* 0x0008e8000c1e1500 */
[----:B------:R-:W3:Y:S04]  /*7f490*/  LDL.LU.64 R12, [R1+0x7568] ;  /* 0x00756800010c7983 */ /* 0x000ee80000300a00 */
[----:B------:R-:W3:Y:S04]  /*7f4a0*/  LDL.LU.64 R28, [R1+0x1e20] ;  /* 0x001e2000011c7983 */ /* 0x000ee80000300a00 */
[----:B------:R-:W3:Y:S04]  /*7f4b0*/  LDL.LU R4, [R1+0x7560] ;  /* 0x0075600001047983 */ /* 0x000ee80000300800 */
[----:B------:R-:W3:Y:S04]  /*7f4c0*/  LDL.LU R11, [R1+0x755c] ;  /* 0x00755c00010b7983 */ /* 0x000ee80000300800 */
[----:B------:R-:W3:Y:S04]  /*7f4d0*/  LDL.LU.64 R18, [R1+0x1e28] ;  /* 0x001e280001127983 */ /* 0x000ee80000300a00 */
[----:B------:R-:W3:Y:S04]  /*7f4e0*/  LDL.LU R8, [R1+0x7558] ;  /* 0x0075580001087983 */ /* 0x000ee80000300800 */
[----:B------:R-:W3:Y:S04]  /*7f4f0*/  LDL.LU.64 R2, [R1+0x1e30] ;  /* 0x001e300001027983 */ /* 0x000ee80000300a00 */
[----:B------:R-:W3:Y:S04]  /*7f500*/  LDL.LU R7, [R1+0x7554] ;  /* 0x0075540001077983 */ /* 0x000ee80000300800 */
[----:B------:R-:W3:Y:S01]  /*7f510*/  LDL.LU.64 R26, [R1+0x1e38] ;  /* 0x001e3800011a7983 */ /* 0x000ee20000300a00 */
[----:B----4-:R-:W-:-:S03]  /*7f520*/  IMAD.X R5, R93, 0x1, R88, P4 ;  /* 0x000000015d057824 */ /* 0x010fc600020e0658 */
[----:B------:R-:W4:Y:S01]  /*7f530*/  LDL.LU R92, [R1+0x7550] ;  /* 0x00755000015c7983 */ /* 0x000f220000300800 */
[----:B------:R-:W-:-:S03]  /*7f540*/  IADD3 R0, P4, PT, R22, R89, RZ ;  /* 0x0000005916007210 */ /* 0x000fc60007f9e0ff */
[----:B------:R-:W4:Y:S04]  /*7f550*/  LDL.LU.64 R24, [R1+0x1e40] ;  /* 0x001e400001187983 */ /* 0x000f280000300a00 */
[----:B------:R0:W-:Y:S04]  /*7f560*/  STL [R1+0x1bc8], R5 ;  /* 0x001bc80501007387 */ /* 0x0001e80000100800 */
[----:B------:R2:W-:Y:S01]  /*7f570*/  STL [R1+0x1e10], R0 ;  /* 0x001e100001007387 */ /* 0x0005e20000100800 */
[----:B0-----:R-:W-:-:S03]  /*7f580*/  IMAD.X R5, R23, 0x1, R88, P4 ;  /* 0x0000000117057824 */ /* 0x001fc600020e0658 */
[----:B------:R-:W4:Y:S04]  /*7f590*/  LDL.LU.64 R22, [R1+0x1e48] ;  /* 0x001e480001167983 */ /* 0x000f280000300a00 */
[----:B------:R0:W-:Y:S01]  /*7f5a0*/  STL [R1+0x1bcc], R5 ;  /* 0x001bcc0501007387 */ /* 0x0001e20000100800 */
[----:B--2---:R-:W-:-:S05]  /*7f5b0*/  IADD3 R0, P4, PT, R20, R89, RZ ;  /* 0x0000005914007210 */ /* 0x004fca0007f9e0ff */
[----:B0-----:R-:W-:Y:S01]  /*7f5c0*/  IMAD.X R5, R21, 0x1, R88, P4 ;  /* 0x0000000115057824 */ /* 0x001fe200020e0658 */
[----:B------:R3:W-:Y:S04]  /*7f5d0*/  STL [R1+0x1ed4], R0 ;  /* 0x001ed40001007387 */ /* 0x0007e80000100800 */
[----:B------:R-:W2:Y:S04]  /*7f5e0*/  LDL.LU.64 R20, [R1+0x1e50] ;  /* 0x001e500001147983 */ /* 0x000ea80000300a00 */
[----:B------:R0:W-:Y:S01]  /*7f5f0*/  STL [R1+0x1e18], R5 ;  /* 0x001e180501007387 */ /* 0x0001e20000100800 */
[----:B---3--:R-:W-:-:S05]  /*7f600*/  IADD3 R0, P4, PT, R28, R89, RZ ;  /* 0x000000591c007210 */ /* 0x008fca0007f9e0ff */
[--C-:B------:R-:W-:Y:S01]  /*7f610*/  IMAD.X R6, R29, 0x1, R88.reuse, P4 ;  /* 0x000000011d067824 */ /* 0x100fe200020e0658 */
[----:B0-----:R-:W-:Y:S01]  /*7f620*/  IADD3 R5, P4, PT, R18, R89, RZ ;  /* 0x0000005912057210 */ /* 0x001fe20007f9e0ff */
[----:B------:R0:W-:Y:S04]  /*7f630*/  STL [R1+0x1ed8], R0 ;  /* 0x001ed80001007387 */ /* 0x0001e80000100800 */
[----:B------:R1:W-:Y:S01]  /*7f640*/  STL [R1+0x1e20], R6 ;  /* 0x001e200601007387 */ /* 0x0003e20000100800 */
[----:B0-----:R-:W-:-:S03]  /*7f650*/  IMAD.X R0, R19, 0x1, R88, P4 ;  /* 0x0000000113007824 */ /* 0x001fc600020e0658 */
[----:B------:R-:W3:Y:S01]  /*7f660*/  LDL.LU.64 R18, [R1+0x1e58] ;  /* 0x001e580001127983 */ /* 0x000ee20000300a00 */
[----:B-1----:R-:W-:-:S03]  /*7f670*/  IADD3 R6, P4, PT, R2, R89, RZ ;  /* 0x0000005902067210 */ /* 0x002fc60007f9e0ff */
[----:B------:R0:W-:Y:S04]  /*7f680*/  STL [R1+0x1edc], R5 ;  /* 0x001edc0501007387 */ /* 0x0001e80000100800 */
[----:B------:R1:W-:Y:S04]  /*7f690*/  STL [R1+0x1e28], R0 ;  /* 0x001e280001007387 */ /* 0x0003e80000100800 */
[----:B------:R1:W-:Y:S01]  /*7f6a0*/  STL [R1+0x1ee0], R6 ;  /* 0x001ee00601007387 */ /* 0x0003e20000100800 */
[----:B0-----:R-:W-:-:S03]  /*7f6b0*/  IMAD.X R5, R3, 0x1, R88, P4 ;  /* 0x0000000103057824 */ /* 0x001fc600020e0658 */
[----:B------:R-:W3:Y:S01]  /*7f6c0*/  LDL.LU.64 R2, [R1+0x1e60] ;  /* 0x001e600001027983 */ /* 0x000ee20000300a00 */
[----:B-1----:R-:W-:-:S03]  /*7f6d0*/  IADD3 R0, P4, PT, R26, R89, RZ ;  /* 0x000000591a007210 */ /* 0x002fc60007f9e0ff */
[----:B------:R4:W-:Y:S02]  /*7f6e0*/  STL [R1+0x1e30], R5 ;  /* 0x001e300501007387 */ /* 0x0009e40000100800 */
[----:B------:R-:W-:Y:S02]  /*7f6f0*/  IMAD.X R6, R27, 0x1, R88, P4 ;  /* 0x000000011b067824 */ /* 0x000fe400020e0658 */
[----:B------:R0:W-:Y:S01]  /*7f700*/  STL [R1+0x1ee4], R0 ;  /* 0x001ee40001007387 */ /* 0x0001e20000100800 */
[----:B----4-:R-:W-:-:S03]  /*7f710*/  IADD3 R5, P4, PT, R24, R89, RZ ;  /* 0x0000005918057210 */ /* 0x010fc60007f9e0ff */
[----:B------:R-:W-:Y:S04]  /*7f720*/  STL [R1+0x1e38], R6 ;  /* 0x001e380601007387 */ /* 0x000fe80000100800 */
[----:B------:R-:W4:Y:S01]  /*7f730*/  LDL.LU.64 R32, [R1+0x1e68] ;  /* 0x001e680001207983 */ /* 0x000f220000300a00 */
[----:B0-----:R-:W-:-:S03]  /*7f740*/  IMAD.X R0, R25, 0x1, R88, P4 ;  /* 0x0000000119007824 */ /* 0x001fc600020e0658 */
[----:B------:R0:W-:Y:S04]  /*7f750*/  STL [R1+0x1ee8], R5 ;  /* 0x001ee80501007387 */ /* 0x0001e80000100800 */
[----:B------:R1:W-:Y:S04]  /*7f760*/  STL [R1+0x1e40], R0 ;  /* 0x001e400001007387 */ /* 0x0003e80000100800 */
[----:B------:R-:W4:Y:S01]  /*7f770*/  LDL.LU.64 R30, [R1+0x1e70] ;  /* 0x001e7000011e7983 */ /* 0x000f220000300a00 */
[----:B0-----:R-:W-:-:S05]  /*7f780*/  IADD3 R5, P4, PT, R22, R89, RZ ;  /* 0x0000005916057210 */ /* 0x001fca0007f9e0ff */
[----:B-1----:R-:W-:Y:S01]  /*7f790*/  IMAD.X R0, R23, 0x1, R88, P4 ;  /* 0x0000000117007824 */ /* 0x002fe200020e0658 */
[----:B------:R2:W-:Y:S04]  /*7f7a0*/  STL [R1+0x1eec], R5 ;  /* 0x001eec0501007387 */ /* 0x0005e80000100800 */
[----:B------:R0:W-:Y:S04]  /*7f7b0*/  STL [R1+0x1e48], R0 ;  /* 0x001e480001007387 */ /* 0x0001e80000100800 */
[----:B------:R-:W4:Y:S01]  /*7f7c0*/  LDL.LU.64 R28, [R1+0x1e78] ;  /* 0x001e7800011c7983 */ /* 0x000f220000300a00 */
[----:B--2---:R-:W-:-:S05]  /*7f7d0*/  IADD3 R5, P4, PT, R20, R89, RZ ;  /* 0x0000005914057210 */ /* 0x004fca0007f9e0ff */
[----:B------:R3:W-:Y:S01]  /*7f7e0*/  STL [R1+0x1ef0], R5 ;  /* 0x001ef00501007387 */ /* 0x0007e20000100800 */
[----:B0-----:R-:W-:-:S03]  /*7f7f0*/  IMAD.X R0, R21, 0x1, R88, P4 ;  /* 0x0000000115007824 */ /* 0x001fc600020e0658 */
[----:B------:R-:W2:Y:S04]  /*7f800*/  LDL.LU.64 R26, [R1+0x1e80] ;  /* 0x001e8000011a7983 */ /* 0x000ea80000300a00 */
[----:B------:R0:W-:Y:S04]  /*7f810*/  STL [R1+0x1e50], R0 ;  /* 0x001e500001007387 */ /* 0x0001e80000100800 */
[----:B------:R-:W2:Y:S01]  /*7f820*/  LDL.LU.64 R24, [R1+0x1e88] ;  /* 0x001e880001187983 */ /* 0x000ea20000300a00 */
[----:B---3--:R-:W-:-:S05]  /*7f830*/  IADD3 R5, P4, PT, R18, R89, RZ ;  /* 0x0000005912057210 */ /* 0x008fca0007f9e0ff */
[----:B------:R1:W-:Y:S01]  /*7f840*/  STL [R1+0x1ef4], R5 ;  /* 0x001ef40501007387 */ /* 0x0003e20000100800 */
[----:B0-----:R-:W-:-:S03]  /*7f850*/  IMAD.X R0, R19, 0x1, R88, P4 ;  /* 0x0000000113007824 */ /* 0x001fc600020e0658 */
[----:B------:R-:W3:Y:S04]  /*7f860*/  LDL.LU.64 R22, [R1+0x1e90] ;  /* 0x001e900001167983 */ /* 0x000ee80000300a00 */
[----:B------:R0:W-:Y:S04]  /*7f870*/  STL [R1+0x1e58], R0 ;  /* 0x001e580001007387 */ /* 0x0001e80000100800 */
[----:B------:R-:W3:Y:S01]  /*7f880*/  LDL.LU.64 R20, [R1+0x1e98] ;  /* 0x001e980001147983 */ /* 0x000ee20000300a00 */
[----:B-1----:R-:W-:-:S05]  /*7f890*/  IADD3 R5, P4, PT, R2, R89, RZ ;  /* 0x0000005902057210 */ /* 0x002fca0007f9e0ff */
[----:B------:R4:W-:Y:S04]  /*7f8a0*/  STL [R1+0x1ef8], R5 ;  /* 0x001ef80501007387 */ /* 0x0009e80000100800 */
[----:B------:R-:W3:Y:S01]  /*7f8b0*/  LDL.LU.64 R18, [R1+0x1ea0] ;  /* 0x001ea00001127983 */ /* 0x000ee20000300a00 */
[----:B0-----:R-:W-:-:S05]  /*7f8c0*/  IMAD.X R0, R3, 0x1, R88, P4 ;  /* 0x0000000103007824 */ /* 0x001fca00020e0658 */
[----:B------:R0:W-:Y:S04]  /*7f8d0*/  STL [R1+0x1e60], R0 ;  /* 0x001e600001007387 */ /* 0x0001e80000100800 */
[----:B------:R-:W3:Y:S01]  /*7f8e0*/  LDL.LU.64 R2, [R1+0x1ea8] ;  /* 0x001ea80001027983 */ /* 0x000ee20000300a00 */
[----:B----4-:R-:W-:-:S05]  /*7f8f0*/  IADD3 R5, P4, PT, R32, R89, RZ ;  /* 0x0000005920057210 */ /* 0x010fca0007f9e0ff */
[--C-:B0-----:R-:W-:Y:S01]  /*7f900*/  IMAD.X R0, R33, 0x1, R88.reuse, P4 ;  /* 0x0000000121007824 */ /* 0x101fe200020e0658 */
[-C--:B------:R-:W-:Y:S01]  /*7f910*/  IADD3 R6, P4, PT, R30, R89.reuse, RZ ;  /* 0x000000591e067210 */ /* 0x080fe20007f9e0ff */
[----:B------:R0:W-:Y:S04]  /*7f920*/  STL [R1+0x1efc], R5 ;  /* 0x001efc0501007387 */ /* 0x0001e80000100800 */
[----:B------:R1:W-:Y:S04]  /*7f930*/  STL [R1+0x1e68], R0 ;  /* 0x001e680001007387 */ /* 0x0003e80000100800 */
[----:B------:R4:W-:Y:S01]  /*7f940*/  STL [R1+0x1f00], R6 ;  /* 0x001f000601007387 */ /* 0x0009e20000100800 */
[----:B0-----:R-:W-:Y:S01]  /*7f950*/  IMAD.X R5, R31, 0x1, R88, P4 ;  /* 0x000000011f057824 */ /* 0x001fe200020e0658 */
[----:B-1----:R-:W-:-:S04]  /*7f960*/  IADD3 R0, P4, PT, R28, R89, RZ ;  /* 0x000000591c007210 */ /* 0x002fc80007f9e0ff */
[----:B------:R2:W-:Y:S01]  /*7f970*/  STL [R1+0x1e70], R5 ;  /* 0x001e700501007387 */ /* 0x0005e20000100800 */
[----:B----4-:R-:W-:-:S03]  /*7f980*/  IMAD.X R6, R29, 0x1, R88, P4 ;  /* 0x000000011d067824 */ /* 0x010fc600020e0658 */
[----:B------:R0:W-:Y:S04]  /*7f990*/  STL [R1+0x1f04], R0 ;  /* 0x001f040001007387 */ /* 0x0001e80000100800 */
[----:B------:R1:W-:Y:S01]  /*7f9a0*/  STL [R1+0x1e78], R6 ;  /* 0x001e780601007387 */ /* 0x0003e20000100800 */
[----:B--2---:R-:W-:-:S05]  /*7f9b0*/  IADD3 R5, P4, PT, R26, R89, RZ ;  /* 0x000000591a057210 */ /* 0x004fca0007f9e0ff */
[--C-:B0-----:R-:W-:Y:S01]  /*7f9c0*/  IMAD.X R0, R27, 0x1, R88.reuse, P4 ;  /* 0x000000011b007824 */ /* 0x101fe200020e0658 */
[----:B-1----:R-:W-:Y:S01]  /*7f9d0*/  IADD3 R6, P4, PT, R24, R89, RZ ;  /* 0x0000005918067210 */ /* 0x002fe20007f9e0ff */
[----:B------:R0:W-:Y:S04]  /*7f9e0*/  STL [R1+0x1f08], R5 ;  /* 0x001f080501007387 */ /* 0x0001e80000100800 */
[----:B------:R3:W-:Y:S04]  /*7f9f0*/  STL [R1+0x1e80], R0 ;  /* 0x001e800001007387 */ /* 0x0007e80000100800 */
[----:B------:R1:W-:Y:S01]  /*7fa00*/  STL [R1+0x1f0c], R6 ;  /* 0x001f0c0601007387 */ /* 0x0003e20000100800 */
[----:B0-----:R-:W-:-:S05]  /*7fa10*/  IMAD.X R5, R25, 0x1, R88, P4 ;  /* 0x0000000119057824 */ /* 0x001fca00020e0658 */
[----:B------:R0:W-:Y:S01]  /*7fa20*/  STL [R1+0x1e88], R5 ;  /* 0x001e880501007387 */ /* 0x0001e20000100800 */
[----:B---3--:R-:W-:-:S05]  /*7fa30*/  IADD3 R0, P4, PT, R22, R89, RZ ;  /* 0x0000005916007210 */ /* 0x008fca0007f9e0ff */
[--C-:B-1----:R-:W-:Y:S01]  /*7fa40*/  IMAD.X R6, R23, 0x1, R88.reuse, P4 ;  /* 0x0000000117067824 */ /* 0x102fe200020e0658 */
[-C--:B0-----:R-:W-:Y:S01]  /*7fa50*/  IADD3 R5, P4, PT, R20, R89.reuse, RZ ;  /* 0x0000005914057210 */ /* 0x081fe20007f9e0ff */
[----:B------:R0:W-:Y:S04]  /*7fa60*/  STL [R1+0x1f10], R0 ;  /* 0x001f100001007387 */ /* 0x0001e80000100800 */
[----:B------:R1:W-:Y:S04]  /*7fa70*/  STL [R1+0x1e90], R6 ;  /* 0x001e900601007387 */ /* 0x0003e80000100800 */
[----:B------:R2:W-:Y:S01]  /*7fa80*/  STL [R1+0x1f14], R5 ;  /* 0x001f140501007387 */ /* 0x0005e20000100800 */
[----:B0-----:R-:W-:Y:S01]  /*7fa90*/  IMAD.X R0, R21, 0x1, R88, P4 ;  /* 0x0000000115007824 */ /* 0x001fe200020e0658 */
[----:B-1----:R-:W-:-:S04]  /*7faa0*/  IADD3 R6, P4, PT, R18, R89, RZ ;  /* 0x0000005912067210 */ /* 0x002fc80007f9e0ff */
[----:B------:R0:W-:Y:S01]  /*7fab0*/  STL [R1+0x1e98], R0 ;  /* 0x001e980001007387 */ /* 0x0001e20000100800 */
[----:B--2---:R-:W-:-:S03]  /*7fac0*/  IMAD.X R5, R19, 0x1, R88, P4 ;  /* 0x0000000113057824 */ /* 0x004fc600020e0658 */
[----:B------:R1:W-:Y:S04]  /*7fad0*/  STL [R1+0x1f18], R6 ;  /* 0x001f180601007387 */ /* 0x0003e80000100800 */
[----:B------:R-:W2:Y:S04]  /*7fae0*/  LDL.LU R93, [R1+0x1c0] ;  /* 0x0001c000015d7983 */ /* 0x000ea80000300800 */
[----:B------:R3:W-:Y:S04]  /*7faf0*/  STL [R1+0x1ea0], R5 ;  /* 0x001ea00501007387 */ /* 0x0007e80000100800 */
[----:B------:R-:W4:Y:S01]  /*7fb00*/  LDL.LU R37, [R1+0x1b0] ;  /* 0x0001b00001257983 */ /* 0x000f220000300800 */
[----:B0-----:R-:W-:-:S05]  /*7fb10*/  IADD3 R0, P4, PT, R2, R89, RZ ;  /* 0x0000005902007210 */ /* 0x001fca0007f9e0ff */
[----:B------:R0:W-:Y:S04]  /*7fb20*/  STL [R1+0x1f1c], R0 ;  /* 0x001f1c0001007387 */ /* 0x0001e80000100800 */
        /* <DEDUP_REMOVED lines=22> */
[----:B-1----:R-:W2:Y:S01]  /*7fc90*/  LDL.LU R6, [R1+0x40] ;  /* 0x0000400001067983 */ /* 0x002ea20000300800 */
[----:B------:R-:W-:-:S03]  /*7fca0*/  IMAD.X R3, R3, 0x1, R88, P4 ;  /* 0x0000000103037824 */ /* 0x000fc600020e0658 */
[----:B---3--:R-:W3:Y:S04]  /*7fcb0*/  LDL.LU R5, [R1+0x30] ;  /* 0x0000300001057983 */ /* 0x008ee80000300800 */
[----:B0-----:R-:W2:Y:S04]  /*7fcc0*/  LDL.LU R0, [R1+0x20] ;  /* 0x0000200001007983 */ /* 0x001ea80000300800 */
[----:B------:R-:W-:Y:S04]  /*7fcd0*/  STL [R1+0x4134], R89 ;  /* 0x0041345901007387 */ /* 0x000fe80000100800 */
[----:B------:R-:W2:Y:S04]  /*7fce0*/  LDL.LU R2, [R1+0x754c] ;  /* 0x00754c0001027983 */ /* 0x000ea80000300800 */
[----:B------:R0:W-:Y:S04]  /*7fcf0*/  STL [R1+0x1ea8], R3 ;  /* 0x001ea80301007387 */ /* 0x0001e80000100800 */
[----:B0-----:R-:W2:Y:S04]  /*7fd00*/  LDL.LU R3, [R1+0x7548] ;  /* 0x0075480001037983 */ /* 0x001ea80000300800 */
[----:B------:R-:W-:Y:S04]  /*7fd10*/  STL [R1+0x4138], R88 ;  /* 0x0041385801007387 */ /* 0x000fe80000100800 */
[----:B------:R-:W-:Y:S04]  /*7fd20*/  STL.64 [R1+0x4348], R88 ;  /* 0x0043485801007387 */ /* 0x000fe80000100a00 */
[----:B--2---:R0:W-:Y:S04]  /*7fd30*/  STS.U16 [R3+UR76+0x88000], R93 ;  /* 0x0880005d03007988 */ /* 0x0041e8000800044c */
[----:B0-----:R-:W2:Y:S04]  /*7fd40*/  LDL.LU R93, [R1+0x7544] ;  /* 0x00754400015d7983 */ /* 0x001ea80000300800 */
[----:B----4-:R-:W-:Y:S04]  /*7fd50*/  STS.U16 [R3+UR76+0x88400], R37 ;  /* 0x0884002503007988 */ /* 0x010fe8000800044c */
        /* <DEDUP_REMOVED lines=25> */
[----:B--2---:R0:W-:Y:S04]  /*7fef0*/  STS.U16 [R3+UR76+0x8ec00], R93 ;  /* 0x08ec005d03007988 */ /* 0x0041e8000800044c */
[----:B0-----:R-:W2:Y:S04]  /*7ff00*/  LDL.LU R93, [R1+0x7540] ;  /* 0x00754000015d7983 */ /* 0x001ea80000300800 */
[----:B------:R-:W3:Y:S04]  /*7ff10*/  LDL.LU R37, [R1+0x1bc] ;  /* 0x0001bc0001257983 */ /* 0x000ee80000300800 */
[----:B------:R-:W4:Y:S04]  /*7ff20*/  LDL.LU R36, [R1+0x1ac] ;  /* 0x0001ac0001247983 */ /* 0x000f280000300800 */
        /* <DEDUP_REMOVED lines=25> */
[----:B------:R-:W-:Y:S04]  /*800c0*/  STS.U16 [R3+UR76+0x8f400], R7 ;  /* 0x08f4000703007988 */ /* 0x000fe8000800044c */
[----:B------:R-:W-:Y:S04]  /*800d0*/  STS.U16 [R3+UR76+0x8f800], R11 ;  /* 0x08f8000b03007988 */ /* 0x000fe8000800044c */
[----:B------:R-:W-:Y:S01]  /*800e0*/  STS.U16 [R3+UR76+0x8fc00], R15 ;  /* 0x08fc000f03007988 */ /* 0x000fe2000800044c */
[----:B0-----:R-:W-:-:S03]  /*800f0*/  LOP3.LUT R35, R3, 0x20, RZ, 0x3c, !PT ;  /* 0x0000002003237812 */ /* 0x001fc600078e3cff */
[----:B------:R-:W-:Y:S04]  /*80100*/  STL [R1+0x413c], R3 ;  /* 0x00413c0301007387 */ /* 0x000fe80000100800 */
[----:B---3--:R0:W-:Y:S04]  /*80110*/  STS.U16 [R35+UR76+0x88100], R37 ;  /* 0x0881002523007988 */ /* 0x0081e8000800044c */
        /* <DEDUP_REMOVED lines=18> */
[----:B0-----:R-:W2:Y:S04]  /*80240*/  LDL R37, [R1+0x3f1c] ;  /* 0x003f1c0001257983 */ /* 0x001ea80000100800 */
[----:B------:R-:W-:Y:S04]  /*80250*/  STS.U16 [R35+UR76+0x8cd00], R14 ;  /* 0x08cd000e23007988 */ /* 0x000fe8000800044c */
[----:B------:R-:W-:Y:S04]  /*80260*/  STS.U16 [R35+UR76+0x8d100], R10 ;  /* 0x08d1000a23007988 */ /* 0x000fe8000800044c */
[----:B------:R-:W-:Y:S04]  /*80270*/  STS.U16 [R35+UR76+0x8d500], R9 ;  /* 0x08d5000923007988 */ /* 0x000fe8000800044c */
[----:B------:R-:W-:Y:S04]  /*80280*/  STS.U16 [R35+UR76+0x8d900], R6 ;  /* 0x08d9000623007988 */ /* 0x000fe8000800044c */
[----:B------:R-:W-:Y:S04]  /*80290*/  STS.U16 [R35+UR76+0x8dd00], R5 ;  /* 0x08dd000523007988 */ /* 0x000fe8000800044c */
[----:B------:R-:W-:Y:S04]  /*802a0*/  STS.U16 [R35+UR76+0x8e100], R0 ;  /* 0x08e1000023007988 */ /* 0x000fe8000800044c */
[----:B------:R0:W-:Y:S04]  /*802b0*/  STS.U16 [R35+UR76+0x8e500], R2 ;  /* 0x08e5000223007988 */ /* 0x0001e8000800044c */
[----:B0-----:R-:W3:Y:S04]  /*802c0*/  LDL.LU R2, [R1+0x7538] ;  /* 0x0075380001027983 */ /* 0x001ee80000300800 */
[----:B------:R-:W2:Y:S04]  /*802d0*/  LDL.LU R34, [R1+0x1b8] ;  /* 0x0001b80001227983 */ /* 0x000ea80000300800 */
[----:B------:R-:W4:Y:S04]  /*802e0*/  LDL.LU R33, [R1+0x1a8] ;  /* 0x0001a80001217983 */ /* 0x000f280000300800 */
        /* <DEDUP_REMOVED lines=19> */
[----:B------:R-:W-:Y:S04]  /*80420*/  STS.U16 [R35+UR76+0x8e900], R93 ;  /* 0x08e9005d23007988 */ /* 0x000fe8000800044c */
[----:B------:R0:W-:Y:S04]  /*80430*/  STS.U16 [R35+UR76+0x8ed00], R92 ;  /* 0x08ed005c23007988 */ /* 0x0001e8000800044c */
[----:B------:R-:W-:Y:S04]  /*80440*/  STS.U16 [R35+UR76+0x8f100], R4 ;  /* 0x08f1000423007988 */ /* 0x000fe8000800044c */
[----:B------:R-:W-:Y:S04]  /*80450*/  STS.U16 [R35+UR76+0x8f500], R8 ;  /* 0x08f5000823007988 */ /* 0x000fe8000800044c */
[----:B------:R-:W-:Y:S04]  /*80460*/  STS.U16 [R35+UR76+0x8f900], R12 ;  /* 0x08f9000c23007988 */ /* 0x000fe8000800044c */
[----:B------:R-:W-:Y:S04]  /*80470*/  STS.U16 [R35+UR76+0x8fd00], R16 ;  /* 0x08fd001023007988 */ /* 0x000fe8000800044c */
[----:B------:R-:W3:Y:S04]  /*80480*/  LDL.LU R6, [R1+0x58] ;  /* 0x0000580001067983 */ /* 0x000ee80000300800 */
[----:B------:R-:W3:Y:S04]  /*80490*/  LDL.LU R0, [R1+0x48] ;  /* 0x0000480001007983 */ /* 0x000ee80000300800 */
[----:B0-----:R-:W3:Y:S04]  /*804a0*/  LDL.LU R92, [R1+0x38] ;  /* 0x00003800015c7983 */ /* 0x001ee80000300800 */
[----:B------:R-:W3:Y:S04]  /*804b0*/  LDL.LU R93, [R1+0x28] ;  /* 0x00002800015d7983 */ /* 0x000ee80000300800 */
[----:B--2---:R-:W-:Y:S04]  /*804c0*/  STS.U16 [R37+UR76+0x88200], R34 ;  /* 0x0882002225007988 */ /* 0x004fe8000800044c */
        /* <DEDUP_REMOVED lines=19> */
[----:B------:R1:W-:Y:S04]  /*80600*/  STS.U16 [R37+UR76+0x8d200], R9 ;  /* 0x08d2000925007988 */ /* 0x0003e8000800044c */
[----:B------:R2:W-:Y:S04]  /*80610*/  STS.U16 [R37+UR76+0x8d600], R5 ;  /* 0x08d6000525007988 */ /* 0x0005e8000800044c */
[----:B0-----:R-:W3:Y:S04]  /*80620*/  LDL R2, [R1+0x3f18] ;  /* 0x003f180001027983 */ /* 0x001ee80000100800 */
[----:B-1----:R-:W4:Y:S04]  /*80630*/  LDL.LU R9, [R1+0x18] ;  /* 0x0000180001097983 */ /* 0x002f280000300800 */
[----:B--2---:R-:W2:Y:S04]  /*80640*/  LDL.LU R5, [R1+0x8] ;  /* 0x0000080001057983 */ /* 0x004ea80000300800 */
        /* <DEDUP_REMOVED lines=25> */
[----:B0-----:R-:W3:Y:S04]  /*807e0*/  LDL.LU R6, [R1+0x64] ;  /* 0x0000640001067983 */ /* 0x001ee80000300800 */
[----:B-1----:R-:W3:Y:S04]  /*807f0*/  LDL.LU R0, [R1+0x54] ;  /* 0x0000540001007983 */ /* 0x002ee80000300800 */
[----:B------:R-:W3:Y:S04]  /*80800*/  LDL.LU R92, [R1+0x44] ;  /* 0x00004400015c7983 */ /* 0x000ee80000300800 */
[----:B------:R-:W3:Y:S04]  /*80810*/  LDL.LU R93, [R1+0x34] ;  /* 0x00003400015d7983 */ /* 0x000ee80000300800 */
[----:B----4-:R0:W-:Y:S04]  /*80820*/  STS.U16 [R37+UR76+0x8ea00], R9 ;  /* 0x08ea000925007988 */ /* 0x0101e8000800044c */
[----:B--2---:R1:W-:Y:S04]  /*80830*/  STS.U16 [R37+UR76+0x8ee00], R5 ;  /* 0x08ee000525007988 */ /* 0x0043e8000800044c */
[----:B0-----:R-:W2:Y:S04]  /*80840*/  LDL.LU R9, [R1+0x7534] ;  /* 0x0075340001097983 */ /* 0x001ea80000300800 */
[----:B-1----:R-:W4:Y:S04]  /*80850*/  LDL.LU R5, [R1+0x7530] ;  /* 0x0075300001057983 */ /* 0x002f280000300800 */
[----:B----4-:R-:W-:Y:S04]  /*80860*/  STS.U16 [R37+UR76+0x8f200], R5 ;  /* 0x08f2000525007988 */ /* 0x010fe8000800044c */
[----:B--2---:R-:W-:Y:S04]  /*80870*/  STS.U16 [R37+UR76+0x8f600], R9 ;  /* 0x08f6000925007988 */ /* 0x004fe8000800044c */
[----:B------:R-:W-:Y:S04]  /*80880*/  STS.U16 [R37+UR76+0x8fa00], R13 ;  /* 0x08fa000d25007988 */ /* 0x000fe8000800044c */
[----:B------:R0:W-:Y:S04]  /*80890*/  STS.U16 [R37+UR76+0x8fe00], R17 ;  /* 0x08fe001125007988 */ /* 0x0001e8000800044c */
[----:B---3--:R1:W-:Y:S04]  /*808a0*/  STS.U16 [R2+UR76+0x88300], R36 ;  /* 0x0883002402007988 */ /* 0x0083e8000800044c */
[----:B------:R2:W-:Y:S04]  /*808b0*/  STS.U16 [R2+UR76+0x88700], R35 ;  /* 0x0887002302007988 */ /* 0x0005e8000800044c */
        /* <DEDUP_REMOVED lines=8> */
[----:B------:R-:W2:Y:S04]  /*80940*/  LDL.LU R32, [R1+0x7518] ;  /* 0x0075180001207983 */ /* 0x000ea80000300800 */
        /* <DEDUP_REMOVED lines=38> */
[----:B0-----:R-:W2:Y:S04]  /*80bb0*/  LDL.LU R92, [R1+0x74cc] ;  /* 0x0074cc00015c7983 */ /* 0x001ea80000300800 */
[----:B-1----:R-:W2:Y:S04]  /*80bc0*/  LDL.LU R93, [R1+0x74c8] ;  /* 0x0074c800015d7983 */ /* 0x002ea80000300800 */
[----:B--2---:R0:W-:Y:S04]  /*80bd0*/  STS.U16 [R2+UR76+0x8e700], R93 ;  /* 0x08e7005d02007988 */ /* 0x0041e8000800044c */
[----:B------:R1:W-:Y:S04]  /*80be0*/  STS.U16 [R2+UR76+0x8eb00], R92 ;  /* 0x08eb005c02007988 */ /* 0x0003e8000800044c */
[----:B------:R2:W-:Y:S04]  /*80bf0*/  STS.U16 [R2+UR76+0x8ef00], R0 ;  /* 0x08ef000002007988 */ /* 0x0005e8000800044c */
[----:B------:R-:W-:Y:S04]  /*80c00*/  STS.U16 [R2+UR76+0x8f300], R6 ;  /* 0x08f3000602007988 */ /* 0x000fe8000800044c */
[----:B------:R-:W-:Y:S04]  /*80c10*/  STS.U16 [R2+UR76+0x8f700], R10 ;  /* 0x08f7000a02007988 */ /* 0x000fe8000800044c */
[----:B------:R-:W-:Y:S04]  /*80c20*/  STS.U16 [R2+UR76+0x8fb00], R14 ;  /* 0x08fb000e02007988 */ /* 0x000fe8000800044c */
[----:B0-----:R-:W3:Y:S04]  /*80c30*/  LDL.LU R93, [R1+0x74c4] ;  /* 0x0074c400015d7983 */ /* 0x001ee80000300800 */
[----:B-1----:R-:W3:Y:S04]  /*80c40*/  LDL.LU R92, [R1+0x74c0] ;  /* 0x0074c000015c7983 */ /* 0x002ee80000300800 */
[----:B--2---:R-:W2:Y:S04]  /*80c50*/  LDL.LU R0, [R1+0x74bc] ;  /* 0x0074bc0001007983 */ /* 0x004ea80000300800 */
[----:B------:R0:W-:Y:S04]  /*80c60*/  STS.U16 [R2+UR76+0x8ff00], R18 ;  /* 0x08ff001202007988 */ /* 0x0001e8000800044c */
[----:B0-----:R-:W3:Y:S01]  /*80c70*/  LDL.LU R2, [R1+0x74b8] ;  /* 0x0074b80001027983 */ /* 0x001ee20000300800 */
[----:B--2---:R-:W-:-:S03]  /*80c80*/  PRMT R0, RZ, 0x7610, R0 ;  /* 0x00007610ff007816 */ /* 0x004fc60000000000 */
[----:B---3--:R-:W-:Y:S04]  /*80c90*/  STL.64 [R1+0x4350], R2 ;  /* 0x0043500201007387 */ /* 0x008fe80000100a00 */
[----:B------:R0:W-:Y:S04]  /*80ca0*/  STL.S16 [R1+0x2dac], R0 ;  /* 0x002dac0001007387 */ /* 0x0001e80000100600 */
[----:B0-----:R-:W2:Y:S02]  /*80cb0*/  LDL.LU R0, [R1+0x74b4] ;  /* 0x0074b40001007983 */ /* 0x001ea40000300800 */
[----:B--2---:R-:W-:-:S05]  /*80cc0*/  PRMT R0, RZ, 0x7610, R0 ;  /* 0x00007610ff007816 */ /* 0x004fca0000000000 */
        /* <DEDUP_REMOVED lines=1954> */
[----:B0-----:R-:W2:Y:S04]  /*886f0*/  LDL.LU R0, [R1+0x6a84] ;  /* 0x006a840001007983 */ /* 0x001ea80000300800 */
[----:B------:R0:W-:Y:S04]  /*88700*/  STS.U16 [R2+UR76+0x60c00], R91 ;  /* 0x060c005b02007988 */ /* 0x0001e8000800044c */
[----:B------:R1:W-:Y:S01]  /*88710*/  STS.U16 [R2+UR76+0x70800], R90 ;  /* 0x0708005a02007988 */ /* 0x0003e2000800044c */
[----:B------:R-:W-:-:S03]  /*88720*/  PRMT R89, RZ, 0x7610, R89 ;  /* 0x00007610ff597816 */ /* 0x000fc60000000059 */
[----:B------:R3:W-:Y:S01]  /*88730*/  STS.U16 [R2+UR76+0x60800], R87 ;  /* 0x0608005702007988 */ /* 0x0007e2000800044c */
[----:B------:R-:W-:-:S03]  /*88740*/  PRMT R88, RZ, 0x7610, R88 ;  /* 0x00007610ff587816 */ /* 0x000fc60000000058 */
[----:B------:R4:W-:Y:S01]  /*88750*/  STS.U16 [R2+UR76+0x70400], R86 ;  /* 0x0704005602007988 */ /* 0x0009e2000800044c */
[----:B0-----:R-:W-:Y:S02]  /*88760*/  PRMT R91, RZ, 0x7610, R91 ;  /* 0x00007610ff5b7816 */ /* 0x001fe4000000005b */
[----:B-1----:R-:W-:Y:S01]  /*88770*/  PRMT R90, RZ, 0x7610, R90 ;  /* 0x00007610ff5a7816 */ /* 0x002fe2000000005a */
[----:B------:R0:W-:Y:S01]  /*88780*/  STS.U16 [R2+UR76+0x60400], R85 ;  /* 0x0604005502007988 */ /* 0x0001e2000800044c */
[----:B---3--:R-:W-:-:S03]  /*88790*/  PRMT R87, RZ, 0x7610, R87 ;  /* 0x00007610ff577816 */ /* 0x008fc60000000057 */
[----:B------:R1:W-:Y:S01]  /*887a0*/  STS.U16 [R2+UR76+0x70000], R84 ;  /* 0x0700005402007988 */ /* 0x0003e2000800044c */
[----:B----4-:R-:W-:-:S03]  /*887b0*/  PRMT R86, RZ, 0x7610, R86 ;  /* 0x00007610ff567816 */ /* 0x010fc60000000056 */
[----:B------:R3:W-:Y:S04]  /*887c0*/  STS.U16 [R2+UR76+0x60000], R83 ;  /* 0x0600005302007988 */ /* 0x0007e8000800044c */
[----:B------:R4:W-:Y:S04]  /*887d0*/  STS.U16 [R2+UR76+0x57c00], R82 ;  /* 0x057c005202007988 */ /* 0x0009e8000800044c */
[----:B------:R4:W-:Y:S01]  /*887e0*/  STS.U16 [R2+UR76+0x47c00], R81 ;  /* 0x047c005102007988 */ /* 0x0009e2000800044c */
[----:B0-----:R-:W-:Y:S02]  /*887f0*/  PRMT R85, RZ, 0x7610, R85 ;  /* 0x00007610ff557816 */ /* 0x001fe40000000055 */
[----:B-1----:R-:W-:-:S02]  /*88800*/  PRMT R84, RZ, 0x7610, R84 ;  /* 0x00007610ff547816 */ /* 0x002fc40000000054 */
[----:B---3--:R-:W-:Y:S02]  /*88810*/  PRMT R83, RZ, 0x7610, R83 ;  /* 0x00007610ff537816 */ /* 0x008fe40000000053 */
[----:B----4-:R-:W-:Y:S01]  /*88820*/  PRMT R82, RZ, 0x7610, R82 ;  /* 0x00007610ff527816 */ /* 0x010fe20000000052 */
        /* <DEDUP_REMOVED lines=9> */
[----:B---3--:R-:W-:Y:S02]  /*888c0*/  PRMT R78, RZ, 0x7610, R78 ;  /* 0x00007610ff4e7816 */ /* 0x008fe4000000004e */
[----:B----4-:R-:W-:Y:S02]  /*888d0*/  PRMT R77, RZ, 0x7610, R77 ;  /* 0x00007610ff4d7816 */ /* 0x010fe4000000004d */
        /* <DEDUP_REMOVED lines=107> */
[----:B---3--:R-:W-:Y:S02]  /*88f90*/  PRMT R23, RZ, 0x7610, R23 ;  /* 0x00007610ff177816 */ /* 0x008fe40000000017 */
[----:B----4-:R-:W-:Y:S01]  /*88fa0*/  PRMT R22, RZ, 0x7610, R22 ;  /* 0x00007610ff167816 */ /* 0x010fe20000000016 */
[----:B------:R0:W-:Y:S01]  /*88fb0*/  STS.U16 [R2+UR76+0x50000], R20 ;  /* 0x0500001402007988 */ /* 0x0001e2000800044c */
[----:B------:R-:W-:-:S03]  /*88fc0*/  PRMT R21, RZ, 0x7610, R21 ;  /* 0x00007610ff157816 */ /* 0x000fc60000000015 */
[----:B------:R1:W-:Y:S01]  /*88fd0*/  STS.U16 [R2+UR76+0x40000], R19 ;  /* 0x0400001302007988 */ /* 0x0003e2000800044c */
[----:B------:R-:W-:Y:S02]  /*88fe0*/  PRMT R18, RZ, 0x7610, R18 ;  /* 0x00007610ff127816 */ /* 0x000fe40000000012 */
[----:B------:R-:W-:Y:S02]  /*88ff0*/  PRMT R17, RZ, 0x7610, R17 ;  /* 0x00007610ff117816 */ /* 0x000fe40000000011 */
[----:B------:R-:W-:Y:S02]  /*89000*/  PRMT R16, RZ, 0x7610, R16 ;  /* 0x00007610ff107816 */ /* 0x000fe40000000010 */
[----:B0-----:R-:W-:Y:S02]  /*89010*/  PRMT R20, RZ, 0x7610, R20 ;  /* 0x00007610ff147816 */ /* 0x001fe40000000014 */
[----:B-1----:R-:W-:Y:S02]  /*89020*/  PRMT R19, RZ, 0x7610, R19 ;  /* 0x00007610ff137816 */ /* 0x002fe40000000013 */
        /* <DEDUP_REMOVED lines=10> */
[----:B------:R-:W-:-:S05]  /*890d0*/  PRMT R0, RZ, 0x7610, R0 ;  /* 0x00007610ff007816 */ /* 0x000fca0000000000 */
        /* <DEDUP_REMOVED lines=64> */
[----:B------:R0:W-:Y:S04]  /*894e0*/  STL.S16 [R1+0x227c], R29 ;  /* 0x00227c1d01007387 */ /* 0x0001e80000100600 */
[----:B------:R1:W-:Y:S04]  /*894f0*/  STL.S16 [R1+0x2278], R28 ;  /* 0x0022781c01007387 */ /* 0x0003e80000100600 */
[----:B------:R3:W-:Y:S04]  /*89500*/  STL.S16 [R1+0x2274], R27 ;  /* 0x0022741b01007387 */ /* 0x0007e80000100600 */
[----:B------:R4:W-:Y:S04]  /*89510*/  STL.S16 [R1+0x2270], R26 ;  /* 0x0022701a01007387 */ /* 0x0009e80000100600 */
        /* <DEDUP_REMOVED lines=10> */
[----:B------:R-:W-:Y:S04]  /*895c0*/  STL.S16 [R1+0x2244], R15 ;  /* 0x0022440f01007387 */ /* 0x000fe80000100600 */
[----:B------:R-:W-:Y:S04]  /*895d0*/  STL.S16 [R1+0x2240], R14 ;  /* 0x0022400e01007387 */ /* 0x000fe80000100600 */
[----:B------:R-:W-:Y:S04]  /*895e0*/  STL.S16 [R1+0x223c], R13 ;  /* 0x00223c0d01007387 */ /* 0x000fe80000100600 */
[----:B------:R0:W-:Y:S04]  /*895f0*/  STL.S16 [R1+0x2238], R12 ;  /* 0x0022380c01007387 */ /* 0x0001e80000100600 */
[----:B------:R-:W-:Y:S04]  /*89600*/  STL.S16 [R1+0x2234], R11 ;  /* 0x0022340b01007387 */ /* 0x000fe80000100600 */
[----:B------:R-:W-:Y:S04]  /*89610*/  STL.S16 [R1+0x2230], R10 ;  /* 0x0022300a01007387 */ /* 0x000fe80000100600 */
[----:B------:R-:W-:Y:S04]  /*89620*/  STL.S16 [R1+0x222c], R9 ;  /* 0x00222c0901007387 */ /* 0x000fe80000100600 */
[----:B------:R-:W-:Y:S01]  /*89630*/  STL.S16 [R1+0x2228], R7 ;  /* 0x0022280701007387 */ /* 0x000fe20000100600 */
[----:B------:R-:W-:-:S03]  /*89640*/  PRMT R4, RZ, 0x7610, R4 ;  /* 0x00007610ff047816 */ /* 0x000fc60000000004 */
[----:B------:R-:W-:Y:S04]  /*89650*/  STL.S16 [R1+0x2224], R6 ;  /* 0x0022240601007387 */ /* 0x000fe80000100600 */
[----:B0-----:R-:W2:Y:S04]  /*89660*/  LDL.LU R29, [R1+0x1f20] ;  /* 0x001f2000011d7983 */ /* 0x001ea80000300800 */
[----:B------:R0:W-:Y:S04]  /*89670*/  STL.S16 [R1+0x2220], R5 ;  /* 0x0022200501007387 */ /* 0x0001e80000100600 */
[----:B-1----:R-:W2:Y:S04]  /*89680*/  LDL.LU R28, [R1+0x21c8] ;  /* 0x0021c800011c7983 */ /* 0x002ea80000300800 */
[----:B------:R1:W-:Y:S04]  /*89690*/  STL.S16 [R1+0x221c], R4 ;  /* 0x00221c0401007387 */ /* 0x0003e80000100600 */
[----:B---3--:R-:W3:Y:S04]  /*896a0*/  LDL.LU R27, [R1+0x1f24] ;  /* 0x001f2400011b7983 */ /* 0x008ee80000300800 */
[----:B----4-:R-:W4:Y:S04]  /*896b0*/  LDL.LU R26, [R1+0x21cc] ;  /* 0x0021cc00011a7983 */ /* 0x010f280000300800 */
[----:B------:R-:W4:Y:S04]  /*896c0*/  LDL.LU R16, [R1+0x1f28] ;  /* 0x001f280001107983 */ /* 0x000f280000300800 */
[----:B------:R-:W4:Y:S04]  /*896d0*/  LDL.LU R12, [R1+0x21d0] ;  /* 0x0021d000010c7983 */ /* 0x000f280000300800 */
[----:B0-----:R-:W4:Y:S04]  /*896e0*/  LDL.LU R5, [R1+0x1f2c] ;  /* 0x001f2c0001057983 */ /* 0x001f280000300800 */
        /* <DEDUP_REMOVED lines=11> */
[----:B------:R-:W-:-:S03]  /*897a0*/  PRMT R8, RZ, 0x7610, R8 ;  /* 0x00007610ff087816 */ /* 0x000fc60000000008 */
[----:B------:R-:W4:Y:S04]  /*897b0*/  LDL.LU R88, [R1+0x1f44] ;  /* 0x001f440001587983 */ /* 0x000f280000300800 */
[----:B------:R-:W4:Y:S04]  /*897c0*/  LDL.LU R89, [R1+0x21ec] ;  /* 0x0021ec0001597983 */ /* 0x000f280000300800 */
[----:B------:R-:W4:Y:S04]  /*897d0*/  LDL.LU R14, [R1+0x1f48] ;  /* 0x001f4800010e7983 */ /* 0x000f280000300800 */
[----:B------:R-:W4:Y:S01]  /*897e0*/  LDL.LU R10, [R1+0x21f0] ;  /* 0x0021f000010a7983 */ /* 0x000f220000300800 */
[----:B------:R-:W-:-:S03]  /*897f0*/  PRMT R3, RZ, 0x7610, R3 ;  /* 0x00007610ff037816 */ /* 0x000fc60000000003 */
[----:B------:R0:W-:Y:S04]  /*89800*/  STL.S16 [R1+0x2218], R8 ;  /* 0x0022180801007387 */ /* 0x0001e80000100600 */
[----:B------:R-:W4:Y:S01]  /*89810*/  LDL.LU R9, [R1+0x1f4c] ;  /* 0x001f4c0001097983 */ /* 0x000f220000300800 */
[----:B------:R-:W-:-:S03]  /*89820*/  PRMT R2, RZ, 0x7610, R2 ;  /* 0x00007610ff027816 */ /* 0x000fc60000000002 */
[----:B0-----:R-:W4:Y:S04]  /*89830*/  LDL.LU R8, [R1+0x21f4] ;  /* 0x0021f40001087983 */ /* 0x001f280000300800 */
[----:B------:R-:W4:Y:S04]  /*89840*/  LDL.LU R17, [R1+0x1f50] ;  /* 0x001f500001117983 */ /* 0x000f280000300800 */
[----:B------:R-:W-:Y:S04]  /*89850*/  STL.S16 [R1+0x2214], R3 ;  /* 0x0022140301007387 */ /* 0x000fe80000100600 */
[----:B------:R-:W4:Y:S04]  /*89860*/  LDL.LU R13, [R1+0x21f8] ;  /* 0x0021f800010d7983 */ /* 0x000f280000300800 */
[----:B------:R-:W-:Y:S04]  /*89870*/  STL.S16 [R1+0x2210], R2 ;  /* 0x0022100201007387 */ /* 0x000fe80000100600 */
[----:B------:R-:W4:Y:S04]  /*89880*/  LDL.LU R15, [R1+0x1f54] ;  /* 0x001f5400010f7983 */ /* 0x000f280000300800 */
[----:B------:R-:W4:Y:S01]  /*89890*/  LDL.LU R11, [R1+0x21fc] ;  /* 0x0021fc00010b7983 */ /* 0x000f220000300800 */
[----:B--2---:R-:W-:-:S05]  /*898a0*/  PRMT R0, RZ, 0x7610, R0 ;  /* 0x00007610ff007816 */ /* 0x004fca0000000000 */
[----:B------:R0:W-:Y:S02]  /*898b0*/  STL [R1+0x4b30], R0 ;  /* 0x004b300001007387 */ /* 0x0001e40000100800 */
[----:B0-----:R-:W-:-:S05]  /*898c0*/  PRMT R0, RZ, 0x7610, R0 ;  /* 0x00007610ff007816 */ /* 0x001fca0000000000 */
[----:B------:R-:W-:Y:S01]  /*898d0*/  STL.S16 [R1+0x2208], R0 ;  /* 0x0022080001007387 */ /* 0x000fe20000100600 */
[----:B------:R-:W-:Y:S02]  /*898e0*/  IMAD.MOV.U32 R3, RZ, RZ, R29 ;  /* 0x000000ffff037224 */ /* 0x000fe400078e001d */
[----:B------:R-:W-:Y:S02]  /*898f0*/  IMAD.MOV.U32 R2, RZ, RZ, R28 ;  /* 0x000000ffff027224 */ /* 0x000fe400078e001c */
[----:B---3--:R-:W-:Y:S02]  /*89900*/  IMAD.MOV.U32 R91, RZ, RZ, R27 ;  /* 0x000000ffff5b7224 */ /* 0x008fe400078e001b */
[----:B----4-:R-:W-:Y:S02]  /*89910*/  IMAD.MOV.U32 R90, RZ, RZ, R26 ;  /* 0x000000ffff5a7224 */ /* 0x010fe400078e001a */
[----:B------:R-:W-:Y:S02]  /*89920*/  IMAD.MOV.U32 R27, RZ, RZ, R16 ;  /* 0x000000ffff1b7224 */ /* 0x000fe400078e0010 */
[----:B------:R-:W-:Y:S01]  /*89930*/  IMAD.MOV.U32 R26, RZ, RZ, R12 ;  /* 0x000000ffff1a7224 */ /* 0x000fe200078e000c */
[----:B------:R-:W-:Y:S04]  /*89940*/  STL.64 [R1+0x4318], R90 ;  /* 0x0043185a01007387 */ /* 0x000fe80000100a00 */
[----:B------:R0:W-:Y:S04]  /*89950*/  STL.64 [R1+0x98], R2 ;  /* 0x0000980201007387 */ /* 0x0001e80000100a00 */
[----:B------:R-:W2:Y:S04]  /*89960*/  LDL.LU R16, [R1+0x1f58] ;  /* 0x001f580001107983 */ /* 0x000ea80000300800 */
[----:B------:R-:W3:Y:S04]  /*89970*/  LDL.LU R12, [R1+0x2200] ;  /* 0x00220000010c7983 */ /* 0x000ee80000300800 */
[----:B------:R-:W-:Y:S04]  /*89980*/  STL.64 [R1+0x4320], R26 ;  /* 0x0043201a01007387 */ /* 0x000fe80000100a00 */
[----:B------:R1:W-:Y:S01]  /*89990*/  STL.64 [R1+0x4328], R4 ;  /* 0x0043280401007387 */ /* 0x0003e20000100a00 */
[----:B------:R-:W-:Y:S01]  /*899a0*/  LOP3.LUT R7, R7, R6, RZ, 0x3c, !PT ;  /* 0x0000000607077212 */ /* 0x000fe200078e3cff */
[----:B------:R-:W-:-:S02]  /*899b0*/  IMAD.MOV.U32 R28, RZ, RZ, R20 ;  /* 0x000000ffff1c7224 */ /* 0x000fc400078e0014 */
[----:B------:R-:W-:Y:S01]  /*899c0*/  IMAD.MOV.U32 R29, RZ, RZ, R21 ;  /* 0x000000ffff1d7224 */ /* 0x000fe200078e0015 */
[C---:B------:R-:W-:Y:S01]  /*899d0*/  LOP3.LUT R6, R7.reuse, R6, RZ, 0x3c, !PT ;  /* 0x0000000607067212 */ /* 0x040fe200078e3cff */
[----:B0-----:R-:W-:Y:S02]  /*899e0*/  IMAD.MOV.U32 R2, RZ, RZ, R22 ;  /* 0x000000ffff027224 */ /* 0x001fe400078e0016 */
[----:B-1----:R-:W-:Y:S02]  /*899f0*/  IMAD.MOV.U32 R4, RZ, RZ, R24 ;  /* 0x000000ffff047224 */ /* 0x002fe400078e0018 */
[----:B------:R-:W-:Y:S01]  /*89a00*/  IMAD.MOV.U32 R5, RZ, RZ, R25 ;  /* 0x000000ffff057224 */ /* 0x000fe200078e0019 */
[----:B------:R-:W-:Y:S02]  /*89a10*/  MOV R3, R23 ;  /* 0x0000001700037202 */ /* 0x000fe40000000f00 */
[----:B------:R-:W-:Y:S01]  /*89a20*/  LOP3.LUT R7, R7, R6, RZ, 0x3c, !PT ;  /* 0x0000000607077212 */ /* 0x000fe200078e3cff */
[----:B------:R-:W-:-:S02]  /*89a30*/  IMAD.MOV.U32 R30, RZ, RZ, R10 ;  /* 0x000000ffff1e7224 */ /* 0x000fc400078e000a */
[----:B------:R-:W-:Y:S01]  /*89a40*/  IMAD.MOV.U32 R31, RZ, RZ, R14 ;  /* 0x000000ffff1f7224 */ /* 0x000fe200078e000e */
[----:B------:R0:W-:Y:S04]  /*89a50*/  STL.64 [R1+0x3d8], R4 ;  /* 0x0003d80401007387 */ /* 0x0001e80000100a00 */
[----:B------:R-:W-:Y:S04]  /*89a60*/  STL.64 [R1+0x4330], R28 ;  /* 0x0043301c01007387 */ /* 0x000fe80000100a00 */
[----:B------:R1:W-:Y:S04]  /*89a70*/  STL.64 [R1+0x90], R2 ;  /* 0x0000900201007387 */ /* 0x0003e80000100a00 */
[----:B------:R-:W-:Y:S01]  /*89a80*/  STL.64 [R1+0x4338], R6 ;  /* 0x0043380601007387 */ /* 0x000fe20000100a00 */
[----:B------:R-:W-:-:S02]  /*89a90*/  IMAD.MOV.U32 R90, RZ, RZ, R18 ;  /* 0x000000ffff5a7224 */ /* 0x000fc400078e0012 */
[----:B------:R-:W-:Y:S02]  /*89aa0*/  IMAD.MOV.U32 R91, RZ, RZ, R19 ;  /* 0x000000ffff5b7224 */ /* 0x000fe400078e0013 */
[----:B------:R-:W-:Y:S02]  /*89ab0*/  IMAD.MOV.U32 R27, RZ, RZ, R88 ;  /* 0x000000ffff1b7224 */ /* 0x000fe400078e0058 */
[----:B------:R-:W-:Y:S01]  /*89ac0*/  IMAD.MOV.U32 R26, RZ, RZ, R89 ;  /* 0x000000ffff1a7224 */ /* 0x000fe200078e0059 */
[----:B------:R-:W4:Y:S04]  /*89ad0*/  LDL.LU R88, [R1+0x1f5c] ;  /* 0x001f5c0001587983 */ /* 0x000f280000300800 */
[----:B------:R-:W4:Y:S04]  /*89ae0*/  LDL.LU R89, [R1+0x2204] ;  /* 0x0022040001597983 */ /* 0x000f280000300800 */
[----:B------:R-:W-:Y:S04]  /*89af0*/  STL.64 [R1+0x4340], R30 ;  /* 0x0043401e01007387 */ /* 0x000fe80000100a00 */
[----:B------:R-:W-:Y:S04]  /*89b00*/  STL.64 [R1+0x4358], R8 ;  /* 0x0043580801007387 */ /* 0x000fe80000100a00 */
[----:B------:R-:W-:Y:S01]  /*89b10*/  STL.64 [R1+0x3d0], R90 ;  /* 0x0003d05a01007387 */ /* 0x000fe20000100a00 */
[----:B0-----:R-:W-:-:S02]  /*89b20*/  IMAD.MOV.U32 R4, RZ, RZ, R13 ;  /* 0x000000ffff047224 */ /* 0x001fc400078e000d */
[----:B------:R-:W-:Y:S01]  /*89b30*/  IMAD.MOV.U32 R5, RZ, RZ, R17 ;  /* 0x000000ffff057224 */ /* 0x000fe200078e0011 */
[----:B------:R-:W-:Y:S04]  /*89b40*/  STL.64 [R1+0x4360], R90 ;  /* 0x0043605a01007387 */ /* 0x000fe80000100a00 */
[----:B------:R-:W-:Y:S01]  /*89b50*/  STL.64 [R1+0x88], R26 ;  /* 0x0000881a01007387 */ /* 0x000fe20000100a00 */
[----:B-1----:R-:W-:Y:S02]  /*89b60*/  IMAD.MOV.U32 R2, RZ, RZ, R11 ;  /* 0x000000ffff027224 */ /* 0x002fe400078e000b */
[----:B------:R-:W-:Y:S01]  /*89b70*/  IMAD.MOV.U32 R3, RZ, RZ, R15 ;  /* 0x000000ffff037224 */ /* 0x000fe200078e000f */
[----:B------:R-:W-:Y:S04]  /*89b80*/  STL.64 [R1+0x4368], R26 ;  /* 0x0043681a01007387 */ /* 0x000fe80000100a00 */
[----:B------:R-:W4:Y:S04]  /*89b90*/  LDL.LU R35, [R1+0x1f60] ;  /* 0x001f600001237983 */ /* 0x000f280000300800 */
[----:B------:R0:W-:Y:S04]  /*89ba0*/  STL.64 [R1+0x3c8], R4 ;  /* 0x0003c80401007387 */ /* 0x0001e80000100a00 */
[----:B------:R-:W0:Y:S04]  /*89bb0*/  LDL.LU R34, [R1+0x31b8] ;  /* 0x0031b80001227983 */ /* 0x000e280000300800 */
[----:B------:R1:W-:Y:S04]  /*89bc0*/  STL.64 [R1+0x3c0], R2 ;  /* 0x0003c00201007387 */ /* 0x0003e80000100a00 */
        /* <DEDUP_REMOVED lines=10> */
[----:B---3--:R-:W-:-:S02]  /*89c70*/  IMAD.MOV.U32 R68, RZ, RZ, R12 ;  /* 0x000000ffff447224 */ /* 0x008fc400078e000c */
[----:B--2---:R-:W-:-:S03]  /*89c80*/  IMAD.MOV.U32 R69, RZ, RZ, R16 ;  /* 0x000000ffff457224 */ /* 0x004fc600078e0010 */
[----:B------:R-:W-:Y:S04]  /*89c90*/  STL [R1+0x4560], R68 ;  /* 0x0045604401007387 */ /* 0x000fe80000100800 */
[----:B------:R-:W-:Y:S04]  /*89ca0*/  STL [R1+0x456c], R68 ;  /* 0x00456c4401007387 */ /* 0x000fe80000100800 */
[----:B------:R-:W-:Y:S04]  /*89cb0*/  STL [R1+0x457c], R68 ;  /* 0x00457c4401007387 */ /* 0x000fe80000100800 */
[----:B------:R-:W-:Y:S04]  /*89cc0*/  STL [R1+0x455c], R69 ;  /* 0x00455c4501007387 */ /* 0x000fe80000100800 */
[----:B------:R-:W-:Y:S04]  /*89cd0*/  STL [R1+0x4570], R69 ;  /* 0x0045704501007387 */ /* 0x000fe80000100800 */
[----:B------:R-:W-:Y:S04]  /*89ce0*/  STL [R1+0x4580], R69 ;  /* 0x0045804501007387 */ /* 0x000fe80000100800 */
[----:B------:R-:W-:Y:S04]  /*89cf0*/  STL.64 [R1+0x45a8], R68 ;  /* 0x0045a84401007387 */ /* 0x000fe80000100a00 */
[----:B------:R-:W2:Y:S04]  /*89d00*/  LDL.LU R23, [R1+0x1f78] ;  /* 0x001f780001177983 */ /* 0x000ea80000300800 */
[----:B------:R-:W3:Y:S04]  /*89d10*/  LDL.LU R22, [R1+0x31d0] ;  /* 0x0031d00001167983 */ /* 0x000ee80000300800 */
[----:B------:R-:W3:Y:S04]  /*89d20*/  LDL.LU R13, [R1+0x1f7c] ;  /* 0x001f7c00010d7983 */ /* 0x000ee80000300800 */
[----:B------:R-:W3:Y:S01]  /*89d30*/  LDL.LU R12, [R1+0x31d4] ;  /* 0x0031d400010c7983 */ /* 0x000ee20000300800 */
[----:B----4-:R-:W-:-:S02]  /*89d40*/  IMAD.MOV.U32 R71, RZ, RZ, R88 ;  /* 0x000000ffff477224 */ /* 0x010fc400078e0058 */
[----:B------:R-:W-:Y:S01]  /*89d50*/  IMAD.MOV.U32 R70, RZ, RZ, R89 ;  /* 0x000000ffff467224 */ /* 0x000fe200078e0059 */
[----:B------:R-:W4:Y:S04]  /*89d60*/  LDL.LU R88, [R1+0x1f80] ;  /* 0x001f800001587983 */ /* 0x000f280000300800 */
[----:B------:R-:W4:Y:S04]  /*89d70*/  LDL.LU R89, [R1+0x31d8] ;  /* 0x0031d80001597983 */ /* 0x000f280000300800 */
[----:B------:R-:W1:Y:S04]  /*89d80*/  LDL.LU R21, [R1+0x1f84] ;  /* 0x001f840001157983 */ /* 0x000e680000300800 */
[----:B------:R-:W4:Y:S04]  /*89d90*/  LDL.LU R20, [R1+0x31dc] ;  /* 0x0031dc0001147983 */ /* 0x000f280000300800 */
[----:B------:R-:W4:Y:S04]  /*89da0*/  LDL.LU R17, [R1+0x1f88] ;  /* 0x001f880001117983 */ /* 0x000f280000300800 */
[----:B------:R-:W4:Y:S04]  /*89db0*/  LDL.LU R16, [R1+0x31e0] ;  /* 0x0031e00001107983 */ /* 0x000f280000300800 */
[----:B------:R-:W-:Y:S04]  /*89dc0*/  STL [R1+0x4574], R70 ;  /* 0x0045744601007387 */ /* 0x000fe80000100800 */
[----:B------:R-:W-:Y:S04]  /*89dd0*/  STL [R1+0x4564], R71 ;  /* 0x0045644701007387 */ /* 0x000fe80000100800 */
[----:B------:R-:W-:Y:S01]  /*89de0*/  STL.64 [R1+0x4588], R70 ;  /* 0x0045884601007387 */ /* 0x000fe20000100a00 */
[----:B------:R-:W-:-:S02]  /*89df0*/  IMAD.MOV.U32 R29, RZ, RZ, R33 ;  /* 0x000000ffff1d7224 */ /* 0x000fc400078e0021 */
[----:B------:R-:W-:Y:S02]  /*89e00*/  IMAD.MOV.U32 R28, RZ, RZ, R32 ;  /* 0x000000ffff1c7224 */ /* 0x000fe400078e0020 */
[----:B------:R-:W-:Y:S02]  /*89e10*/  IMAD.MOV.U32 R33, RZ, RZ, R14 ;  /* 0x000000ffff217224 */ /* 0x000fe400078e000e */
[----:B------:R-:W-:Y:S02]  /*89e20*/  IMAD.MOV.U32 R32, RZ, RZ, R10 ;  /* 0x000000ffff207224 */ /* 0x000fe400078e000a */
[----:B------:R-:W-:Y:S02]  /*89e30*/  IMAD.MOV.U32 R10, RZ, RZ, R11 ;  /* 0x000000ffff0a7224 */ /* 0x000fe400078e000b */
[----:B------:R-:W-:Y:S01]  /*89e40*/  IMAD.MOV.U32 R11, RZ, RZ, R15 ;  /* 0x000000ffff0b7224 */ /* 0x000fe200078e000f */
[----:B------:R-:W-:Y:S04]  /*89e50*/  STL.64 [R1+0x4370], R32 ;  /* 0x0043702001007387 */ /* 0x000fe80000100a00 */
[----:B------:R-:W4:Y:S04]  /*89e60*/  LDL.LU R14, [R1+0x1f8c] ;  /* 0x001f8c00010e7983 */ /* 0x000f280000300800 */
[----:B------:R-:W4:Y:S01]  /*89e70*/  LDL.LU R15, [R1+0x31e4] ;  /* 0x0031e400010f7983 */ /* 0x000f220000300800 */
[----:B0-----:R-:W-:-:S02]  /*89e80*/  IMAD.MOV.U32 R4, RZ, RZ, R34 ;  /* 0x000000ffff047224 */ /* 0x001fc400078e0022 */
[----:B------:R-:W-:Y:S01]  /*89e90*/  IMAD.MOV.U32 R5, RZ, RZ, R35 ;  /* 0x000000ffff057224 */ /* 0x000fe200078e0023 */
[----:B------:R-:W-:Y:S04]  /*89ea0*/  STL.64 [R1+0x4378], R10 ;  /* 0x0043780a01007387 */ /* 0x000fe80000100a00 */
[----:B------:R-:W-:Y:S04]  /*89eb0*/  STL.64 [R1+0x3b8], R4 ;  /* 0x0003b80401007387 */ /* 0x000fe80000100a00 */
[----:B------:R0:W-:Y:S04]  /*89ec0*/  STL.64 [R1+0x4380], R4 ;  /* 0x0043800401007387 */ /* 0x0001e80000100a00 */
[----:B------:R-:W-:Y:S04]  /*89ed0*/  STL.64 [R1+0x80], R28 ;  /* 0x0000801c01007387 */ /* 0x000fe80000100a00 */
[----:B------:R-:W-:Y:S04]  /*89ee0*/  STL.64 [R1+0x4388], R28 ;  /* 0x0043881c01007387 */ /* 0x000fe80000100a00 */
[----:B------:R-:W0:Y:S04]  /*89ef0*/  LDL.LU R41, [R1+0x1f90] ;  /* 0x001f900001297983 */ /* 0x000e280000300800 */
[----:B------:R-:W4:Y:S01]  /*89f00*/  LDL.LU R40, [R1+0x31e8] ;  /* 0x0031e80001287983 */ /* 0x000f220000300800 */
[----:B------:R-:W-:-:S02]  /*89f10*/  IMAD.MOV.U32 R7, RZ, RZ, R25 ;  /* 0x000000ffff077224 */ /* 0x000fc400078e0019 */
[----:B------:R-:W-:Y:S01]  /*89f20*/  IMAD.MOV.U32 R6, RZ, RZ, R24 ;  /* 0x000000ffff067224 */ /* 0x000fe200078e0018 */
[----:B------:R-:W4:Y:S04]  /*89f30*/  LDL.LU R25, [R1+0x1f94] ;  /* 0x001f940001197983 */ /* 0x000f280000300800 */
[----:B------:R-:W4:Y:S01]  /*89f40*/  LDL.LU R24, [R1+0x31ec] ;  /* 0x0031ec0001187983 */ /* 0x000f220000300800 */
[----:B------:R-:W-:Y:S02]  /*89f50*/  IMAD.MOV.U32 R31, RZ, RZ, R19 ;  /* 0x000000ffff1f7224 */ /* 0x000fe400078e0013 */
[----:B------:R-:W-:Y:S01]  /*89f60*/  IMAD.MOV.U32 R30, RZ, RZ, R18 ;  /* 0x000000ffff1e7224 */ /* 0x000fe200078e0012 */
[----:B------:R-:W4:Y:S04]  /*89f70*/  LDL.LU R19, [R1+0x1f98] ;  /* 0x001f980001137983 */ /* 0x000f280000300800 */
[----:B------:R-:W4:Y:S01]  /*89f80*/  LDL.LU R18, [R1+0x31f0] ;  /* 0x0031f00001127983 */ /* 0x000f220000300800 */
[----:B--2---:R-:W-:-:S02]  /*89f90*/  IMAD.MOV.U32 R35, RZ, RZ, R23 ;  /* 0x000000ffff237224 */ /* 0x004fc400078e0017 */
[----:B---3--:R-:W-:-:S05]  /*89fa0*/  IMAD.MOV.U32 R34, RZ, RZ, R22 ;  /* 0x000000ffff227224 */ /* 0x008fca00078e0016 */
[----:B------:R-:W-:Y:S04]  /*89fb0*/  STL.64 [R1+0x4390], R34 ;  /* 0x0043902201007387 */ /* 0x000fe80000100a00 */
[----:B------:R-:W-:Y:S04]  /*89fc0*/  STL.64 [R1+0x4398], R12 ;  /* 0x0043980c01007387 */ /* 0x000fe80000100a00 */
[----:B------:R-:W-:Y:S04]  /*89fd0*/  STL.64 [R1+0x3b0], R6 ;  /* 0x0003b00601007387 */ /* 0x000fe80000100a00 */
[----:B------:R-:W-:Y:S04]  /*89fe0*/  STL.64 [R1+0x43a0], R6 ;  /* 0x0043a00601007387 */ /* 0x000fe80000100a00 */
[----:B------:R-:W-:Y:S04]  /*89ff0*/  STL.64 [R1+0x78], R30 ;  /* 0x0000781e01007387 */ /* 0x000fe80000100a00 */
[----:B------:R-:W-:Y:S04]  /*8a000*/  STL.64 [R1+0x43a8], R30 ;  /* 0x0043a81e01007387 */ /* 0x000fe80000100a00 */
[----:B------:R-:W2:Y:S04]  /*8a010*/  LDL.LU R43, [R1+0x1f9c] ;  /* 0x001f9c00012b7983 */ /* 0x000ea80000300800 */
[----:B------:R-:W3:Y:S04]  /*8a020*/  LDL.LU R42, [R1+0x31f4] ;  /* 0x0031f400012a7983 */ /* 0x000ee80000300800 */
[----:B------:R-:W3:Y:S04]  /*8a030*/  LDL.LU R39, [R1+0x1fa0] ;  /* 0x001fa00001277983 */ /* 0x000ee80000300800 */
[----:B------:R-:W3:Y:S04]  /*8a040*/  LDL.LU R38, [R1+0x31f8] ;  /* 0x0031f80001267983 */ /* 0x000ee80000300800 */
[----:B------:R-:W3:Y:S04]  /*8a050*/  LDL.LU R23, [R1+0x1fa4] ;  /* 0x001fa40001177983 */ /* 0x000ee80000300800 */
[----:B------:R-:W3:Y:S01]  /*8a060*/  LDL.LU R22, [R1+0x31fc] ;  /* 0x0031fc0001167983 */ /* 0x000ee20000300800 */
[----:B-1----:R-:W-:Y:S01]  /*8a070*/  IMAD.MOV.U32 R3, RZ, RZ, R21 ;  /* 0x000000ffff037224 */ /* 0x002fe200078e0015 */
[----:B----4-:R-:W-:-:S02]  /*8a080*/  LOP3.LUT R89, R89, R88, RZ, 0x3c, !PT ;  /* 0x0000005859597212 */ /* 0x010fc400078e3cff */
[----:B------:R-:W4:Y:S01]  /*8a090*/  LDL.LU R21, [R1+0x1fa8] ;  /* 0x001fa80001157983 */ /* 0x000f220000300800 */
[----:B------:R-:W-:-:S03]  /*8a0a0*/  IMAD.MOV.U32 R2, RZ, RZ, R20 ;  /* 0x000000ffff027224 */ /* 0x000fc600078e0014 */
[----:B------:R-:W4:Y:S01]  /*8a0b0*/  LDL.LU R20, [R1+0x3200] ;  /* 0x0032000001147983 */ /* 0x000f220000300800 */
[C---:B------:R-:W-:Y:S01]  /*8a0c0*/  LOP3.LUT R88, R89.reuse, R88, RZ, 0x3c, !PT ;  /* 0x0000005859587212 */ /* 0x040fe200078e3cff */
[----:B------:R-:W-:Y:S02]  /*8a0d0*/  IMAD.MOV.U32 R36, RZ, RZ, R16 ;  /* 0x000000ffff247224 */ /* 0x000fe400078e0010 */
[----:B------:R-:W-:Y:S01]  /*8a0e0*/  IMAD.MOV.U32 R37, RZ, RZ, R17 ;  /* 0x000000ffff257224 */ /* 0x000fe200078e0011 */
[----:B------:R-:W-:Y:S01]  /*8a0f0*/  LOP3.LUT R89, R89, R88, RZ, 0x3c, !PT ;  /* 0x0000005859597212 */ /* 0x000fe200078e3cff */
[----:B------:R-:W4:Y:S04]  /*8a100*/  LDL.LU R17, [R1+0x1fac] ;  /* 0x001fac0001117983 */ /* 0x000f280000300800 */
[----:B------:R-:W4:Y:S04]  /*8a110*/  LDL.LU R16, [R1+0x3204] ;  /* 0x0032040001107983 */ /* 0x000f280000300800 */
[----:B------:R-:W-:Y:S01]  /*8a120*/  STL.64 [R1+0x43b0], R36 ;  /* 0x0043b02401007387 */ /* 0x000fe20000100a00 */
[----:B------:R-:W-:-:S04]  /*8a130*/  LOP3.LUT R15, R15, R14, RZ, 0x3c, !PT ;  /* 0x0000000e0f0f7212 */ /* 0x000fc800078e3cff */
[----:B------:R-:W-:-:S04]  /*8a140*/  LOP3.LUT R14, R15, R14, RZ, 0x3c, !PT ;  /* 0x0000000e0f0e7212 */ /* 0x000fc800078e3cff */
[----:B------:R-:W-:Y:S01]  /*8a150*/  LOP3.LUT R15, R15, R14, RZ, 0x3c, !PT ;  /* 0x0000000e0f0f7212 */ /* 0x000fe200078e3cff */
[----:B0-----:R-:W-:Y:S02]  /*8a160*/  IMAD.MOV.U32 R5, RZ, RZ, R41 ;  /* 0x000000ffff057224 */ /* 0x001fe400078e0029 */
[----:B------:R-:W-:Y:S02]  /*8a170*/  IMAD.MOV.U32 R4, RZ, RZ, R40 ;  /* 0x000000ffff047224 */ /* 0x000fe400078e0028 */
[----:B------:R-:W-:Y:S04]  /*8a180*/  STL.64 [R1+0x43b8], R14 ;  /* 0x0043b80e01007387 */ /* 0x000fe80000100a00 */
[----:B------:R-:W-:Y:S04]  /*8a190*/  STL.64 [R1+0x3a8], R88 ;  /* 0x0003a85801007387 */ /* 0x000fe80000100a00 */
[----:B------:R-:W-:Y:S04]  /*8a1a0*/  STL.64 [R1+0x43c0], R88 ;  /* 0x0043c05801007387 */ /* 0x000fe80000100a00 */
[----:B------:R-:W-:Y:S04]  /*8a1b0*/  STL.64 [R1+0x70], R2 ;  /* 0x0000700201007387 */ /* 0x000fe80000100a00 */
[----:B------:R0:W-:Y:S04]  /*8a1c0*/  STL.64 [R1+0x43c8], R2 ;  /* 0x0043c80201007387 */ /* 0x0001e80000100a00 */
[----:B------:R1:W-:Y:S04]  /*8a1d0*/  STL.64 [R1+0x3a0], R4 ;  /* 0x0003a00401007387 */ /* 0x0003e80000100a00 */
[----:B------:R-:W4:Y:S04]  /*8a1e0*/  LDL.LU R47, [R1+0x1fb0] ;  /* 0x001fb000012f7983 */ /* 0x000f280000300800 */
[----:B------:R-:W4:Y:S04]  /*8a1f0*/  LDL.LU R46, [R1+0x3208] ;  /* 0x00320800012e7983 */ /* 0x000f280000300800 */
[----:B------:R-:W4:Y:S04]  /*8a200*/  LDL.LU R41, [R1+0x1fb4] ;  /* 0x001fb40001297983 */ /* 0x000f280000300800 */
[----:B------:R-:W4:Y:S01]  /*8a210*/  LDL.LU R40, [R1+0x320c] ;  /* 0x00320c0001287983 */ /* 0x000f220000300800 */
[----:B0-----:R-:W-:-:S02]  /*8a220*/  IMAD.MOV.U32 R3, RZ, RZ, R25 ;  /* 0x000000ffff037224 */ /* 0x001fc400078e0019 */
[----:B------:R-:W-:Y:S01]  /*8a230*/  IMAD.MOV.U32 R2, RZ, RZ, R24 ;  /* 0x000000ffff027224 */ /* 0x000fe200078e0018 */
[----:B------:R-:W4:Y:S04]  /*8a240*/  LDL.LU R25, [R1+0x1fb8] ;  /* 0x001fb80001197983 */ /* 0x000f280000300800 */
[----:B------:R-:W4:Y:S01]  /*8a250*/  LDL.LU R24, [R1+0x3210] ;  /* 0x0032100001187983 */ /* 0x000f220000300800 */
[----:B------:R-:W-:Y:S02]  /*8a260*/  IMAD.MOV.U32 R73, RZ, RZ, R19 ;  /* 0x000000ffff497224 */ /* 0x000fe400078e0013 */
[----:B------:R-:W-:Y:S01]  /*8a270*/  IMAD.MOV.U32 R72, RZ, RZ, R18 ;  /* 0x000000ffff487224 */ /* 0x000fe200078e0012 */
[----:B------:R-:W4:Y:S04]  /*8a280*/  LDL.LU R19, [R1+0x1fbc] ;  /* 0x001fbc0001137983 */ /* 0x000f280000300800 */
[----:B------:R-:W4:Y:S04]  /*8a290*/  LDL.LU R18, [R1+0x3214] ;  /* 0x0032140001127983 */ /* 0x000f280000300800 */
[----:B------:R-:W-:Y:S04]  /*8a2a0*/  STL [R1+0x45b0], R72 ;  /* 0x0045b04801007387 */ /* 0x000fe80000100800 */
[----:B------:R-:W-:Y:S04]  /*8a2b0*/  STL [R1+0x4590], R73 ;  /* 0x0045904901007387 */ /* 0x000fe80000100800 */
[----:B------:R-:W-:Y:S04]  /*8a2c0*/  STL [R1+0x45c0], R73 ;  /* 0x0045c04901007387 */ /* 0x000fe80000100800 */
[----:B------:R-:W-:Y:S01]  /*8a2d0*/  STL.64 [R1+0x45e8], R72 ;  /* 0x0045e84801007387 */ /* 0x000fe20000100a00 */
[----:B--2---:R-:W-:-:S02]  /*8a2e0*/  IMAD.MOV.U32 R75, RZ, RZ, R43 ;  /* 0x000000ffff4b7224 */ /* 0x004fc400078e002b */
[----:B---3--:R-:W-:Y:S02]  /*8a2f0*/  IMAD.MOV.U32 R74, RZ, RZ, R42 ;  /* 0x000000ffff4a7224 */ /* 0x008fe400078e002a */
[----:B------:R-:W-:Y:S02]  /*8a300*/  IMAD.MOV.U32 R9, RZ, RZ, R39 ;  /* 0x000000ffff097224 */ /* 0x000fe400078e0027 */
[----:B------:R-:W-:Y:S01]  /*8a310*/  IMAD.MOV.U32 R8, RZ, RZ, R38 ;  /* 0x000000ffff087224 */ /* 0x000fe200078e0026 */
[----:B------:R-:W-:Y:S01]  /*8a320*/  STL.64 [R1+0x4598], R74 ;  /* 0x0045984a01007387 */ /* 0x000fe20000100a00 */
[----:B----4-:R-:W-:Y:S02]  /*8a330*/  IMAD.MOV.U32 R39, RZ, RZ, R21 ;  /* 0x000000ffff277224 */ /* 0x010fe400078e0015 */
[----:B------:R-:W-:Y:S01]  /*8a340*/  IMAD.MOV.U32 R38, RZ, RZ, R20 ;  /* 0x000000ffff267224 */ /* 0x000fe200078e0014 */
[----:B------:R-:W-:Y:S04]  /*8a350*/  STL.64 [R1+0x398], R2 ;  /* 0x0003980201007387 */ /* 0x000fe80000100a00 */
[----:B------:R0:W-:Y:S04]  /*8a360*/  STL.64 [R1+0x43d0], R2 ;  /* 0x0043d00201007387 */ /* 0x0001e80000100a00 */
[----:B------:R-:W-:Y:S04]  /*8a370*/  STL.64 [R1+0x43d8], R38 ;  /* 0x0043d82601007387 */ /* 0x000fe80000100a00 */
[----:B------:R-:W2:Y:S04]  /*8a380*/  LDL.LU R45, [R1+0x1fc0] ;  /* 0x001fc000012d7983 */ /* 0x000ea80000300800 */
[----:B------:R-:W3:Y:S04]  /*8a390*/  LDL.LU R44, [R1+0x3218] ;  /* 0x00321800012c7983 */ /* 0x000ee80000300800 */
[----:B------:R-:W1:Y:S01]  /*8a3a0*/  LDL.LU R43, [R1+0x1fc4] ;  /* 0x001fc400012b7983 */ /* 0x000e620000300800 */
[----:B------:R-:W-:-:S03]  /*8a3b0*/  IMAD.MOV.U32 R91, RZ, RZ, R23 ;  /* 0x000000ffff5b7224 */ /* 0x000fc600078e0017 */
[----:B------:R-:W4:Y:S01]  /*8a3c0*/  LDL.LU R42, [R1+0x321c] ;  /* 0x00321c00012a7983 */ /* 0x000f220000300800 */
[----:B------:R-:W-:-:S03]  /*8a3d0*/  IMAD.MOV.U32 R90, RZ, RZ, R22 ;  /* 0x000000ffff5a7224 */ /* 0x000fc600078e0016 */
[----:B------:R-:W2:Y:S04]  /*8a3e0*/  LDL.LU R23, [R1+0x1fc8] ;  /* 0x001fc80001177983 */ /* 0x000ea80000300800 */
        /* <DEDUP_REMOVED lines=8> */
[----:B------:R-:W3:Y:S04]  /*8a470*/  LDL.LU R55, [R1+0x1fd0] ;  /* 0x001fd00001377983 */ /* 0x000ee80000300800 */
[----:B------:R-:W0:Y:S01]  /*8a480*/  LDL.LU R54, [R1+0x3228] ;  /* 0x0032280001367983 */ /* 0x000e220000300800 */
[----:B------:R-:W-:-:S02]  /*8a490*/  IMAD.MOV.U32 R33, RZ, RZ, R41 ;  /* 0x000000ffff217224 */ /* 0x000fc400078e0029 */
[----:B------:R-:W-:Y:S02]  /*8a4a0*/  IMAD.MOV.U32 R32, RZ, RZ, R40 ;  /* 0x000000ffff207224 */ /* 0x000fe400078e0028 */
[----:B------:R-:W-:Y:S02]  /*8a4b0*/  IMAD.MOV.U32 R27, RZ, RZ, R47 ;  /* 0x000000ffff1b7224 */ /* 0x000fe400078e002f */
[----:B------:R-:W-:Y:S02]  /*8a4c0*/  IMAD.MOV.U32 R41, RZ, RZ, R25 ;  /* 0x000000ffff297224 */ /* 0x000fe400078e0019 */
[----:B------:R-:W-:Y:S02]  /*8a4d0*/  IMAD.MOV.U32 R40, RZ, RZ, R24 ;  /* 0x000000ffff287224 */ /* 0x000fe400078e0018 */
[----:B------:R-:W-:-:S03]  /*8a4e0*/  IMAD.MOV.U32 R26, RZ, RZ, R46 ;  /* 0x000000ffff1a7224 */ /* 0x000fc600078e002e */
[----:B------:R-:W-:Y:S04]  /*8a4f0*/  STL.64 [R1+0x4400], R40 ;  /* 0x0044002801007387 */ /* 0x000fe80000100a00 */
        /* <DEDUP_REMOVED lines=14> */
[----:B------:R-:W3:Y:S01]  /*8a5e0*/  LDL.LU R48, [R1+0x323c] ;  /* 0x00323c0001307983 */ /* 0x000ee20000300800 */
[----:B-1----:R-:W-:-:S02]  /*8a5f0*/  IMAD.MOV.U32 R5, RZ, RZ, R43 ;  /* 0x000000ffff057224 */ /* 0x002fc400078e002b */
[----:B----4-:R-:W-:Y:S02]  /*8a600*/  IMAD.MOV.U32 R4, RZ, RZ, R42 ;  /* 0x000000ffff047224 */ /* 0x010fe400078e002a */
[----:B--2---:R-:W-:Y:S02]  /*8a610*/  IMAD.MOV.U32 R43, RZ, RZ, R23 ;  /* 0x000000ffff2b7224 */ /* 0x004fe400078e0017 */
[----:B---3--:R-:W-:Y:S02]  /*8a620*/  IMAD.MOV.U32 R42, RZ, RZ, R22 ;  /* 0x000000ffff2a7224 */ /* 0x008fe400078e0016 */
[----:B------:R-:W-:Y:S02]  /*8a630*/  IMAD.MOV.U32 R11, RZ, RZ, R45 ;  /* 0x000000ffff0b7224 */ /* 0x000fe400078e002d */
[----:B------:R-:W-:Y:S01]  /*8a640*/  IMAD.MOV.U32 R10, RZ, RZ, R44 ;  /* 0x000000ffff0a7224 */ /* 0x000fe200078e002c */
[----:B------:R-:W-:Y:S04]  /*8a650*/  STL.64 [R1+0x4420], R42 ;  /* 0x0044202a01007387 */ /* 0x000fe80000100a00 */
[----:B------:R-:W2:Y:S04]  /*8a660*/  LDL.LU R45, [R1+0x1fe8] ;  /* 0x001fe800012d7983 */ /* 0x000ea80000300800 */
[----:B------:R-:W2:Y:S04]  /*8a670*/  LDL.LU R44, [R1+0x3240] ;  /* 0x00324000012c7983 */ /* 0x000ea80000300800 */
[----:B------:R-:W3:Y:S04]  /*8a680*/  LDL.LU R23, [R1+0x1fec] ;  /* 0x001fec0001177983 */ /* 0x000ee80000300800 */
[----:B------:R-:W3:Y:S04]  /*8a690*/  LDL.LU R22, [R1+0x3244] ;  /* 0x0032440001167983 */ /* 0x000ee80000300800 */
[----:B------:R-:W-:Y:S04]  /*8a6a0*/  STL.64 [R1+0x4428], R20 ;  /* 0x0044281401007387 */ /* 0x000fe80000100a00 */
[----:B------:R-:W-:Y:S04]  /*8a6b0*/  STL.64 [R1+0x380], R10 ;  /* 0x0003800a01007387 */ /* 0x000fe80000100a00 */
[----:B------:R-:W-:Y:S04]  /*8a6c0*/  STL.64 [R1+0x4430], R10 ;  /* 0x0044300a01007387 */ /* 0x000fe80000100a00 */
[----:B------:R-:W-:Y:S04]  /*8a6d0*/  STL.64 [R1+0x58], R4 ;  /* 0x0000580401007387 */ /* 0x000fe80000100a00 */
[----:B------:R-:W-:Y:S01]  /*8a6e0*/  STL.64 [R1+0x4438], R4 ;  /* 0x0044380401007387 */ /* 0x000fe20000100a00 */
[----:B0-----:R-:W-:-:S02]  /*8a6f0*/  IMAD.MOV.U32 R2, RZ, RZ, R54 ;  /* 0x000000ffff027224 */ /* 0x001fc400078e0036 */
[----:B------:R-:W-:Y:S01]  /*8a700*/  IMAD.MOV.U32 R3, RZ, RZ, R55 ;  /* 0x000000ffff037224 */ /* 0x000fe200078e0037 */
[----:B------:R-:W4:Y:S04]  /*8a710*/  LDL.LU R59, [R1+0x1ff0] ;  /* 0x001ff000013b7983 */ /* 0x000f280000300800 */
[----:B------:R-:W4:Y:S04]  /*8a720*/  LDL.LU R58, [R1+0x3248] ;  /* 0x00324800013a7983 */ /* 0x000f280000300800 */
[----:B------:R0:W-:Y:S04]  /*8a730*/  STL.64 [R1+0x378], R2 ;  /* 0x0003780201007387 */ /* 0x0001e80000100a00 */
[----:B------:R-:W4:Y:S04]  /*8a740*/  LDL.LU R57, [R1+0x1ff4] ;  /* 0x001ff40001397983 */ /* 0x000f280000300800 */
[----:B------:R-:W4:Y:S01]  /*8a750*/  LDL.LU R56, [R1+0x324c] ;  /* 0x00324c0001387983 */ /* 0x000f220000300800 */
[----:B------:R-:W-:-:S02]  /*8a760*/  IMAD.MOV.U32 R77, RZ, RZ, R47 ;  /* 0x000000ffff4d7224 */ /* 0x000fc400078e002f */
[----:B------:R-:W-:Y:S02]  /*8a770*/  IMAD.MOV.U32 R76, RZ, RZ, R46 ;  /* 0x000000ffff4c7224 */ /* 0x000fe400078e002e */
[----:B------:R-:W-:Y:S02]  /*8a780*/  IMAD.MOV.U32 R79, RZ, RZ, R25 ;  /* 0x000000ffff4f7224 */ /* 0x000fe400078e0019 */
[----:B------:R-:W-:Y:S02]  /*8a790*/  IMAD.MOV.U32 R78, RZ, RZ, R24 ;  /* 0x000000ffff4e7224 */ /* 0x000fe400078e0018 */
[----:B0-----:R-:W-:Y:S02]  /*8a7a0*/  IMAD.MOV.U32 R2, RZ, RZ, R52 ;  /* 0x000000ffff027224 */ /* 0x001fe400078e0034 */
[----:B------:R-:W-:Y:S01]  /*8a7b0*/  IMAD.MOV.U32 R3, RZ, RZ, R53 ;  /* 0x000000ffff037224 */ /* 0x000fe200078e0035 */
[----:B------:R-:W-:Y:S04]  /*8a7c0*/  STL.64 [R1+0x45b8], R76 ;  /* 0x0045b84c01007387 */ /* 0x000fe80000100a00 */
[----:B------:R-:W4:Y:S04]  /*8a7d0*/  LDL.LU R47, [R1+0x1ff8] ;  /* 0x001ff800012f7983 */ /* 0x000f280000300800 */
[----:B------:R-:W4:Y:S04]  /*8a7e0*/  LDL.LU R46, [R1+0x3250] ;  /* 0x00325000012e7983 */ /* 0x000f280000300800 */
[----:B------:R-:W4:Y:S04]  /*8a7f0*/  LDL.LU R25, [R1+0x1ffc] ;  /* 0x001ffc0001197983 */ /* 0x000f280000300800 */
[----:B------:R-:W4:Y:S04]  /*8a800*/  LDL.LU R24, [R1+0x3254] ;  /* 0x0032540001187983 */ /* 0x000f280000300800 */
[----:B------:R-:W-:Y:S04]  /*8a810*/  STL.64 [R1+0x45c8], R78 ;  /* 0x0045c84e01007387 */ /* 0x000fe80000100a00 */
[----:B------:R-:W-:Y:S04]  /*8a820*/  STL.64 [R1+0x370], R2 ;  /* 0x0003700201007387 */ /* 0x000fe80000100a00 */
[----:B------:R-:W-:Y:S04]  /*8a830*/  STL.64 [R1+0x4440], R2 ;  /* 0x0044400201007387 */ /* 0x000fe80000100a00 */
[----:B------:R-:W4:Y:S04]  /*8a840*/  LDL.LU R55, [R1+0x2000] ;  /* 0x0020000001377983 */ /* 0x000f280000300800 */
[----:B------:R-:W4:Y:S04]  /*8a850*/  LDL.LU R54, [R1+0x3258] ;  /* 0x0032580001367983 */ /* 0x000f280000300800 */
[----:B------:R-:W4:Y:S01]  /*8a860*/  LDL.LU R53, [R1+0x2004] ;  /* 0x0020040001357983 */ /* 0x000f220000300800 */
[----:B------:R-:W-:-:S03]  /*8a870*/  IMAD.MOV.U32 R35, RZ, RZ, R49 ;  /* 0x000000ffff237224 */ /* 0x000fc600078e0031 */
[----:B------:R-:W4:Y:S01]  /*8a880*/  LDL.LU R52, [R1+0x325c] ;  /* 0x00325c0001347983 */ /* 0x000f220000300800 */
[----:B------:R-:W-:-:S03]  /*8a890*/  IMAD.MOV.U32 R34, RZ, RZ, R48 ;  /* 0x000000ffff227224 */ /* 0x000fc600078e0030 */
[----:B------:R-:W4:Y:S04]  /*8a8a0*/  LDL.LU R49, [R1+0x2008] ;  /* 0x0020080001317983 */ /* 0x000f280000300800 */
[----:B------:R-:W4:Y:S01]  /*8a8b0*/  LDL.LU R48, [R1+0x3260] ;  /* 0x0032600001307983 */ /* 0x000f220000300800 */
[----:B------:R-:W-:Y:S02]  /*8a8c0*/  IMAD.MOV.U32 R28, RZ, RZ, R50 ;  /* 0x000000ffff1c7224 */ /* 0x000fe400078e0032 */
[----:B------:R-:W-:Y:S02]  /*8a8d0*/  IMAD.MOV.U32 R29, RZ, RZ, R51 ;  /* 0x000000ffff1d7224 */ /* 0x000fe400078e0033 */
[----:B------:R-:W4:Y:S04]  /*8a8e0*/  LDL.LU R51, [R1+0x200c] ;  /* 0x00200c0001337983 */ /* 0x000f280000300800 */
[----:B------:R-:W4:Y:S04]  /*8a8f0*/  LDL.LU R50, [R1+0x3264] ;  /* 0x0032640001327983 */ /* 0x000f280000300800 */
[----:B--2---:R0:W-:Y:S04]  /*8a900*/  STL.64 [R1+0x4448], R44 ;  /* 0x0044482c01007387 */ /* 0x0041e80000100a00 */
[----:B---3--:R-:W-:Y:S04]  /*8a910*/  STL.64 [R1+0x4458], R22 ;  /* 0x0044581601007387 */ /* 0x008fe80000100a00 */
[----:B------:R-:W-:Y:S04]  /*8a920*/  STL.64 [R1+0x368], R28 ;  /* 0x0003681c01007387 */ /* 0x000fe80000100a00 */
[----:B------:R-:W-:Y:S04]  /*8a930*/  STL.64 [R1+0x4460], R28 ;  /* 0x0044601c01007387 */ /* 0x000fe80000100a00 */
[----:B------:R-:W-:Y:S04]  /*8a940*/  STL.64 [R1+0x50], R34 ;  /* 0x0000502201007387 */ /* 0x000fe80000100a00 */
[----:B------:R-:W-:Y:S04]  /*8a950*/  STL.64 [R1+0x4468], R34 ;  /* 0x0044682201007387 */ /* 0x000fe80000100a00 */
[----:B------:R-:W2:Y:S04]  /*8a960*/  LDL.LU R67, [R1+0x2010] ;  /* 0x0020100001437983 */ /* 0x000ea80000300800 */
[----:B------:R-:W3:Y:S04]  /*8a970*/  LDL.LU R66, [R1+0x3268] ;  /* 0x0032680001427983 */ /* 0x000ee80000300800 */
[----:B------:R-:W2:Y:S01]  /*8a980*/  LDL.LU R65, [R1+0x2014] ;  /* 0x0020140001417983 */ /* 0x000ea20000300800 */
[----:B----4-:R-:W-:-:S03]  /*8a990*/  IMAD.MOV.U32 R13, RZ, RZ, R59 ;  /* 0x000000ffff0d7224 */ /* 0x010fc600078e003b */
[----:B------:R-:W4:Y:S01]  /*8a9a0*/  LDL.LU R64, [R1+0x326c] ;  /* 0x00326c0001407983 */ /* 0x000f220000300800 */
[----:B------:R-:W-:-:S03]  /*8a9b0*/  IMAD.MOV.U32 R12, RZ, RZ, R58 ;  /* 0x000000ffff0c7224 */ /* 0x000fc600078e003a */
[----:B------:R-:W2:Y:S04]  /*8a9c0*/  LDL.LU R59, [R1+0x2018] ;  /* 0x00201800013b7983 */ /* 0x000ea80000300800 */
[----:B------:R-:W3:Y:S01]  /*8a9d0*/  LDL.LU R58, [R1+0x3270] ;  /* 0x00327000013a7983 */ /* 0x000ee20000300800 */
[----:B------:R-:W-:Y:S02]  /*8a9e0*/  IMAD.MOV.U32 R7, RZ, RZ, R57 ;  /* 0x000000ffff077224 */ /* 0x000fe400078e0039 */
[----:B------:R-:W-:Y:S01]  /*8a9f0*/  IMAD.MOV.U32 R6, RZ, RZ, R56 ;  /* 0x000000ffff067224 */ /* 0x000fe200078e0038 */
[----:B------:R-:W-:Y:S04]  /*8aa00*/  STL.64 [R1+0x4470], R46 ;  /* 0x0044702e01007387 */ /* 0x000fe80000100a00 */
[----:B------:R-:W4:Y:S04]  /*8aa10*/  LDL.LU R57, [R1+0x201c] ;  /* 0x00201c0001397983 */ /* 0x000f280000300800 */
[----:B------:R-:W4:Y:S04]  /*8aa20*/  LDL.LU R56, [R1+0x3274] ;  /* 0x0032740001387983 */ /* 0x000f280000300800 */
[----:B------:R-:W-:Y:S04]  /*8aa30*/  STL.64 [R1+0x4478], R24 ;  /* 0x0044781801007387 */ /* 0x000fe80000100a00 */
[----:B------:R-:W-:Y:S04]  /*8aa40*/  STL.64 [R1+0x360], R12 ;  /* 0x0003600c01007387 */ /* 0x000fe80000100a00 */
[----:B------:R-:W-:Y:S04]  /*8aa50*/  STL.64 [R1+0x4480], R12 ;  /* 0x0044800c01007387 */ /* 0x000fe80000100a00 */
[----:B------:R-:W-:Y:S04]  /*8aa60*/  STL.64 [R1+0x48], R6 ;  /* 0x0000480601007387 */ /* 0x000fe80000100a00 */
[----:B------:R1:W-:Y:S01]  /*8aa70*/  STL.64 [R1+0x4488], R6 ;  /* 0x0044880601007387 */ /* 0x0003e20000100a00 */
[----:B------:R-:W-:-:S03]  /*8aa80*/  IMAD.MOV.U32 R37, RZ, RZ, R53 ;  /* 0x000000ffff257224 */ /* 0x000fc600078e0035 */
[----:B------:R-:W-:Y:S04]  /*8aa90*/  STL.64 [R1+0x4490], R48 ;  /* 0x0044903001007387 */ /* 0x000fe80000100a00 */
[----:B------:R-:W4:Y:S04]  /*8aaa0*/  LDL.LU R63, [R1+0x2020] ;  /* 0x00202000013f7983 */ /* 0x000f280000300800 */
[----:B------:R-:W4:Y:S04]  /*8aab0*/  LDL.LU R62, [R1+0x3278] ;  /* 0x00327800013e7983 */ /* 0x000f280000300800 */
[----:B------:R-:W4:Y:S04]  /*8aac0*/  LDL.LU R61, [R1+0x2024] ;  /* 0x00202400013d7983 */ /* 0x000f280000300800 */
[----:B------:R-:W4:Y:S01]  /*8aad0*/  LDL.LU R60, [R1+0x327c] ;  /* 0x00327c00013c7983 */ /* 0x000f220000300800 */
[----:B------:R-:W-:-:S03]  /*8aae0*/  IMAD.MOV.U32 R36, RZ, RZ, R52 ;  /* 0x000000ffff247224 */ /* 0x000fc600078e0034 */
[----:B------:R-:W4:Y:S04]  /*8aaf0*/  LDL.LU R53, [R1+0x2028] ;  /* 0x0020280001357983 */ /* 0x000f280000300800 */
[----:B------:R-:W4:Y:S01]  /*8ab00*/  LDL.LU R52, [R1+0x3280] ;  /* 0x0032800001347983 */ /* 0x000f220000300800 */
[----:B------:R-:W-:Y:S02]  /*8ab10*/  IMAD.MOV.U32 R31, RZ, RZ, R55 ;  /* 0x000000ffff1f7224 */ /* 0x000fe400078e0037 */
[----:B------:R-:W-:Y:S01]  /*8ab20*/  IMAD.MOV.U32 R30, RZ, RZ, R54 ;  /* 0x000000ffff1e7224 */ /* 0x000fe200078e0036 */
[----:B------:R-:W4:Y:S04]  /*8ab30*/  LDL.LU R55, [R1+0x202c] ;  /* 0x00202c0001377983 */ /* 0x000f280000300800 */
[----:B------:R-:W4:Y:S04]  /*8ab40*/  LDL.LU R54, [R1+0x3284] ;  /* 0x0032840001367983 */ /* 0x000f280000300800 */
[----:B------:R-:W-:Y:S04]  /*8ab50*/  STL.64 [R1+0x4498], R50 ;  /* 0x0044983201007387 */ /* 0x000fe80000100a00 */
[----:B------:R-:W-:Y:S04]  /*8ab60*/  STL.64 [R1+0x358], R30 ;  /* 0x0003581e01007387 */ /* 0x000fe80000100a00 */
[----:B------:R-:W-:Y:S04]  /*8ab70*/  STL.64 [R1+0x44a0], R30 ;  /* 0x0044a01e01007387 */ /* 0x000fe80000100a00 */
[----:B------:R-:W-:Y:S04]  /*8ab80*/  STL.64 [R1+0x350], R36 ;  /* 0x0003502401007387 */ /* 0x000fe80000100a00 */
[----:B------:R-:W-:Y:S01]  /*8ab90*/  STL.64 [R1+0x44a8], R36 ;  /* 0x0044a82401007387 */ /* 0x000fe20000100a00 */
[----:B--2---:R-:W-:-:S02]  /*8aba0*/  IMAD.MOV.U32 R81, RZ, RZ, R59 ;  /* 0x000000ffff517224 */ /* 0x004fc400078e003b */
[----:B---3--:R-:W-:-:S05]  /*8abb0*/  IMAD.MOV.U32 R80, RZ, RZ, R58 ;  /* 0x000000ffff507224 */ /* 0x008fca00078e003a */
[----:B------:R-:W-:Y:S04]  /*8abc0*/  STL [R1+0x45f0], R80 ;  /* 0x0045f05001007387 */ /* 0x000fe80000100800 */
[----:B------:R-:W-:Y:S04]  /*8abd0*/  STL [R1+0x45d0], R81 ;  /* 0x0045d05101007387 */ /* 0x000fe80000100800 */
[----:B------:R-:W-:Y:S04]  /*8abe0*/  STL [R1+0x4600], R81 ;  /* 0x0046005101007387 */ /* 0x000fe80000100800 */
[----:B------:R-:W-:Y:S04]  /*8abf0*/  STL.64 [R1+0x4628], R80 ;  /* 0x0046285001007387 */ /* 0x000fe80000100a00 */
[----:B------:R-:W2:Y:S04]  /*8ac00*/  LDL.LU R87, [R1+0x2030] ;  /* 0x0020300001577983 */ /* 0x000ea80000300800 */
[----:B------:R-:W3:Y:S04]  /*8ac10*/  LDL.LU R86, [R1+0x3288] ;  /* 0x0032880001567983 */ /* 0x000ee80000300800 */
[----:B------:R-:W2:Y:S04]  /*8ac20*/  LDL.LU R85, [R1+0x2034] ;  /* 0x0020340001557983 */ /* 0x000ea80000300800 */
[----:B------:R-:W3:Y:S01]  /*8ac30*/  LDL.LU R84, [R1+0x328c] ;  /* 0x00328c0001547983 */ /* 0x000ee20000300800 */
[----:B------:R-:W-:-:S02]  /*8ac40*/  IMAD.MOV.U32 R38, RZ, RZ, R66 ;  /* 0x000000ffff267224 */ /* 0x000fc400078e0042 */
[----:B------:R-:W-:Y:S01]  /*8ac50*/  IMAD.MOV.U32 R39, RZ, RZ, R67 ;  /* 0x000000ffff277224 */ /* 0x000fe200078e0043 */
[----:B----4-:R-:W-:Y:S01]  /*8ac60*/  MOV R16, R64 ;  /* 0x0000004000107202 */ /* 0x010fe20000000f00 */
[----:B------:R-:W-:Y:S02]  /*8ac70*/  IMAD.MOV.U32 R17, RZ, RZ, R65 ;  /* 0x000000ffff117224 */ /* 0x000fe400078e0041 */
[----:B------:R-:W-:Y:S02]  /*8ac80*/  IMAD.MOV.U32 R83, RZ, RZ, R57 ;  /* 0x000000ffff537224 */ /* 0x000fe400078e0039 */
[----:B------:R-:W-:Y:S01]  /*8ac90*/  IMAD.MOV.U32 R82, RZ, RZ, R56 ;  /* 0x000000ffff527224 */ /* 0x000fe200078e0038 */
[----:B------:R-:W4:Y:S04]  /*8aca0*/  LDL.LU R57, [R1+0x2038] ;  /* 0x0020380001397983 */ /* 0x000f280000300800 */
[----:B------:R-:W4:Y:S04]  /*8acb0*/  LDL.LU R56, [R1+0x3290] ;  /* 0x0032900001387983 */ /* 0x000f280000300800 */
[----:B------:R-:W4:Y:S04]  /*8acc0*/  LDL.LU R59, [R1+0x203c] ;  /* 0x00203c00013b7983 */ /* 0x000f280000300800 */
[----:B------:R-:W4:Y:S04]  /*8acd0*/  LDL.LU R58, [R1+0x3294] ;  /* 0x00329400013a7983 */ /* 0x000f280000300800 */
[----:B------:R-:W-:Y:S04]  /*8ace0*/  STL.64 [R1+0x45d8], R82 ;  /* 0x0045d85201007387 */ /* 0x000fe80000100a00 */
[----:B------:R-:W-:Y:S04]  /*8acf0*/  STL.64 [R1+0x348], R38 ;  /* 0x0003482601007387 */ /* 0x000fe80000100a00 */
[----:B------:R-:W-:Y:S04]  /*8ad00*/  STL.64 [R1+0x44b0], R38 ;  /* 0x0044b02601007387 */ /* 0x000fe80000100a00 */
[----:B------:R-:W-:Y:S04]  /*8ad10*/  STL.64 [R1+0x340], R16 ;  /* 0x0003401001007387 */ /* 0x000fe80000100a00 */
[----:B------:R-:W-:Y:S04]  /*8ad20*/  STL.64 [R1+0x44b8], R16 ;  /* 0x0044b81001007387 */ /* 0x000fe80000100a00 */
[----:B------:R-:W-:Y:S04]  /*8ad30*/  STL.64 [R1+0x44c0], R52 ;  /* 0x0044c03401007387 */ /* 0x000fe80000100a00 */
[----:B------:R-:W4:Y:S04]  /*8ad40*/  LDL.LU R67, [R1+0x2040] ;  /* 0x0020400001437983 */ /* 0x000f280000300800 */
[----:B------:R-:W4:Y:S04]  /*8ad50*/  LDL.LU R66, [R1+0x3298] ;  /* 0x0032980001427983 */ /* 0x000f280000300800 */
[----:B------:R-:W4:Y:S04]  /*8ad60*/  LDL.LU R65, [R1+0x2044] ;  /* 0x0020440001417983 */ /* 0x000f280000300800 */
[----:B------:R-:W4:Y:S01]  /*8ad70*/  LDL.LU R64, [R1+0x329c] ;  /* 0x00329c0001407983 */ /* 0x000f220000300800 */
[----:B------:R-:W-:-:S02]  /*8ad80*/  IMAD.MOV.U32 R89, RZ, RZ, R61 ;  /* 0x000000ffff597224 */ /* 0x000fc400078e003d */
[----:B------:R-:W-:Y:S01]  /*8ad90*/  IMAD.MOV.U32 R88, RZ, RZ, R60 ;  /* 0x000000ffff587224 */ /* 0x000fe200078e003c */
[----:B------:R-:W4:Y:S01]  /*8ada0*/  LDL.LU R61, [R1+0x2048] ;  /* 0x00204800013d7983 */ /* 0x000f220000300800 */
[----:B------:R-:W-:Y:S02]  /*8adb0*/  IMAD.MOV.U32 R14, RZ, RZ, R62 ;  /* 0x000000ffff0e7224 */ /* 0x000fe400078e003e */
[----:B------:R-:W-:Y:S01]  /*8adc0*/  IMAD.MOV.U32 R15, RZ, RZ, R63 ;  /* 0x000000ffff0f7224 */ /* 0x000fe200078e003f */
[----:B------:R-:W4:Y:S04]  /*8add0*/  LDL.LU R60, [R1+0x32a0] ;  /* 0x0032a000013c7983 */ /* 0x000f280000300800 */
[----:B------:R-:W4:Y:S04]  /*8ade0*/  LDL.LU R63, [R1+0x204c] ;  /* 0x00204c00013f7983 */ /* 0x000f280000300800 */
[----:B------:R-:W4:Y:S04]  /*8adf0*/  LDL.LU R62, [R1+0x32a4] ;  /* 0x0032a400013e7983 */ /* 0x000f280000300800 */
[----:B------:R-:W-:Y:S04]  /*8ae00*/  STL.64 [R1+0x44c8], R54 ;  /* 0x0044c83601007387 */ /* 0x000fe80000100a00 */
[----:B------:R-:W-:Y:S04]  /*8ae10*/  STL.64 [R1+0x338], R14 ;  /* 0x0003380e01007387 */ /* 0x000fe80000100a00 */
[----:B------:R-:W-:Y:S04]  /*8ae20*/  STL.64 [R1+0x44d0], R14 ;  /* 0x0044d00e01007387 */ /* 0x000fe80000100a00 */
[----:B------:R-:W-:Y:S04]  /*8ae30*/  STL.64 [R1+0x330], R88 ;  /* 0x0003305801007387 */ /* 0x000fe80000100a00 */
[----:B------:R-:W-:Y:S04]  /*8ae40*/  STL [R1+0x44e8], R88 ;  /* 0x0044e85801007387 */ /* 0x000fe80000100800 */
[----:B------:R-:W-:Y:S04]  /*8ae50*/  STL [R1+0x44d8], R89 ;  /* 0x0044d85901007387 */ /* 0x000fe80000100800 */
[----:B------:R-:W-:Y:S04]  /*8ae60*/  STL.64 [R1+0x4508], R88 ;  /* 0x0045085801007387 */ /* 0x000fe80000100a00 */
[----:B------:R-:W4:Y:S04]  /*8ae70*/  LDL.LU R70, [R1+0x2050] ;  /* 0x0020500001467983 */ /* 0x000f280000300800 */
[----:B------:R-:W4:Y:S04]  /*8ae80*/  LDL.LU R71, [R1+0x32a8] ;  /* 0x0032a80001477983 */ /* 0x000f280000300800 */
[----:B------:R-:W4:Y:S04]  /*8ae90*/  LDL.LU R68, [R1+0x2054] ;  /* 0x0020540001447983 */ /* 0x000f280000300800 */
[----:B------:R-:W4:Y:S01]  /*8aea0*/  LDL.LU R69, [R1+0x32ac] ;  /* 0x0032ac0001457983 */ /* 0x000f220000300800 */
[----:B--2---:R-:W-:-:S02]  /*8aeb0*/  IMAD.MOV.U32 R91, RZ, RZ, R85 ;  /* 0x000000ffff5b7224 */ /* 0x004fc400078e0055 */
[----:B---3--:R-:W-:Y:S01]  /*8aec0*/  IMAD.MOV.U32 R90, RZ, RZ, R84 ;  /* 0x000000ffff5a7224 */ /* 0x008fe200078e0054 */
[----:B------:R-:W2:Y:S04]  /*8aed0*/  LDL.LU R85, [R1+0x2058] ;  /* 0x0020580001557983 */ /* 0x000ea80000300800 */
[----:B------:R-:W2:Y:S01]  /*8aee0*/  LDL.LU R84, [R1+0x32b0] ;  /* 0x0032b00001547983 */ /* 0x000ea20000300800 */
[----:B------:R-:W-:Y:S02]  /*8aef0*/  IMAD.MOV.U32 R9, RZ, RZ, R87 ;  /* 0x000000ffff097224 */ /* 0x000fe400078e0057 */
[----:B------:R-:W-:Y:S01]  /*8af00*/  IMAD.MOV.U32 R8, RZ, RZ, R86 ;  /* 0x000000ffff087224 */ /* 0x000fe200078e0056 */
[----:B----4-:R-:W-:Y:S04]  /*8af10*/  STL.64 [R1+0x44e0], R56 ;  /* 0x0044e03801007387 */ /* 0x010fe80000100a00 */
[----:B------:R-:W3:Y:S04]  /*8af20*/  LDL.LU R87, [R1+0x205c] ;  /* 0x00205c0001577983 */ /* 0x000ee80000300800 */
[----:B------:R-:W3:Y:S04]  /*8af30*/  LDL.LU R86, [R1+0x32b4] ;  /* 0x0032b40001567983 */ /* 0x000ee80000300800 */
        /* <DEDUP_REMOVED lines=11> */
[----:B------:R-:W4:Y:S04]  /*8aff0*/  LDL.LU R65, [R1+0x2068] ;  /* 0x0020680001417983 */ /* 0x000f280000300800 */
[----:B------:R-:W4:Y:S01]  /*8b000*/  LDL.LU R64, [R1+0x32c0] ;  /* 0x0032c00001407983 */ /* 0x000f220000300800 */
        /* <DEDUP_REMOVED lines=17> */
[----:B------:R-:W1:Y:S01]  /*8b120*/  LDL.LU R71, [R1+0x32d0] ;  /* 0x0032d00001477983 */ /* 0x000e620000300800 */
[----:B------:R-:W-:Y:S02]  /*8b130*/  IMAD.MOV.U32 R33, RZ, RZ, R68 ;  /* 0x000000ffff217224 */ /* 0x000fe400078e0044 */
[----:B------:R-:W-:Y:S01]  /*8b140*/  IMAD.MOV.U32 R32, RZ, RZ, R69 ;  /* 0x000000ffff207224 */ /* 0x000fe200078e0045 */
[----:B------:R-:W4:Y:S04]  /*8b150*/  LDL.LU R68, [R1+0x207c] ;  /* 0x00207c0001447983 */ /* 0x000f280000300800 */
[----:B------:R-:W4:Y:S04]  /*8b160*/  LDL.LU R69, [R1+0x32d4] ;  /* 0x0032d40001457983 */ /* 0x000f280000300800 */
[----:B--2---:R-:W-:Y:S04]  /*8b170*/  STL.64 [R1+0x45f8], R84 ;  /* 0x0045f85401007387 */ /* 0x004fe80000100a00 */
[----:B---3--:R-:W-:Y:S04]  /*8b180*/  STL.64 [R1+0x4608], R86 ;  /* 0x0046085601007387 */ /* 0x008fe80000100a00 */
[----:B------:R-:W-:Y:S04]  /*8b190*/  STL.64 [R1+0x308], R26 ;  /* 0x0003081a01007387 */ /* 0x000fe80000100a00 */
[----:B------:R-:W-:Y:S04]  /*8b1a0*/  STL.64 [R1+0x4530], R26 ;  /* 0x0045301a01007387 */ /* 0x000fe80000100a00 */
[----:B------:R-:W-:Y:S04]  /*8b1b0*/  STL.64 [R1+0x300], R32 ;  /* 0x0003002001007387 */ /* 0x000fe80000100a00 */
[----:B------:R-:W-:Y:S04]  /*8b1c0*/  STL.64 [R1+0x4540], R32 ;  /* 0x0045402001007387 */ /* 0x000fe80000100a00 */
[----:B0-----:R-:W2:Y:S04]  /*8b1d0*/  LDL.LU R45, [R1+0x2080] ;  /* 0x00208000012d7983 */ /* 0x001ea80000300800 */
[----:B------:R-:W3:Y:S04]  /*8b1e0*/  LDL.LU R78, [R1+0x32d8] ;  /* 0x0032d800014e7983 */ /* 0x000ee80000300800 */
[----:B----4-:R-:W-:Y:S04]  /*8b1f0*/  STL [R1+0x4610], R64 ;  /* 0x0046104001007387 */ /* 0x010fe80000100800 */
[----:B------:R-:W-:Y:S04]  /*8b200*/  STL [R1+0x4630], R64 ;  /* 0x0046304001007387 */ /* 0x000fe80000100800 */
[----:B------:R-:W-:Y:S04]  /*8b210*/  STL [R1+0x4548], R65 ;  /* 0x0045484101007387 */ /* 0x000fe80000100800 */
[----:B------:R-:W-:Y:S04]  /*8b220*/  STL [R1+0x4640], R65 ;  /* 0x0046404101007387 */ /* 0x000fe80000100800 */
[----:B------:R-:W-:Y:S04]  /*8b230*/  STL.64 [R1+0x4668], R64 ;  /* 0x0046684001007387 */ /* 0x000fe80000100a00 */
[----:B------:R-:W4:Y:S04]  /*8b240*/  LDL.LU R79, [R1+0x2088] ;  /* 0x00208800014f7983 */ /* 0x000f280000300800 */
[----:B------:R-:W4:Y:S01]  /*8b250*/  LDL.LU R76, [R1+0x32e0] ;  /* 0x0032e000014c7983 */ /* 0x000f220000300800 */
[----:B------:R-:W-:-:S03]  /*8b260*/  IMAD.MOV.U32 R20, RZ, RZ, R0 ;  /* 0x000000ffff147224 */ /* 0x000fc600078e0000 */
[----:B------:R-:W4:Y:S04]  /*8b270*/  LDL.LU R77, [R1+0x208c] ;  /* 0x00208c00014d7983 */ /* 0x000f280000300800 */
[----:B------:R-:W4:Y:S01]  /*8b280*/  LDL.LU R0, [R1+0x32e4] ;  /* 0x0032e40001007983 */ /* 0x000f220000300800 */
[----:B------:R-:W-:-:S04]  /*8b290*/  LOP3.LUT R43, R43, R42, RZ, 0x3c, !PT ;  /* 0x0000002a2b2b7212 */ /* 0x000fc800078e3cff */
[----:B------:R-:W-:-:S04]  /*8b2a0*/  LOP3.LUT R42, R43, R42, RZ, 0x3c, !PT ;  /* 0x0000002a2b2a7212 */ /* 0x000fc800078e3cff */
[----:B------:R-:W-:Y:S01]  /*8b2b0*/  LOP3.LUT R43, R43, R42, RZ, 0x3c, !PT ;  /* 0x0000002a2b2b7212 */ /* 0x000fe200078e3cff */
[----:B------:R-:W-:Y:S01]  /*8b2c0*/  STL.64 [R1+0x4550], R66 ;  /* 0x0045504201007387 */ /* 0x000fe20000100a00 */
[----:B-1----:R-:W-:Y:S02]  /*8b2d0*/  IMAD.MOV.U32 R6, RZ, RZ, R71 ;  /* 0x000000ffff067224 */ /* 0x002fe400078e0047 */
[----:B------:R-:W-:Y:S01]  /*8b2e0*/  IMAD.MOV.U32 R7, RZ, RZ, R70 ;  /* 0x000000ffff077224 */ /* 0x000fe200078e0046 */
[----:B------:R-:W-:Y:S04]  /*8b2f0*/  STL.64 [R1+0x2f8], R42 ;  /* 0x0002f82a01007387 */ /* 0x000fe80000100a00 */
[----:B------:R-:W-:Y:S04]  /*8b300*/  STL.64 [R1+0x4618], R42 ;  /* 0x0046182a01007387 */ /* 0x000fe80000100a00 */
[----:B------:R-:W-:Y:S04]  /*8b310*/  STL.64 [R1+0x2f0], R20 ;  /* 0x0002f01401007387 */ /* 0x000fe80000100a00 */
[----:B------:R-:W-:Y:S01]  /*8b320*/  STL.64 [R1+0x4638], R20 ;  /* 0x0046381401007387 */ /* 0x000fe20000100a00 */
[----:B------:R-:W-:-:S02]  /*8b330*/  IMAD.MOV.U32 R11, RZ, RZ, R74 ;  /* 0x000000ffff0b7224 */ /* 0x000fc400078e004a */
[----:B------:R-:W-:Y:S01]  /*8b340*/  IMAD.MOV.U32 R10, RZ, RZ, R75 ;  /* 0x000000ffff0a7224 */ /* 0x000fe200078e004b */
[----:B------:R-:W4:Y:S04]  /*8b350*/  LDL.LU R74, [R1+0x2090] ;  /* 0x00209000014a7983 */ /* 0x000f280000300800 */
[----:B------:R0:W-:Y:S04]  /*8b360*/  STL.64 [R1], R6 ;  /* 0x0000000601007387 */ /* 0x0001e80000100a00 */
[----:B------:R-:W4:Y:S01]  /*8b370*/  LDL.LU R75, [R1+0x32e8] ;  /* 0x0032e800014b7983 */ /* 0x000f220000300800 */
[----:B------:R-:W-:-:S02]  /*8b380*/  IMAD.MOV.U32 R5, RZ, RZ, R72 ;  /* 0x000000ffff057224 */ /* 0x000fc400078e0048 */
[----:B------:R-:W-:Y:S01]  /*8b390*/  IMAD.MOV.U32 R4, RZ, RZ, R73 ;  /* 0x000000ffff047224 */ /* 0x000fe200078e0049 */
        /* <DEDUP_REMOVED lines=8> */
[----:B------:R-:W-:Y:S04]  /*8b420*/  STL.64 [R1+0x2e8], R10 ;  /* 0x0002e80a01007387 */ /* 0x000fe80000100a00 */
[----:B------:R1:W-:Y:S04]  /*8b430*/  STL.64 [R1+0x4648], R10 ;  /* 0x0046480a01007387 */ /* 0x0003e80000100a00 */
[----:B------:R-:W-:Y:S04]  /*8b440*/  STL.64 [R1+0x2e0], R4 ;  /* 0x0002e00401007387 */ /* 0x000fe80000100a00 */
[----:B------:R-:W-:Y:S04]  /*8b450*/  STL [R1+0x4670], R4 ;  /* 0x0046700401007387 */ /* 0x000fe80000100800 */
[----:B------:R-:W-:Y:S04]  /*8b460*/  STL [R1+0x4650], R5 ;  /* 0x0046500501007387 */ /* 0x000fe80000100800 */
[----:B------:R-:W-:Y:S04]  /*8b470*/  STL [R1+0x4680], R5 ;  /* 0x0046800501007387 */ /* 0x000fe80000100800 */
[----:B------:R0:W-:Y:S04]  /*8b480*/  STL.64 [R1+0x46a8], R4 ;  /* 0x0046a80401007387 */ /* 0x0001e80000100a00 */
[----:B------:R-:W-:Y:S04]  /*8b490*/  STL.64 [R1+0x8], R2 ;  /* 0x0000080201007387 */ /* 0x000fe80000100a00 */
[----:B------:R-:W-:Y:S01]  /*8b4a0*/  STL.64 [R1+0x4658], R2 ;  /* 0x0046580201007387 */ /* 0x000fe20000100a00 */
[----:B---3--:R-:W-:-:S05]  /*8b4b0*/  IMAD.MOV.U32 R44, RZ, RZ, R78 ;  /* 0x000000ffff2c7224 */ /* 0x008fca00078e004e */
[----:B--2---:R-:W-:Y:S04]  /*8b4c0*/  STL.64 [R1+0x2d8], R44 ;  /* 0x0002d82c01007387 */ /* 0x004fe80000100a00 */
[----:B------:R2:W-:Y:S04]  /*8b4d0*/  STL.64 [R1+0x4678], R44 ;  /* 0x0046782c01007387 */ /* 0x0005e80000100a00 */
[----:B------:R-:W3:Y:S04]  /*8b4e0*/  LDL.LU R24, [R1+0x20a0] ;  /* 0x0020a00001187983 */ /* 0x000ee80000300800 */
[----:B------:R-:W3:Y:S04]  /*8b4f0*/  LDL.LU R25, [R1+0x32f8] ;  /* 0x0032f80001197983 */ /* 0x000ee80000300800 */
[----:B------:R-:W2:Y:S04]  /*8b500*/  LDL.LU R12, [R1+0x20a4] ;  /* 0x0020a400010c7983 */ /* 0x000ea80000300800 */
[----:B------:R-:W2:Y:S04]  /*8b510*/  LDL.LU R13, [R1+0x32fc] ;  /* 0x0032fc00010d7983 */ /* 0x000ea80000300800 */
[----:B0-----:R-:W2:Y:S04]  /*8b520*/  LDL.LU R7, [R1+0x20a8] ;  /* 0x0020a80001077983 */ /* 0x001ea80000300800 */
[----:B------:R-:W2:Y:S01]  /*8b530*/  LDL.LU R78, [R1+0x3300] ;  /* 0x00330000014e7983 */ /* 0x000ea20000300800 */
[----:B----4-:R-:W-:-:S03]  /*8b540*/  IMAD.MOV.U32 R23, RZ, RZ, R79 ;  /* 0x000000ffff177224 */ /* 0x010fc600078e004f */
[----:B------:R-:W4:Y:S01]  /*8b550*/  LDL.LU R79, [R1+0x20ac] ;  /* 0x0020ac00014f7983 */ /* 0x000f220000300800 */
[----:B------:R-:W-:-:S03]  /*8b560*/  IMAD.MOV.U32 R28, RZ, RZ, R0 ;  /* 0x000000ffff1c7224 */ /* 0x000fc600078e0000 */
[----:B------:R-:W3:Y:S01]  /*8b570*/  LDL.LU R0, [R1+0x3304] ;  /* 0x0033040001007983 */ /* 0x000ee20000300800 */
[----:B------:R-:W-:-:S03]  /*8b580*/  IMAD.MOV.U32 R22, RZ, RZ, R76 ;  /* 0x000000ffff167224 */ /* 0x000fc600078e004c */
[----:B------:R-:W-:Y:S04]  /*8b590*/  STL.64 [R1+0x2d0], R92 ;  /* 0x0002d05c01007387 */ /* 0x000fe80000100a00 */
[----:B------:R0:W-:Y:S01]  /*8b5a0*/  STL.64 [R1+0x4688], R92 ;  /* 0x0046885c01007387 */ /* 0x0001e20000100a00 */
[----:B------:R-:W-:-:S03]  /*8b5b0*/  IMAD.MOV.U32 R29, RZ, RZ, R77 ;  /* 0x000000ffff1d7224 */ /* 0x000fc600078e004d */
[----:B------:R-:W-:Y:S04]  /*8b5c0*/  STL.64 [R1+0x10], R22 ;  /* 0x0000101601007387 */ /* 0x000fe80000100a00 */
[----:B------:R-:W-:Y:S04]  /*8b5d0*/  STL [R1+0x46b0], R22 ;  /* 0x0046b01601007387 */ /* 0x000fe80000100800 */
[----:B------:R-:W-:Y:S04]  /*8b5e0*/  STL [R1+0x4690], R23 ;  /* 0x0046901701007387 */ /* 0x000fe80000100800 */
[----:B------:R-:W-:Y:S04]  /*8b5f0*/  STL [R1+0x46c0], R23 ;  /* 0x0046c01701007387 */ /* 0x000fe80000100800 */
[----:B------:R0:W-:Y:S04]  /*8b600*/  STL.64 [R1+0x46e8], R22 ;  /* 0x0046e81601007387 */ /* 0x0001e80000100a00 */
[----:B------:R-:W-:Y:S04]  /*8b610*/  STL.64 [R1+0x18], R28 ;  /* 0x0000181c01007387 */ /* 0x000fe80000100a00 */
[----:B------:R-:W-:Y:S01]  /*8b620*/  STL.64 [R1+0x4698], R28 ;  /* 0x0046981c01007387 */ /* 0x000fe20000100a00 */
[----:B------:R-:W-:-:S02]  /*8b630*/  IMAD.MOV.U32 R35, RZ, RZ, R74 ;  /* 0x000000ffff237224 */ /* 0x000fc400078e004a */
[----:B------:R-:W-:-:S05]  /*8b640*/  IMAD.MOV.U32 R34, RZ, RZ, R75 ;  /* 0x000000ffff227224 */ /* 0x000fca00078e004b */
[----:B------:R-:W-:Y:S04]  /*8b650*/  STL.64 [R1+0x2c8], R34 ;  /* 0x0002c82201007387 */ /* 0x000fe80000100a00 */
[----:B------:R0:W-:Y:S04]  /*8b660*/  STL.64 [R1+0x46b8], R34 ;  /* 0x0046b82201007387 */ /* 0x0001e80000100a00 */
[----:B------:R-:W3:Y:S04]  /*8b670*/  LDL.LU R50, [R1+0x20b0] ;  /* 0x0020b00001327983 */ /* 0x000ee80000300800 */
[----:B------:R-:W3:Y:S04]  /*8b680*/  LDL.LU R51, [R1+0x3308] ;  /* 0x0033080001337983 */ /* 0x000ee80000300800 */
[----:B------:R-:W3:Y:S01]  /*8b690*/  LDL.LU R76, [R1+0x20b4] ;  /* 0x0020b400014c7983 */ /* 0x000ee20000300800 */
[----:B------:R-:W-:-:S03]  /*8b6a0*/  IMAD.MOV.U32 R47, RZ, RZ, R72 ;  /* 0x000000ffff2f7224 */ /* 0x000fc600078e0048 */
[----:B------:R-:W3:Y:S01]  /*8b6b0*/  LDL.LU R77, [R1+0x330c] ;  /* 0x00330c00014d7983 */ /* 0x000ee20000300800 */
[----:B------:R-:W-:-:S03]  /*8b6c0*/  IMAD.MOV.U32 R46, RZ, RZ, R73 ;  /* 0x000000ffff2e7224 */ /* 0x000fc600078e0049 */
[----:B------:R-:W3:Y:S01]  /*8b6d0*/  LDL.LU R72, [R1+0x20b8] ;  /* 0x0020b80001487983 */ /* 0x000ee20000300800 */
[----:B------:R-:W-:-:S03]  /*8b6e0*/  IMAD.MOV.U32 R75, RZ, RZ, R68 ;  /* 0x000000ffff4b7224 */ /* 0x000fc600078e0044 */
[----:B------:R-:W3:Y:S01]  /*8b6f0*/  LDL.LU R73, [R1+0x3310] ;  /* 0x0033100001497983 */ /* 0x000ee20000300800 */
[----:B------:R-:W-:-:S03]  /*8b700*/  IMAD.MOV.U32 R74, RZ, RZ, R69 ;  /* 0x000000ffff4a7224 */ /* 0x000fc600078e0045 */
[----:B------:R-:W3:Y:S04]  /*8b710*/  LDL.LU R68, [R1+0x20bc] ;  /* 0x0020bc0001447983 */ /* 0x000ee80000300800 */
[----:B------:R-:W3:Y:S01]  /*8b720*/  LDL.LU R69, [R1+0x3314] ;  /* 0x0033140001457983 */ /* 0x000ee20000300800 */
[----:B------:R-:W-:-:S04]  /*8b730*/  LOP3.LUT R71, R71, R70, RZ, 0x3c, !PT ;  /* 0x0000004647477212 */ /* 0x000fc800078e3cff */
[C---:B------:R-:W-:Y:S01]  /*8b740*/  LOP3.LUT R70, R71.reuse, R70, RZ, 0x3c, !PT ;  /* 0x0000004647467212 */ /* 0x040fe200078e3cff */
[----:B------:R-:W-:Y:S03]  /*8b750*/  STL.64 [R1+0x2c0], R46 ;  /* 0x0002c02e01007387 */ /* 0x000fe60000100a00 */
[----:B------:R-:W-:Y:S01]  /*8b760*/  LOP3.LUT R71, R71, R70, RZ, 0x3c, !PT ;  /* 0x0000004647477212 */ /* 0x000fe200078e3cff */
[----:B------:R0:W-:Y:S04]  /*8b770*/  STL.64 [R1+0x46c8], R46 ;  /* 0x0046c82e01007387 */ /* 0x0001e80000100a00 */
[----:B------:R-:W-:Y:S04]  /*8b780*/  STL.64 [R1+0x20], R70 ;  /* 0x0000204601007387 */ /* 0x000fe80000100a00 */
[----:B------:R-:W-:Y:S04]  /*8b790*/  STL [R1+0x46f0], R70 ;  /* 0x0046f04601007387 */ /* 0x000fe80000100800 */
[----:B------:R-:W-:Y:S04]  /*8b7a0*/  STL [R1+0x46d0], R71 ;  /* 0x0046d04701007387 */ /* 0x000fe80000100800 */
[----:B------:R-:W-:Y:S04]  /*8b7b0*/  STL [R1+0x4700], R71 ;  /* 0x0047004701007387 */ /* 0x000fe80000100800 */
[----:B------:R0:W-:Y:S04]  /*8b7c0*/  STL.64 [R1+0x4728], R70 ;  /* 0x0047284601007387 */ /* 0x0001e80000100a00 */
[----:B------:R-:W-:Y:S04]  /*8b7d0*/  STL.64 [R1+0x28], R74 ;  /* 0x0000284a01007387 */ /* 0x000fe80000100a00 */
[----:B------:R-:W-:Y:S04]  /*8b7e0*/  STL.64 [R1+0x46d8], R74 ;  /* 0x0046d84a01007387 */ /* 0x000fe80000100a00 */
[----:B------:R-:W3:Y:S04]  /*8b7f0*/  LDL.LU R17, [R1+0x20c0] ;  /* 0x0020c00001117983 */ /* 0x000ee80000300800 */
[----:B------:R-:W3:Y:S04]  /*8b800*/  LDL.LU R82, [R1+0x3318] ;  /* 0x0033180001527983 */ /* 0x000ee80000300800 */
[----:B------:R-:W3:Y:S04]  /*8b810*/  LDL.LU R83, [R1+0x20c4] ;  /* 0x0020c40001537983 */ /* 0x000ee80000300800 */
[----:B------:R-:W3:Y:S04]  /*8b820*/  LDL.LU R80, [R1+0x331c] ;  /* 0x00331c0001507983 */ /* 0x000ee80000300800 */
[----:B------:R-:W3:Y:S01]  /*8b830*/  LDL.LU R81, [R1+0x20c8] ;  /* 0x0020c80001517983 */ /* 0x000ee20000300800 */
[----:B--2---:R-:W-:-:S03]  /*8b840*/  IMAD.MOV.U32 R6, RZ, RZ, R78 ;  /* 0x000000ffff067224 */ /* 0x004fc600078e004e */
[----:B------:R-:W2:Y:S01]  /*8b850*/  LDL.LU R78, [R1+0x3320] ;  /* 0x00332000014e7983 */ /* 0x000ea20000300800 */
[----:B----4-:R-:W-:-:S03]  /*8b860*/  IMAD.MOV.U32 R49, RZ, RZ, R79 ;  /* 0x000000ffff317224 */ /* 0x010fc600078e004f */
[----:B------:R-:W4:Y:S01]  /*8b870*/  LDL.LU R79, [R1+0x20cc] ;  /* 0x0020cc00014f7983 */ /* 0x000f220000300800 */
[----:B---3--:R-:W-:-:S03]  /*8b880*/  IMAD.MOV.U32 R48, RZ, RZ, R0 ;  /* 0x000000ffff307224 */ /* 0x008fc600078e0000 */
[----:B------:R-:W3:Y:S01]  /*8b890*/  LDL.LU R0, [R1+0x3324] ;  /* 0x0033240001007983 */ /* 0x000ee20000300800 */
[----:B------:R-:W-:Y:S02]  /*8b8a0*/  LOP3.LUT R25, R25, R24, RZ, 0x3c, !PT ;  /* 0x0000001819197212 */ /* 0x000fe400078e3cff */
[----:B------:R-:W-:Y:S02]  /*8b8b0*/  LOP3.LUT R13, R13, R12, RZ, 0x3c, !PT ;  /* 0x0000000c0d0d7212 */ /* 0x000fe400078e3cff */
[----:B------:R-:W-:Y:S02]  /*8b8c0*/  LOP3.LUT R24, R25, R24, RZ, 0x3c, !PT ;  /* 0x0000001819187212 */ /* 0x000fe400078e3cff */
[----:B------:R-:W-:Y:S02]  /*8b8d0*/  LOP3.LUT R12, R13, R12, RZ, 0x3c, !PT ;  /* 0x0000000c0d0c7212 */ /* 0x000fe400078e3cff */
[----:B------:R-:W-:Y:S02]  /*8b8e0*/  LOP3.LUT R25, R25, R24, RZ, 0x3c, !PT ;  /* 0x0000001819197212 */ /* 0x000fe400078e3cff */
[----:B------:R-:W-:-:S03]  /*8b8f0*/  LOP3.LUT R13, R13, R12, RZ, 0x3c, !PT ;  /* 0x0000000c0d0d7212 */ /* 0x000fc600078e3cff */
[----:B------:R-:W-:Y:S04]  /*8b900*/  STL.64 [R1+0x2b8], R24 ;  /* 0x0002b81801007387 */ /* 0x000fe80000100a00 */
[----:B------:R0:W-:Y:S04]  /*8b910*/  STL.64 [R1+0x46f8], R24 ;  /* 0x0046f81801007387 */ /* 0x0001e80000100a00 */
        /* <DEDUP_REMOVED lines=9> */
[----:B------:R-:W3:Y:S01]  /*8b9b0*/  LDL.LU R57, [R1+0x20d0] ;  /* 0x0020d00001397983 */ /* 0x000ee20000300800 */
[----:B------:R-:W-:-:S03]  /*8b9c0*/  IMAD.MOV.U32 R31, RZ, RZ, R76 ;  /* 0x000000ffff1f7224 */ /* 0x000fc600078e004c */
[----:B------:R-:W3:Y:S04]  /*8b9d0*/  LDL.LU R88, [R1+0x3328] ;  /* 0x0033280001587983 */ /* 0x000ee80000300800 */
[----:B------:R-:W3:Y:S01]  /*8b9e0*/  LDL.LU R76, [R1+0x20d4] ;  /* 0x0020d400014c7983 */ /* 0x000ee20000300800 */
[----:B------:R-:W-:-:S03]  /*8b9f0*/  IMAD.MOV.U32 R30, RZ, RZ, R77 ;  /* 0x000000ffff1e7224 */ /* 0x000fc600078e004d */
[----:B------:R-:W3:Y:S01]  /*8ba00*/  LDL.LU R77, [R1+0x332c] ;  /* 0x00332c00014d7983 */ /* 0x000ee20000300800 */
[----:B------:R-:W-:Y:S02]  /*8ba10*/  IMAD.MOV.U32 R37, RZ, RZ, R72 ;  /* 0x000000ffff257224 */ /* 0x000fe400078e0048 */
[----:B------:R-:W-:Y:S02]  /*8ba20*/  IMAD.MOV.U32 R39, RZ, RZ, R68 ;  /* 0x000000ffff277224 */ /* 0x000fe400078e0044 */
[----:B------:R-:W-:Y:S01]  /*8ba30*/  IMAD.MOV.U32 R38, RZ, RZ, R69 ;  /* 0x000000ffff267224 */ /* 0x000fe200078e0045 */
[----:B------:R-:W3:Y:S04]  /*8ba40*/  LDL.LU R68, [R1+0x20d8] ;  /* 0x0020d80001447983 */ /* 0x000ee80000300800 */
[----:B------:R-:W3:Y:S01]  /*8ba50*/  LDL.LU R69, [R1+0x3330] ;  /* 0x0033300001457983 */ /* 0x000ee20000300800 */
[----:B------:R-:W-:-:S03]  /*8ba60*/  IMAD.MOV.U32 R36, RZ, RZ, R73 ;  /* 0x000000ffff247224 */ /* 0x000fc600078e0049 */
[----:B------:R-:W3:Y:S04]  /*8ba70*/  LDL.LU R72, [R1+0x20dc] ;  /* 0x0020dc0001487983 */ /* 0x000ee80000300800 */
[----:B------:R-:W3:Y:S01]  /*8ba80*/  LDL.LU R73, [R1+0x3334] ;  /* 0x0033340001497983 */ /* 0x000ee20000300800 */
[----:B------:R-:W-:-:S04]  /*8ba90*/  LOP3.LUT R51, R51, R50, RZ, 0x3c, !PT ;  /* 0x0000003233337212 */ /* 0x000fc800078e3cff */
[----:B------:R-:W-:-:S04]  /*8baa0*/  LOP3.LUT R50, R51, R50, RZ, 0x3c, !PT ;  /* 0x0000003233327212 */ /* 0x000fc800078e3cff */
[----:B------:R-:W-:-:S05]  /*8bab0*/  LOP3.LUT R51, R51, R50, RZ, 0x3c, !PT ;  /* 0x0000003233337212 */ /* 0x000fca00078e3cff */
        /* <DEDUP_REMOVED lines=20> */
[----:B--2---:R-:W-:-:S03]  /*8bc00*/  IMAD.MOV.U32 R54, RZ, RZ, R78 ;  /* 0x000000ffff367224 */ /* 0x004fc600078e004e */
[----:B------:R-:W2:Y:S01]  /*8bc10*/  LDL.LU R78, [R1+0x3340] ;  /* 0x00334000014e7983 */ /* 0x000ea20000300800 */
[----:B----4-:R-:W-:-:S03]  /*8bc20*/  IMAD.MOV.U32 R15, RZ, RZ, R79 ;  /* 0x000000ffff0f7224 */ /* 0x010fc600078e004f */
[----:B------:R-:W4:Y:S01]  /*8bc30*/  LDL.LU R79, [R1+0x20ec] ;  /* 0x0020ec00014f7983 */ /* 0x000f220000300800 */
[----:B---3--:R-:W-:-:S03]  /*8bc40*/  IMAD.MOV.U32 R14, RZ, RZ, R0 ;  /* 0x000000ffff0e7224 */ /* 0x008fc600078e0000 */
[----:B------:R-:W3:Y:S04]  /*8bc50*/  LDL.LU R0, [R1+0x3344] ;  /* 0x0033440001007983 */ /* 0x000ee80000300800 */
        /* <DEDUP_REMOVED lines=15> */
[----:B------:R-:W3:Y:S04]  /*8bd50*/  LDL.LU R18, [R1+0x20f8] ;  /* 0x0020f80001127983 */ /* 0x000ee80000300800 */
[----:B------:R-:W3:Y:S01]  /*8bd60*/  LDL.LU R19, [R1+0x3350] ;  /* 0x0033500001137983 */ /* 0x000ee20000300800 */
[----:B------:R-:W-:-:S02]  /*8bd70*/  IMAD.MOV.U32 R59, RZ, RZ, R76 ;  /* 0x000000ffff3b7224 */ /* 0x000fc400078e004c */
[----:B------:R-:W-:Y:S02]  /*8bd80*/  IMAD.MOV.U32 R58, RZ, RZ, R77 ;  /* 0x000000ffff3a7224 */ /* 0x000fe400078e004d */
[----:B------:R-:W-:Y:S02]  /*8bd90*/  IMAD.MOV.U32 R77, RZ, RZ, R72 ;  /* 0x000000ffff4d7224 */ /* 0x000fe400078e0048 */
[----:B------:R-:W-:Y:S01]  /*8bda0*/  IMAD.MOV.U32 R76, RZ, RZ, R73 ;  /* 0x000000ffff4c7224 */ /* 0x000fe200078e0049 */
[----:B------:R-:W3:Y:S04]  /*8bdb0*/  LDL.LU R72, [R1+0x20fc] ;  /* 0x0020fc0001487983 */ /* 0x000ee80000300800 */
[----:B------:R-:W3:Y:S01]  /*8bdc0*/  LDL.LU R73, [R1+0x3354] ;  /* 0x0033540001497983 */ /* 0x000ee20000300800 */
[----:B------:R-:W-:Y:S01]  /*8bdd0*/  LOP3.LUT R69, R69, R68, RZ, 0x3c, !PT ;  /* 0x0000004445457212 */ /* 0x000fe200078e3cff */
[----:B------:R-:W-:-:S03]  /*8bde0*/  IMAD.MOV.U32 R56, RZ, RZ, R88 ;  /* 0x000000ffff387224 */ /* 0x000fc600078e0058 */
[C---:B------:R-:W-:Y:S02]  /*8bdf0*/  LOP3.LUT R68, R69.reuse, R68, RZ, 0x3c, !PT ;  /* 0x0000004445447212 */ /* 0x040fe400078e3cff */
[----:B------:R-:W-:Y:S02]  /*8be00*/  STL.64 [R1+0x288], R56 ;  /* 0x0002883801007387 */ /* 0x000fe40000100a00 */
[----:B------:R-:W-:Y:S02]  /*8be10*/  LOP3.LUT R69, R69, R68, RZ, 0x3c, !PT ;  /* 0x0000004445457212 */ /* 0x000fe400078e3cff */
        /* <DEDUP_REMOVED lines=11> */
[----:B------:R-:W-:-:S02]  /*8bed0*/  IMAD.MOV.U32 R8, RZ, RZ, R82 ;  /* 0x000000ffff087224 */ /* 0x000fc400078e0052 */
[----:B------:R-:W-:Y:S01]  /*8bee0*/  IMAD.MOV.U32 R91, RZ, RZ, R83 ;  /* 0x000000ffff5b7224 */ /* 0x000fe200078e0053 */
[----:B------:R-:W3:Y:S01]  /*8bef0*/  LDL.LU R82, [R1+0x3358] ;  /* 0x0033580001527983 */ /* 0x000ee20000300800 */
[----:B------:R-:W-:-:S03]  /*8bf00*/  IMAD.MOV.U32 R90, RZ, RZ, R80 ;  /* 0x000000ffff5a7224 */ /* 0x000fc600078e0050 */
[----:B------:R-:W3:Y:S04]  /*8bf10*/  LDL.LU R83, [R1+0x2104] ;  /* 0x0021040001537983 */ /* 0x000ee80000300800 */
[----:B------:R-:W3:Y:S01]  /*8bf20*/  LDL.LU R80, [R1+0x335c] ;  /* 0x00335c0001507983 */ /* 0x000ee20000300800 */
[----:B------:R-:W-:Y:S02]  /*8bf30*/  IMAD.MOV.U32 R9, RZ, RZ, R89 ;  /* 0x000000ffff097224 */ /* 0x000fe400078e0059 */
[----:B------:R-:W-:Y:S02]  /*8bf40*/  IMAD.MOV.U32 R89, RZ, RZ, R81 ;  /* 0x000000ffff597224 */ /* 0x000fe400078e0051 */
[----:B--2---:R-:W-:Y:S02]  /*8bf50*/  IMAD.MOV.U32 R88, RZ, RZ, R78 ;  /* 0x000000ffff587224 */ /* 0x004fe400078e004e */
[----:B------:R-:W2:Y:S01]  /*8bf60*/  LDL.LU R78, [R1+0x2108] ;  /* 0x00210800014e7983 */ /* 0x000ea20000300800 */
[----:B----4-:R-:W-:-:S03]  /*8bf70*/  IMAD.MOV.U32 R61, RZ, RZ, R79 ;  /* 0x000000ffff3d7224 */ /* 0x010fc600078e004f */
[----:B------:R-:W2:Y:S04]  /*8bf80*/  LDL.LU R79, [R1+0x3360] ;  /* 0x00336000014f7983 */ /* 0x000ea80000300800 */
        /* <DEDUP_REMOVED lines=14> */
[----:B------:R-:W-:-:S02]  /*8c070*/  LOP3.LUT R63, R63, R62, RZ, 0x3c, !PT ;  /* 0x0000003e3f3f7212 */ /* 0x000fc400078e3cff */
[----:B------:R-:W-:Y:S02]  /*8c080*/  LOP3.LUT R41, R41, R40, RZ, 0x3c, !PT ;  /* 0x0000002829297212 */ /* 0x000fe400078e3cff */
[----:B------:R-:W-:Y:S02]  /*8c090*/  LOP3.LUT R19, R19, R18, RZ, 0x3c, !PT ;  /* 0x0000001213137212 */ /* 0x000fe400078e3cff */
[----:B------:R-:W-:Y:S02]  /*8c0a0*/  LOP3.LUT R62, R63, R62, RZ, 0x3c, !PT ;  /* 0x0000003e3f3e7212 */ /* 0x000fe400078e3cff */
[----:B------:R-:W-:Y:S02]  /*8c0b0*/  LOP3.LUT R40, R41, R40, RZ, 0x3c, !PT ;  /* 0x0000002829287212 */ /* 0x000fe400078e3cff */
[----:B------:R-:W-:Y:S02]  /*8c0c0*/  LOP3.LUT R18, R19, R18, RZ, 0x3c, !PT ;  /* 0x0000001213127212 */ /* 0x000fe400078e3cff */
[----:B------:R-:W-:Y:S01]  /*8c0d0*/  LOP3.LUT R63, R63, R62, RZ, 0x3c, !PT ;  /* 0x0000003e3f3f7212 */ /* 0x000fe200078e3cff */
[----:B------:R-:W-:-:S02]  /*8c0e0*/  IMAD.MOV.U32 R27, RZ, RZ, R72 ;  /* 0x000000ffff1b7224 */ /* 0x000fc400078e0048 */
[----:B------:R-:W-:Y:S01]  /*8c0f0*/  IMAD.MOV.U32 R26, RZ, RZ, R73 ;  /* 0x000000ffff1a7224 */ /* 0x000fe200078e0049 */
        /* <DEDUP_REMOVED lines=8> */
[----:B------:R-:W-:-:S02]  /*8c180*/  LOP3.LUT R41, R41, R40, RZ, 0x3c, !PT ;  /* 0x0000002829297212 */ /* 0x000fc400078e3cff */
[----:B------:R-:W-:Y:S01]  /*8c190*/  LOP3.LUT R19, R19, R18, RZ, 0x3c, !PT ;  /* 0x0000001213137212 */ /* 0x000fe200078e3cff */
        /* <DEDUP_REMOVED lines=12> */
[----:B------:R-:W-:Y:S02]  /*8c260*/  IMAD.MOV.U32 R66, RZ, RZ, R80 ;  /* 0x000000ffff427224 */ /* 0x000fe400078e0050 */
[----:B------:R-:W2:Y:S01]  /*8c270*/  LDL.LU R80, [R1+0x2120] ;  /* 0x0021200001507983 */ /* 0x000ea20000300800 */
[----:B------:R-:W-:Y:S02]  /*8c280*/  IMAD.MOV.U32 R32, RZ, RZ, R82 ;  /* 0x000000ffff207224 */ /* 0x000fe400078e0052 */
[----:B----4-:R-:W-:Y:S02]  /*8c290*/  IMAD.MOV.U32 R83, RZ, RZ, R81 ;  /* 0x000000ffff537224 */ /* 0x010fe400078e0051 */
[----:B------:R-:W4:Y:S04]  /*8c2a0*/  LDL.LU R81, [R1+0x3378] ;  /* 0x0033780001517983 */ /* 0x000f280000300800 */
[----:B------:R-:W4:Y:S04]  /*8c2b0*/  LDL.LU R20, [R1+0x2124] ;  /* 0x0021240001147983 */ /* 0x000f280000300800 */
[----:B------:R-:W4:Y:S04]  /*8c2c0*/  LDL.LU R21, [R1+0x337c] ;  /* 0x00337c0001157983 */ /* 0x000f280000300800 */
[----:B-1----:R-:W4:Y:S04]  /*8c2d0*/  LDL.LU R10, [R1+0x2128] ;  /* 0x00212800010a7983 */ /* 0x002f280000300800 */
[----:B------:R-:W4:Y:S04]  /*8c2e0*/  LDL.LU R11, [R1+0x3380] ;  /* 0x00338000010b7983 */ /* 0x000f280000300800 */
[----:B------:R-:W4:Y:S01]  /*8c2f0*/  LDL.LU R5, [R1+0x212c] ;  /* 0x00212c0001057983 */ /* 0x000f220000300800 */
[----:B---3--:R-:W-:-:S03]  /*8c300*/  IMAD.MOV.U32 R82, RZ, RZ, R0 ;  /* 0x000000ffff527224 */ /* 0x008fc600078e0000 */
[----:B------:R-:W3:Y:S01]  /*8c310*/  LDL.LU R0, [R1+0x3384] ;  /* 0x0033840001007983 */ /* 0x000ee20000300800 */
[----:B--2---:R-:W-:-:S04]  /*8c320*/  LOP3.LUT R79, R79, R78, RZ, 0x3c, !PT ;  /* 0x0000004e4f4f7212 */ /* 0x004fc800078e3cff */
[C---:B------:R-:W-:Y:S01]  /*8c330*/  LOP3.LUT R78, R79.reuse, R78, RZ, 0x3c, !PT ;  /* 0x0000004e4f4e7212 */ /* 0x040fe200078e3cff */
[----:B------:R-:W-:Y:S04]  /*8c340*/  STL.64 [R1+0x258], R32 ;  /* 0x0002582001007387 */ /* 0x000fe80000100a00 */
[----:B------:R1:W-:Y:S01]  /*8c350*/  STL.64 [R1+0x4878], R32 ;  /* 0x0048782001007387 */ /* 0x0003e20000100a00 */
[----:B------:R-:W-:-:S03]  /*8c360*/  LOP3.LUT R79, R79, R78, RZ, 0x3c, !PT ;  /* 0x0000004e4f4f7212 */ /* 0x000fc600078e3cff */
        /* <DEDUP_REMOVED lines=10> */
[----:B------:R-:W-:Y:S01]  /*8c410*/  IMAD.MOV.U32 R42, RZ, RZ, R65 ;  /* 0x000000ffff2a7224 */ /* 0x000fe200078e0041 */
[----:B------:R-:W2:Y:S04]  /*8c420*/  LDL.LU R64, [R1+0x2130] ;  /* 0x0021300001407983 */ /* 0x000ea80000300800 */
[----:B------:R-:W2:Y:S04]  /*8c430*/  LDL.LU R65, [R1+0x3388] ;  /* 0x0033880001417983 */ /* 0x000ea80000300800 */
[----:B------:R-:W2:Y:S04]  /*8c440*/  LDL.LU R44, [R1+0x2134] ;  /* 0x00213400012c7983 */ /* 0x000ea80000300800 */
[----:B------:R-:W2:Y:S04]  /*8c450*/  LDL.LU R45, [R1+0x338c] ;  /* 0x00338c00012d7983 */ /* 0x000ea80000300800 */
[----:B0-----:R-:W2:Y:S04]  /*8c460*/  LDL.LU R92, [R1+0x2138] ;  /* 0x00213800015c7983 */ /* 0x001ea80000300800 */
[----:B------:R-:W2:Y:S04]  /*8c470*/  LDL.LU R93, [R1+0x3390] ;  /* 0x00339000015d7983 */ /* 0x000ea80000300800 */
[----:B------:R-:W2:Y:S01]  /*8c480*/  LDL.LU R22, [R1+0x213c] ;  /* 0x00213c0001167983 */ /* 0x000ea20000300800 */
[----:B------:R-:W-:-:S03]  /*8c490*/  LOP3.LUT R73, R73, R72, RZ, 0x3c, !PT ;  /* 0x0000004849497212 */ /* 0x000fc600078e3cff */
[----:B------:R-:W2:Y:S01]  /*8c4a0*/  LDL.LU R23, [R1+0x3394] ;  /* 0x0033940001177983 */ /* 0x000ea20000300800 */
[----:B------:R-:W-:Y:S02]  /*8c4b0*/  LOP3.LUT R85, R85, R84, RZ, 0x3c, !PT ;  /* 0x0000005455557212 */ /* 0x000fe400078e3cff */
[----:B------:R-:W-:Y:S02]  /*8c4c0*/  LOP3.LUT R87, R87, R86, RZ, 0x3c, !PT ;  /* 0x0000005657577212 */ /* 0x000fe400078e3cff */
[----:B------:R-:W-:Y:S02]  /*8c4d0*/  LOP3.LUT R72, R73, R72, RZ, 0x3c, !PT ;  /* 0x0000004849487212 */ /* 0x000fe400078e3cff */
[----:B------:R-:W-:Y:S02]  /*8c4e0*/  LOP3.LUT R84, R85, R84, RZ, 0x3c, !PT ;  /* 0x0000005455547212 */ /* 0x000fe400078e3cff */
[----:B------:R-:W-:Y:S02]  /*8c4f0*/  LOP3.LUT R86, R87, R86, RZ, 0x3c, !PT ;  /* 0x0000005657567212 */ /* 0x000fe400078e3cff */
[----:B------:R-:W-:-:S02]  /*8c500*/  LOP3.LUT R73, R73, R72, RZ, 0x3c, !PT ;  /* 0x0000004849497212 */ /* 0x000fc400078e3cff */
[----:B------:R-:W-:Y:S02]  /*8c510*/  LOP3.LUT R85, R85, R84, RZ, 0x3c, !PT ;  /* 0x0000005455557212 */ /* 0x000fe400078e3cff */
        /* <DEDUP_REMOVED lines=12> */
[----:B------:R-:W2:Y:S01]  /*8c5e0*/  LDL.LU R4, [R1+0x2140] ;  /* 0x0021400001047983 */ /* 0x000ea20000300800 */
[----:B----4-:R-:W-:-:S03]  /*8c5f0*/  IMAD.MOV.U32 R3, RZ, RZ, R5 ;  /* 0x000000ffff037224 */ /* 0x010fc600078e0005 */
[----:B------:R-:W4:Y:S04]  /*8c600*/  LDL.LU R5, [R1+0x3398] ;  /* 0x0033980001057983 */ /* 0x000f280000300800 */
[----:B------:R-:W4:Y:S04]  /*8c610*/  LDL.LU R34, [R1+0x2144] ;  /* 0x0021440001227983 */ /* 0x000f280000300800 */
[----:B------:R-:W4:Y:S04]  /*8c620*/  LDL.LU R35, [R1+0x339c] ;  /* 0x00339c0001237983 */ /* 0x000f280000300800 */
[----:B------:R-:W4:Y:S04]  /*8c630*/  LDL.LU R46, [R1+0x2148] ;  /* 0x00214800012e7983 */ /* 0x000f280000300800 */
[----:B------:R-:W4:Y:S04]  /*8c640*/  LDL.LU R47, [R1+0x33a0] ;  /* 0x0033a000012f7983 */ /* 0x000f280000300800 */
        /* <DEDUP_REMOVED lines=23> */
[----:B--2---:R-:W-:Y:S01]  /*8c7c0*/  MOV R29, R22 ;  /* 0x00000016001d7202 */ /* 0x004fe20000000f00 */
[----:B------:R-:W-:-:S02]  /*8c7d0*/  IMAD.MOV.U32 R28, RZ, RZ, R23 ;  /* 0x000000ffff1c7224 */ /* 0x000fc400078e0017 */
[----:B------:R-:W2:Y:S04]  /*8c7e0*/  LDL.LU R22, [R1+0x2150] ;  /* 0x0021500001167983 */ /* 0x000ea80000300800 */
[----:B------:R-:W2:Y:S04]  /*8c7f0*/  LDL.LU R23, [R1+0x33a8] ;  /* 0x0033a80001177983 */ /* 0x000ea80000300800 */
[----:B------:R-:W2:Y:S04]  /*8c800*/  LDL.LU R24, [R1+0x2154] ;  /* 0x0021540001187983 */ /* 0x000ea80000300800 */
[----:B------:R-:W2:Y:S04]  /*8c810*/  LDL.LU R25, [R1+0x33ac] ;  /* 0x0033ac0001197983 */ /* 0x000ea80000300800 */
[----:B------:R-:W2:Y:S04]  /*8c820*/  LDL.LU R12, [R1+0x2158] ;  /* 0x00215800010c7983 */ /* 0x000ea80000300800 */
[----:B------:R-:W2:Y:S01]  /*8c830*/  LDL.LU R13, [R1+0x33b0] ;  /* 0x0033b000010d7983 */ /* 0x000ea20000300800 */
[----:B------:R-:W-:-:S03]  /*8c840*/  LOP3.LUT R65, R65, R64, RZ, 0x3c, !PT ;  /* 0x0000004041417212 */ /* 0x000fc600078e3cff */
[----:B------:R-:W2:Y:S04]  /*8c850*/  LDL.LU R6, [R1+0x215c] ;  /* 0x00215c0001067983 */ /* 0x000ea80000300800 */
[----:B------:R-:W2:Y:S01]  /*8c860*/  LDL.LU R7, [R1+0x33b4] ;  /* 0x0033b40001077983 */ /* 0x000ea20000300800 */
[----:B------:R-:W-:Y:S02]  /*8c870*/  LOP3.LUT R45, R45, R44, RZ, 0x3c, !PT ;  /* 0x0000002c2d2d7212 */ /* 0x000fe400078e3cff */
[----:B------:R-:W-:Y:S02]  /*8c880*/  LOP3.LUT R64, R65, R64, RZ, 0x3c, !PT ;  /* 0x0000004041407212 */ /* 0x000fe400078e3cff */
[----:B------:R-:W-:Y:S02]  /*8c890*/  LOP3.LUT R93, R93, R92, RZ, 0x3c, !PT ;  /* 0x0000005c5d5d7212 */ /* 0x000fe400078e3cff */
[----:B------:R-:W-:-:S02]  /*8c8a0*/  LOP3.LUT R44, R45, R44, RZ, 0x3c, !PT ;  /* 0x0000002c2d2c7212 */ /* 0x000fc400078e3cff */
[----:B------:R-:W-:Y:S02]  /*8c8b0*/  LOP3.LUT R65, R65, R64, RZ, 0x3c, !PT ;  /* 0x0000004041417212 */ /* 0x000fe400078e3cff */
        /* <DEDUP_REMOVED lines=44> */
[----:B--2---:R-:W-:Y:S01]  /*8cb80*/  LOP3.LUT R23, R23, R22, RZ, 0x3c, !PT ;  /* 0x0000001617177212 */ /* 0x004fe200078e3cff */
        /* <DEDUP_REMOVED lines=124> */
[----:B-1----:R-:W2:Y:S04]  /*8d350*/  LDL.LU R32, [R1+0xddc] ;  /* 0x000ddc0001207983 */ /* 0x002ea80000300800 */
[----:B------:R-:W2:Y:S04]  /*8d360*/  LDL.LU R33, [R1+0x33f4] ;  /* 0x0033f40001217983 */ /* 0x000ea80000300800 */
[----:B------:R-:W2:Y:S01]  /*8d370*/  LDL.LU R66, [R1+0x2188] ;  /* 0x0021880001427983 */ /* 0x000ea20000300800 */
[----:B------:R-:W-:-:S03]  /*8d380*/  LOP3.LUT R9, R9, R8, RZ, 0x3c, !PT ;  /* 0x0000000809097212 */ /* 0x000fc600078e3cff */
[----:B------:R-:W2:Y:S04]  /*8d390*/  LDL.LU R67, [R1+0x33f8] ;  /* 0x0033f80001437983 */ /* 0x000ea80000300800 */
[----:B------:R-:W2:Y:S01]  /*8d3a0*/  LDL.LU R78, [R1+0x218c] ;  /* 0x00218c00014e7983 */ /* 0x000ea20000300800 */
[----:B------:R-:W-:Y:S02]  /*8d3b0*/  LOP3.LUT R54, R55, R54, RZ, 0x3c, !PT ;  /* 0x0000003637367212 */ /* 0x000fe400078e3cff */
[----:B------:R-:W-:Y:S01]  /*8d3c0*/  LOP3.LUT R91, R91, R90, RZ, 0x3c, !PT ;  /* 0x0000005a5b5b7212 */ /* 0x000fe200078e3cff */
[----:B------:R-:W2:Y:S01]  /*8d3d0*/  LDL.LU R79, [R1+0x33fc] ;  /* 0x0033fc00014f7983 */ /* 0x000ea20000300800 */
        /* <DEDUP_REMOVED lines=19> */
[----:B0-----:R-:W4:Y:S04]  /*8d510*/  LDL.LU R72, [R1+0xdbc] ;  /* 0x000dbc0001487983 */ /* 0x001f280000300800 */
        /* <DEDUP_REMOVED lines=22> */
[----:B------:R-:W-:Y:S04]  /*8d680*/  STL.64 [R1+0x190], R26 ;  /* 0x0001901a01007387 */ /* 0x000fe80000100a00 */
[----:B------:R0:W-:Y:S01]  /*8d690*/  STL.64 [R1+0x4b18], R26 ;  /* 0x004b181a01007387 */ /* 0x0001e20000100a00 */
[----:B--2---:R-:W-:Y:S01]  /*8d6a0*/  LOP3.LUT R89, R89, R88, RZ, 0x3c, !PT ;  /* 0x0000005859597212 */ /* 0x004fe200078e3cff */
[----:B------:R-:W-:-:S02]  /*8d6b0*/  IMAD.MOV.U32 R83, RZ, RZ, R78 ;  /* 0x000000ffff537224 */ /* 0x000fc400078e004e */
[----:B------:R-:W2:Y:S01]  /*8d6c0*/  LDL.LU R78, [R1+0xd98] ;  /* 0x000d9800014e7983 */ /* 0x000ea20000300800 */
[----:B------:R-:W-:-:S03]  /*8d6d0*/  IMAD.MOV.U32 R82, RZ, RZ, R79 ;  /* 0x000000ffff527224 */ /* 0x000fc600078e004f */
        /* <DEDUP_REMOVED lines=46> */
[----:B------:R-:W-:Y:S04]  /*8d9c0*/  STL [R1+0x4b80], R72 ;  /* 0x004b804801007387 */ /* 0x000fe80000100800 */
[----:B------:R-:W-:Y:S04]  /*8d9d0*/  STL [R1+0x4b70], R73 ;  /* 0x004b704901007387 */ /* 0x000fe80000100800 */
[----:B------:R-:W-:Y:S04]  /*8d9e0*/  STL.64 [R1+0x1a8], R84 ;  /* 0x0001a85401007387 */ /* 0x000fe80000100a00 */
[----:B------:R0:W-:Y:S04]  /*8d9f0*/  STL.64 [R1+0x4b78], R84 ;  /* 0x004b785401007387 */ /* 0x0001e80000100a00 */
[----:B------:R-:W-:Y:S04]  /*8da00*/  STL.64 [R1+0x1b0], R42 ;  /* 0x0001b02a01007387 */ /* 0x000fe80000100a00 */
[----:B------:R0:W-:Y:S01]  /*8da10*/  STL.64 [R1+0x4b88], R42 ;  /* 0x004b882a01007387 */ /* 0x0001e20000100a00 */
[----:B--2---:R-:W-:Y:S01]  /*8da20*/  LOP3.LUT R79, R79, R78, RZ, 0x3c, !PT ;  /* 0x0000004e4f4f7212 */ /* 0x004fe200078e3cff */
[----:B------:R-:W-:-:S02]  /*8da30*/  IMAD.MOV.U32 R3, RZ, RZ, R10 ;  /* 0x000000ffff037224 */ /* 0x000fc400078e000a */
[----:B------:R-:W-:Y:S01]  /*8da40*/  IMAD.MOV.U32 R2, RZ, RZ, R11 ;  /* 0x000000ffff027224 */ /* 0x000fe200078e000b */
[----:B------:R-:W2:Y:S04]  /*8da50*/  LDL.LU R10, [R1+0xd60] ;  /* 0x000d6000010a7983 */ /* 0x000ea80000300800 */
[----:B------:R-:W2:Y:S04]  /*8da60*/  LDL.LU R11, [R1+0xd68] ;  /* 0x000d6800010b7983 */ /* 0x000ea80000300800 */
[----:B------:R-:W2:Y:S04]  /*8da70*/  LDL.LU R4, [R1+0xd64] ;  /* 0x000d640001047983 */ /* 0x000ea80000300800 */
[----:B------:R-:W2:Y:S04]  /*8da80*/  LDL.LU R5, [R1+0x3424] ;  /* 0x0034240001057983 */ /* 0x000ea80000300800 */
[----:B------:R-:W2:Y:S01]  /*8da90*/  LDL.LU R34, [R1+0x21a8] ;  /* 0x0021a80001227983 */ /* 0x000ea20000300800 */
[----:B------:R-:W-:-:S03]  /*8daa0*/  LOP3.LUT R81, R81, R80, RZ, 0x3c, !PT ;  /* 0x0000005051517212 */ /* 0x000fc600078e3cff */
[----:B------:R-:W2:Y:S01]  /*8dab0*/  LDL.LU R35, [R1+0x3428] ;  /* 0x0034280001237983 */ /* 0x000ea20000300800 */
[----:B------:R-:W-:-:S03]  /*8dac0*/  LOP3.LUT R78, R79, R78, RZ, 0x3c, !PT ;  /* 0x0000004e4f4e7212 */ /* 0x000fc600078e3cff */
[----:B------:R-:W2:Y:S01]  /*8dad0*/  LDL.LU R46, [R1+0x21ac] ;  /* 0x0021ac00012e7983 */ /* 0x000ea20000300800 */
[----:B------:R-:W-:-:S03]  /*8dae0*/  LOP3.LUT R21, R21, R20, RZ, 0x3c, !PT ;  /* 0x0000001415157212 */ /* 0x000fc600078e3cff */
[----:B------:R-:W2:Y:S01]  /*8daf0*/  LDL.LU R47, [R1+0x342c] ;  /* 0x00342c00012f7983 */ /* 0x000ea20000300800 */
[----:B------:R-:W-:Y:S02]  /*8db00*/  LOP3.LUT R80, R81, R80, RZ, 0x3c, !PT ;  /* 0x0000005051507212 */ /* 0x000fe400078e3cff */
[----:B------:R-:W-:Y:S02]  /*8db10*/  LOP3.LUT R79, R79, R78, RZ, 0x3c, !PT ;  /* 0x0000004e4f4f7212 */ /* 0x000fe400078e3cff */
[----:B------:R-:W-:Y:S02]  /*8db20*/  LOP3.LUT R20, R21, R20, RZ, 0x3c, !PT ;  /* 0x0000001415147212 */ /* 0x000fe400078e3cff */
[----:B------:R-:W-:Y:S02]  /*8db30*/  LOP3.LUT R81, R81, R80, RZ, 0x3c, !PT ;  /* 0x0000005051517212 */ /* 0x000fe400078e3cff */
[----:B------:R-:W-:Y:S01]  /*8db40*/  LOP3.LUT R21, R21, R20, RZ, 0x3c, !PT ;  /* 0x0000001415157212 */ /* 0x000fe200078e3cff */
[----:B------:R-:W-:Y:S04]  /*8db50*/  STL.64 [R1+0xda0], R78 ;  /* 0x000da04e01007387 */ /* 0x000fe80000100a00 */
[----:B------:R-:W-:Y:S04]  /*8db60*/  STL [R1+0x4ba0], R78 ;  /* 0x004ba04e01007387 */ /* 0x000fe80000100800 */
[----:B------:R-:W-:Y:S04]  /*8db70*/  STL [R1+0x4b90], R79 ;  /* 0x004b904f01007387 */ /* 0x000fe80000100800 */
[----:B------:R-:W-:Y:S04]  /*8db80*/  STL.64 [R1+0xd98], R80 ;  /* 0x000d985001007387 */ /* 0x000fe80000100a00 */
[----:B------:R0:W-:Y:S04]  /*8db90*/  STL.64 [R1+0x4b98], R80 ;  /* 0x004b985001007387 */ /* 0x0001e80000100a00 */
[----:B------:R-:W-:Y:S04]  /*8dba0*/  STL.64 [R1+0x1b8], R20 ;  /* 0x0001b81401007387 */ /* 0x000fe80000100a00 */
[----:B------:R-:W-:Y:S04]  /*8dbb0*/  STL.64 [R1+0x4ba8], R20 ;  /* 0x004ba81401007387 */ /* 0x000fe80000100a00 */
[----:B------:R-:W-:Y:S04]  /*8dbc0*/  STL.64 [R1+0x1c0], R2 ;  /* 0x0001c00201007387 */ /* 0x000fe80000100a00 */
[----:B------:R-:W-:Y:S04]  /*8dbd0*/  STL [R1+0x4bc0], R2 ;  /* 0x004bc00201007387 */ /* 0x000fe80000100800 */
[----:B------:R-:W-:Y:S04]  /*8dbe0*/  STL [R1+0x4bb0], R3 ;  /* 0x004bb00301007387 */ /* 0x000fe80000100800 */
        /* <DEDUP_REMOVED lines=28> */
[----:B--2---:R-:W-:-:S02]  /*8ddb0*/  LOP3.LUT R11, R11, R10, RZ, 0x3c, !PT ;  /* 0x0000000a0b0b7212 */ /* 0x004fc400078e3cff */
[----:B------:R-:W-:Y:S01]  /*8ddc0*/  LOP3.LUT R5, R5, R4, RZ, 0x3c, !PT ;  /* 0x0000000405057212 */ /* 0x000fe200078e3cff */
[----:B------:R-:W-:Y:S02]  /*8ddd0*/  IMAD.MOV.U32 R75, RZ, RZ, R46 ;  /* 0x000000ffff4b7224 */ /* 0x000fe400078e002e */
        /* <DEDUP_REMOVED lines=17> */
[----:B------:R0:W-:Y:S04]  /*8def0*/  STL.64 [R1+0x4be8], R10 ;  /* 0x004be80a01007387 */ /* 0x0001e80000100a00 */
[----:B------:R-:W-:Y:S04]  /*8df00*/  STL.64 [R1+0xd60], R4 ;  /* 0x000d600401007387 */ /* 0x000fe80000100a00 */
[----:B------:R0:W-:Y:S04]  /*8df10*/  STL [R1+0x4c00], R4 ;  /* 0x004c000401007387 */ /* 0x0001e80000100800 */
[----:B------:R-:W-:Y:S04]  /*8df20*/  STL [R1+0x4bf0], R5 ;  /* 0x004bf00501007387 */ /* 0x000fe80000100800 */
[----:B------:R-:W-:Y:S04]  /*8df30*/  STL.64 [R1+0x1d8], R34 ;  /* 0x0001d82201007387 */ /* 0x000fe80000100a00 */
[----:B------:R-:W-:Y:S04]  /*8df40*/  STL.64 [R1+0x4bf8], R34 ;  /* 0x004bf82201007387 */ /* 0x000fe80000100a00 */
        /* <DEDUP_REMOVED lines=22> */
[----:B------:R0:W-:Y:S04]  /*8e0b0*/  STL [R1+0x4c20], R92 ;  /* 0x004c205c01007387 */ /* 0x0001e80000100800 */
[----:B------:R-:W-:Y:S04]  /*8e0c0*/  STL [R1+0x4c10], R93 ;  /* 0x004c105d01007387 */ /* 0x000fe80000100800 */
[----:B------:R-:W-:Y:S04]  /*8e0d0*/  STL.64 [R1+0xd48], R22 ;  /* 0x000d481601007387 */ /* 0x000fe80000100a00 */
[----:B------:R0:W-:Y:S04]  /*8e0e0*/  STL.64 [R1+0x4c18], R22 ;  /* 0x004c181601007387 */ /* 0x0001e80000100a00 */
[----:B------:R-:W-:Y:S04]  /*8e0f0*/  STL.64 [R1+0x1e8], R24 ;  /* 0x0001e81801007387 */ /* 0x000fe80000100a00 */
[----:B------:R0:W-:Y:S04]  /*8e100*/  STL.64 [R1+0x4c28], R24 ;  /* 0x004c281801007387 */ /* 0x0001e80000100a00 */
[----:B------:R-:W-:Y:S04]  /*8e110*/  STL.64 [R1+0x1f0], R48 ;  /* 0x0001f03001007387 */ /* 0x000fe80000100a00 */
[----:B------:R-:W-:Y:S04]  /*8e120*/  STL [R1+0x4c40], R48 ;  /* 0x004c403001007387 */ /* 0x000fe80000100800 */
[----:B------:R-:W-:Y:S01]  /*8e130*/  STL [R1+0x4c30], R49 ;  /* 0x004c303101007387 */ /* 0x000fe20000100800 */
        /* <DEDUP_REMOVED lines=8> */
[----:B------:R-:W2:Y:S01]  /*8e1c0*/  LDL.LU R56, [R1+0x3fc] ;  /* 0x0003fc0001387983 */ /* 0x000ea20000300800 */
[----:B------:R-:W-:-:S02]  /*8e1d0*/  LOP3.LUT R46, R47, R46, RZ, 0x3c, !PT ;  /* 0x0000002e2f2e7212 */ /* 0x000fc400078e3cff */
[----:B------:R-:W-:Y:S01]  /*8e1e0*/  LOP3.LUT R51, R51, R50, RZ, 0x3c, !PT ;  /* 0x0000003233337212 */ /* 0x000fe200078e3cff */
[----:B------:R-:W2:Y:S04]  /*8e1f0*/  LDL.LU R57, [R1+0x3458] ;  /* 0x0034580001397983 */ /* 0x000ea80000300800 */
[----:B------:R-:W2:Y:S01]  /*8e200*/  LDL.LU R58, [R1+0x400] ;  /* 0x00040000013a7983 */ /* 0x000ea20000300800 */
[----:B------:R-:W-:-:S03]  /*8e210*/  LOP3.LUT R70, R71, R70, RZ, 0x3c, !PT ;  /* 0x0000004647467212 */ /* 0x000fc600078e3cff */
[----:B------:R-:W2:Y:S01]  /*8e220*/  LDL.LU R59, [R1+0x345c] ;  /* 0x00345c00013b7983 */ /* 0x000ea20000300800 */
        /* <DEDUP_REMOVED lines=12> */
[----:B------:R0:W-:Y:S04]  /*8e2f0*/  STL.64 [R1+0x4c58], R38 ;  /* 0x004c582601007387 */ /* 0x0001e80000100a00 */
[----:B------:R-:W2:Y:S01]  /*8e300*/  LDL.LU R52, [R1+0xcc8] ;  /* 0x000cc80001347983 */ /* 0x000ea20000300800 */
[----:B----4-:R-:W-:-:S03]  /*8e310*/  IMAD.MOV.U32 R15, RZ, RZ, R53 ;  /* 0x000000ffff0f7224 */ /* 0x010fc600078e0035 */
[----:B------:R-:W4:Y:S04]  /*8e320*/  LDL.LU R53, [R1+0xcd0] ;  /* 0x000cd00001357983 */ /* 0x000f280000300800 */
[----:B-1----:R-:W4:Y:S04]  /*8e330*/  LDL.LU R54, [R1+0xccc] ;  /* 0x000ccc0001367983 */ /* 0x002f280000300800 */
        /* <DEDUP_REMOVED lines=24> */
[----:B--2---:R-:W-:-:S02]  /*8e4c0*/  LOP3.LUT R31, R31, R30, RZ, 0x3c, !PT ;  /* 0x0000001e1f1f7212 */ /* 0x004fc400078e3cff */
[----:B------:R-:W-:Y:S01]  /*8e4d0*/  LOP3.LUT R37, R37, R36, RZ, 0x3c, !PT ;  /* 0x0000002425257212 */ /* 0x000fe200078e3cff */
[----:B------:R-:W-:Y:S02]  /*8e4e0*/  IMAD.MOV.U32 R77, RZ, RZ, R58 ;  /* 0x000000ffff4d7224 */ /* 0x000fe400078e003a */
[----:B------:R-:W-:Y:S01]  /*8e4f0*/  IMAD.MOV.U32 R76, RZ, RZ, R59 ;  /* 0x000000ffff4c7224 */ /* 0x000fe200078e003b */
[----:B------:R-:W2:Y:S04]  /*8e500*/  LDL.LU R58, [R1+0xca8] ;  /* 0x000ca800013a7983 */ /* 0x000ea80000300800 */
[----:B------:R-:W2:Y:S04]  /*8e510*/  LDL.LU R59, [R1+0xcb0] ;  /* 0x000cb000013b7983 */ /* 0x000ea80000300800 */
[----:B0-----:R-:W2:Y:S01]  /*8e520*/  LDL.LU R68, [R1+0xcac] ;  /* 0x000cac0001447983 */ /* 0x001ea20000300800 */
[----:B------:R-:W-:-:S03]  /*8e530*/  LOP3.LUT R30, R31, R30, RZ, 0x3c, !PT ;  /* 0x0000001e1f1e7212 */ /* 0x000fc600078e3cff */
[----:B------:R-:W2:Y:S01]  /*8e540*/  LDL.LU R69, [R1+0x346c] ;  /* 0x00346c0001457983 */ /* 0x000ea20000300800 */
[----:B------:R-:W-:-:S03]  /*8e550*/  LOP3.LUT R57, R57, R56, RZ, 0x3c, !PT ;  /* 0x0000003839397212 */ /* 0x000fc600078e3cff */
[----:B------:R-:W2:Y:S04]  /*8e560*/  LDL.LU R62, [R1+0x418] ;  /* 0x00041800013e7983 */ /* 0x000ea80000300800 */
[----:B------:R-:W2:Y:S01]  /*8e570*/  LDL.LU R63, [R1+0x3470] ;  /* 0x00347000013f7983 */ /* 0x000ea20000300800 */
[----:B------:R-:W-:Y:S02]  /*8e580*/  LOP3.LUT R36, R37, R36, RZ, 0x3c, !PT ;  /* 0x0000002425247212 */ /* 0x000fe400078e3cff */
[----:B------:R-:W-:Y:S01]  /*8e590*/  LOP3.LUT R31, R31, R30, RZ, 0x3c, !PT ;  /* 0x0000001e1f1f7212 */ /* 0x000fe200078e3cff */
[----:B------:R-:W2:Y:S01]  /*8e5a0*/  LDL.LU R26, [R1+0x420] ;  /* 0x00042000011a7983 */ /* 0x000ea20000300800 */
[----:B------:R-:W-:-:S03]  /*8e5b0*/  LOP3.LUT R56, R57, R56, RZ, 0x3c, !PT ;  /* 0x0000003839387212 */ /* 0x000fc600078e3cff */
[----:B------:R-:W2:Y:S01]  /*8e5c0*/  LDL.LU R27, [R1+0x3474] ;  /* 0x00347400011b7983 */ /* 0x000ea20000300800 */
[----:B------:R-:W-:-:S03]  /*8e5d0*/  LOP3.LUT R37, R37, R36, RZ, 0x3c, !PT ;  /* 0x0000002425257212 */ /* 0x000fc600078e3cff */
[----:B------:R-:W-:Y:S01]  /*8e5e0*/  STL.64 [R1+0xcf0], R30 ;  /* 0x000cf01e01007387 */ /* 0x000fe20000100a00 */
[----:B------:R-:W-:-:S03]  /*8e5f0*/  LOP3.LUT R57, R57, R56, RZ, 0x3c, !PT ;  /* 0x0000003839397212 */ /* 0x000fc600078e3cff */
[----:B------:R-:W-:Y:S04]  /*8e600*/  STL [R1+0x4ca0], R30 ;  /* 0x004ca01e01007387 */ /* 0x000fe80000100800 */
[----:B------:R-:W-:Y:S04]  /*8e610*/  STL [R1+0x4c90], R31 ;  /* 0x004c901f01007387 */ /* 0x000fe80000100800 */
[----:B------:R-:W-:Y:S04]  /*8e620*/  STL.64 [R1+0xce8], R36 ;  /* 0x000ce82401007387 */ /* 0x000fe80000100a00 */
[----:B------:R0:W-:Y:S04]  /*8e630*/  STL.64 [R1+0x4c98], R36 ;  /* 0x004c982401007387 */ /* 0x0001e80000100a00 */
[----:B------:R-:W-:Y:S04]  /*8e640*/  STL.64 [R1+0x3f8], R56 ;  /* 0x0003f83801007387 */ /* 0x000fe80000100a00 */
[----:B------:R0:W-:Y:S04]  /*8e650*/  STL.64 [R1+0x4ca8], R56 ;  /* 0x004ca83801007387 */ /* 0x0001e80000100a00 */
        /* <DEDUP_REMOVED lines=9> */
[----:B------:R-:W4:Y:S01]  /*8e6f0*/  LDL.LU R41, [R1+0x347c] ;  /* 0x00347c0001297983 */ /* 0x000f220000300800 */
[----:B---3--:R-:W-:-:S03]  /*8e700*/  IMAD.MOV.U32 R60, RZ, RZ, R0 ;  /* 0x000000ffff3c7224 */ /* 0x008fc600078e0000 */
[----:B------:R-:W3:Y:S04]  /*8e710*/  LDL.LU R40, [R1+0x430] ;  /* 0x0004300001287983 */ /* 0x000ee80000300800 */
[----:B------:R-:W3:Y:S01]  /*8e720*/  LDL.LU R0, [R1+0x3480] ;  /* 0x0034800001007983 */ /* 0x000ee20000300800 */
        /* <DEDUP_REMOVED lines=14> */
[----:B------:R0:W-:Y:S04]  /*8e810*/  STL.64 [R1+0x4cd0], R8 ;  /* 0x004cd00801007387 */ /* 0x0001e80000100a00 */
[----:B------:R-:W-:Y:S04]  /*8e820*/  STL.64 [R1+0x410], R60 ;  /* 0x0004103c01007387 */ /* 0x000fe80000100a00 */
[----:B------:R-:W-:Y:S04]  /*8e830*/  STL [R1+0x4ce8], R60 ;  /* 0x004ce83c01007387 */ /* 0x000fe80000100800 */
[----:B------:R-:W-:Y:S04]  /*8e840*/  STL [R1+0x4cd8], R61 ;  /* 0x004cd83d01007387 */ /* 0x000fe80000100800 */
[----:B------:R-:W3:Y:S04]  /*8e850*/  LDL.LU R18, [R1+0xc70] ;  /* 0x000c700001127983 */ /* 0x000ee80000300800 */
[----:B------:R-:W3:Y:S04]  /*8e860*/  LDL.LU R19, [R1+0xc78] ;  /* 0x000c780001137983 */ /* 0x000ee80000300800 */
[----:B------:R-:W3:Y:S04]  /*8e870*/  LDL.LU R84, [R1+0xc74] ;  /* 0x000c740001547983 */ /* 0x000ee80000300800 */
[----:B------:R-:W3:Y:S04]  /*8e880*/  LDL.LU R85, [R1+0x3484] ;  /* 0x0034840001557983 */ /* 0x000ee80000300800 */
[----:B------:R-:W3:Y:S04]  /*8e890*/  LDL.LU R42, [R1+0x438] ;  /* 0x00043800012a7983 */ /* 0x000ee80000300800 */
[----:B------:R-:W3:Y:S04]  /*8e8a0*/  LDL.LU R43, [R1+0x3488] ;  /* 0x00348800012b7983 */ /* 0x000ee80000300800 */
[----:B------:R-:W3:Y:S04]  /*8e8b0*/  LDL.LU R81, [R1+0x440] ;  /* 0x0004400001517983 */ /* 0x000ee80000300800 */
[----:B------:R-:W3:Y:S01]  /*8e8c0*/  LDL.LU R79, [R1+0x348c] ;  /* 0x00348c00014f7983 */ /* 0x000ee20000300800 */
[----:B--2---:R-:W-:-:S02]  /*8e8d0*/  LOP3.LUT R59, R59, R58, RZ, 0x3c, !PT ;  /* 0x0000003a3b3b7212 */ /* 0x004fc400078e3cff */
        /* <DEDUP_REMOVED lines=8> */
[----:B------:R-:W-:Y:S01]  /*8e960*/  STL.64 [R1+0xcb0], R58 ;  /* 0x000cb03a01007387 */ /* 0x000fe20000100a00 */
[----:B------:R-:W-:Y:S02]  /*8e970*/  LOP3.LUT R63, R63, R62, RZ, 0x3c, !PT ;  /* 0x0000003e3f3f7212 */ /* 0x000fe400078e3cff */
[C---:B------:R-:W-:Y:S01]  /*8e980*/  LOP3.LUT R26, R27.reuse, R26, RZ, 0x3c, !PT ;  /* 0x0000001a1b1a7212 */ /* 0x040fe200078e3cff */
[----:B------:R2:W-:Y:S04]  /*8e990*/  STL.64 [R1+0x4ce0], R58 ;  /* 0x004ce03a01007387 */ /* 0x0005e80000100a00 */
[----:B------:R-:W-:Y:S04]  /*8e9a0*/  STL.64 [R1+0xca8], R68 ;  /* 0x000ca84401007387 */ /* 0x000fe80000100a00 */
[----:B------:R0:W-:Y:S01]  /*8e9b0*/  STL.64 [R1+0x4cf0], R68 ;  /* 0x004cf04401007387 */ /* 0x0001e20000100a00 */
[----:B------:R-:W-:-:S03]  /*8e9c0*/  LOP3.LUT R27, R27, R26, RZ, 0x3c, !PT ;  /* 0x0000001a1b1b7212 */ /* 0x000fc600078e3cff */
[----:B------:R-:W-:Y:S04]  /*8e9d0*/  STL.64 [R1+0x418], R62 ;  /* 0x0004183e01007387 */ /* 0x000fe80000100a00 */
[----:B------:R-:W-:Y:S04]  /*8e9e0*/  STL [R1+0x4cf8], R63 ;  /* 0x004cf83f01007387 */ /* 0x000fe80000100800 */
[----:B------:R-:W-:Y:S04]  /*8e9f0*/  STL [R1+0x4d08], R62 ;  /* 0x004d083e01007387 */ /* 0x000fe80000100800 */
[----:B------:R-:W-:Y:S04]  /*8ea00*/  STL.64 [R1+0x420], R26 ;  /* 0x0004201a01007387 */ /* 0x000fe80000100a00 */
[----:B------:R0:W-:Y:S04]  /*8ea10*/  STL.64 [R1+0x4d00], R26 ;  /* 0x004d001a01007387 */ /* 0x0001e80000100a00 */
[----:B------:R-:W2:Y:S04]  /*8ea20*/  LDL.LU R78, [R1+0xc58] ;  /* 0x000c5800014e7983 */ /* 0x000ea80000300800 */
[----:B------:R-:W2:Y:S04]  /*8ea30*/  LDL.LU R73, [R1+0xc60] ;  /* 0x000c600001497983 */ /* 0x000ea80000300800 */
[----:B------:R-:W2:Y:S04]  /*8ea40*/  LDL.LU R72, [R1+0xc5c] ;  /* 0x000c5c0001487983 */ /* 0x000ea80000300800 */
[----:B------:R-:W2:Y:S04]  /*8ea50*/  LDL.LU R67, [R1+0x3490] ;  /* 0x0034900001437983 */ /* 0x000ea80000300800 */
[----:B------:R-:W2:Y:S01]  /*8ea60*/  LDL.LU R66, [R1+0x448] ;  /* 0x0004480001427983 */ /* 0x000ea20000300800 */
[----:B----4-:R-:W-:-:S02]  /*8ea70*/  IMAD.MOV.U32 R32, RZ, RZ, R41 ;  /* 0x000000ffff207224 */ /* 0x010fc400078e0029 */
[----:B---3--:R-:W-:Y:S01]  /*8ea80*/  IMAD.MOV.U32 R83, RZ, RZ, R40 ;  /* 0x000000ffff537224 */ /* 0x008fe200078e0028 */
[----:B------:R-:W3:Y:S01]  /*8ea90*/  LDL.LU R41, [R1+0x3494] ;  /* 0x0034940001297983 */ /* 0x000ee20000300800 */
[----:B------:R-:W-:-:S03]  /*8eaa0*/  IMAD.MOV.U32 R82, RZ, RZ, R0 ;  /* 0x000000ffff527224 */ /* 0x000fc600078e0000 */
[----:B------:R-:W4:Y:S04]  /*8eab0*/  LDL.LU R40, [R1+0x450] ;  /* 0x0004500001287983 */ /* 0x000f280000300800 */
[----:B------:R-:W4:Y:S01]  /*8eac0*/  LDL.LU R0, [R1+0x3498] ;  /* 0x0034980001007983 */ /* 0x000f220000300800 */
[----:B------:R-:W-:Y:S02]  /*8ead0*/  LOP3.LUT R91, R91, R90, RZ, 0x3c, !PT ;  /* 0x0000005a5b5b7212 */ /* 0x000fe400078e3cff */
[----:B------:R-:W-:Y:S02]  /*8eae0*/  LOP3.LUT R89, R89, R88, RZ, 0x3c, !PT ;  /* 0x0000005859597212 */ /* 0x000fe400078e3cff */
[----:B------:R-:W-:Y:S02]  /*8eaf0*/  LOP3.LUT R90, R91, R90, RZ, 0x3c, !PT ;  /* 0x0000005a5b5a7212 */ /* 0x000fe400078e3cff */
[----:B------:R-:W-:-:S02]  /*8eb00*/  LOP3.LUT R88, R89, R88, RZ, 0x3c, !PT ;  /* 0x0000005859587212 */ /* 0x000fc400078e3cff */
[----:B------:R-:W-:Y:S02]  /*8eb10*/  LOP3.LUT R91, R91, R90, RZ, 0x3c, !PT ;  /* 0x0000005a5b5b7212 */ /* 0x000fe400078e3cff */
[----:B------:R-:W-:-:S03]  /*8eb20*/  LOP3.LUT R89, R89, R88, RZ, 0x3c, !PT ;  /* 0x0000005859597212 */ /* 0x000fc600078e3cff */
[----:B------:R-:W-:Y:S04]  /*8eb30*/  STL.64 [R1+0xc90], R90 ;  /* 0x000c905a01007387 */ /* 0x000fe80000100a00 */
[----:B------:R-:W-:Y:S04]  /*8eb40*/  STL.64 [R1+0x4d10], R90 ;  /* 0x004d105a01007387 */ /* 0x000fe80000100a00 */
[----:B------:R-:W-:Y:S04]  /*8eb50*/  STL.64 [R1+0xc88], R88 ;  /* 0x000c885801007387 */ /* 0x000fe80000100a00 */
[----:B------:R-:W-:Y:S04]  /*8eb60*/  STL [R1+0x4d28], R88 ;  /* 0x004d285801007387 */ /* 0x000fe80000100800 */
[----:B------:R-:W-:Y:S04]  /*8eb70*/  STL [R1+0x4d18], R89 ;  /* 0x004d185901007387 */ /* 0x000fe80000100800 */
[----:B------:R-:W-:Y:S04]  /*8eb80*/  STL.64 [R1+0x428], R32 ;  /* 0x0004282001007387 */ /* 0x000fe80000100a00 */
[----:B------:R-:W-:Y:S04]  /*8eb90*/  STL.64 [R1+0x4d20], R32 ;  /* 0x004d202001007387 */ /* 0x000fe80000100a00 */
[----:B------:R-:W-:Y:S04]  /*8eba0*/  STL.64 [R1+0x430], R82 ;  /* 0x0004305201007387 */ /* 0x000fe80000100a00 */
[----:B------:R-:W-:Y:S01]  /*8ebb0*/  STL.64 [R1+0x4d30], R82 ;  /* 0x004d305201007387 */ /* 0x000fe20000100a00 */
[----:B------:R-:W-:-:S03]  /*8ebc0*/  LOP3.LUT R19, R19, R18, RZ, 0x3c, !PT ;  /* 0x0000001213137212 */ /* 0x000fc600078e3cff */
[----:B------:R-:W4:Y:S04]  /*8ebd0*/  LDL.LU R10, [R1+0xc38] ;  /* 0x000c3800010a7983 */ /* 0x000f280000300800 */
[----:B------:R-:W4:Y:S01]  /*8ebe0*/  LDL.LU R11, [R1+0xc40] ;  /* 0x000c4000010b7983 */ /* 0x000f220000300800 */
[----:B------:R-:W-:Y:S02]  /*8ebf0*/  LOP3.LUT R85, R85, R84, RZ, 0x3c, !PT ;  /* 0x0000005455557212 */ /* 0x000fe400078e3cff */
[----:B------:R-:W-:Y:S02]  /*8ec00*/  LOP3.LUT R18, R19, R18, RZ, 0x3c, !PT ;  /* 0x0000001213127212 */ /* 0x000fe400078e3cff */
[----:B------:R-:W-:Y:S01]  /*8ec10*/  LOP3.LUT R43, R43, R42, RZ, 0x3c, !PT ;  /* 0x0000002a2b2b7212 */ /* 0x000fe200078e3cff */
[----:B------:R-:W4:Y:S01]  /*8ec20*/  LDL.LU R4, [R1+0xc3c] ;  /* 0x000c3c0001047983 */ /* 0x000f220000300800 */
[----:B------:R-:W-:-:S02]  /*8ec30*/  LOP3.LUT R84, R85, R84, RZ, 0x3c, !PT ;  /* 0x0000005455547212 */ /* 0x000fc400078e3cff */
[----:B------:R-:W-:Y:S01]  /*8ec40*/  LOP3.LUT R19, R19, R18, RZ, 0x3c, !PT ;  /* 0x0000001213137212 */ /* 0x000fe200078e3cff */
[----:B------:R-:W4:Y:S01]  /*8ec50*/  LDL.LU R45, [R1+0x349c] ;  /* 0x00349c00012d7983 */ /* 0x000f220000300800 */
[----:B------:R-:W-:-:S03]  /*8ec60*/  LOP3.LUT R42, R43, R42, RZ, 0x3c, !PT ;  /* 0x0000002a2b2a7212 */ /* 0x000fc600078e3cff */
[----:B------:R-:W4:Y:S04]  /*8ec70*/  LDL.LU R44, [R1+0x458] ;  /* 0x00045800012c7983 */ /* 0x000f280000300800 */
[----:B------:R-:W4:Y:S01]  /*8ec80*/  LDL.LU R3, [R1+0x34a0] ;  /* 0x0034a00001037983 */ /* 0x000f220000300800 */
[----:B------:R-:W-:Y:S01]  /*8ec90*/  LOP3.LUT R85, R85, R84, RZ, 0x3c, !PT ;  /* 0x0000005455557212 */ /* 0x000fe200078e3cff */
[----:B------:R-:W-:Y:S02]  /*8eca0*/  IMAD.MOV.U32 R80, RZ, RZ, R79 ;  /* 0x000000ffff507224 */ /* 0x000fe400078e004f */
[----:B------:R-:W4:Y:S04]  /*8ecb0*/  LDL.LU R2, [R1+0x460] ;  /* 0x0004600001027983 */ /* 0x000f280000300800 */
[----:B------:R-:W4:Y:S01]  /*8ecc0*/  LDL.LU R79, [R1+0x34a4] ;  /* 0x0034a400014f7983 */ /* 0x000f220000300800 */
[----:B------:R-:W-:-:S03]  /*8ecd0*/  LOP3.LUT R43, R43, R42, RZ, 0x3c, !PT ;  /* 0x0000002a2b2b7212 */ /* 0x000fc600078e3cff */
        /* <DEDUP_REMOVED lines=8> */
[----:B------:R0:W-:Y:S04]  /*8ed60*/  STL [R1+0x4d68], R80 ;  /* 0x004d685001007387 */ /* 0x0001e80000100800 */
[----:B------:R-:W-:Y:S01]  /*8ed70*/  STL [R1+0x4d58], R81 ;  /* 0x004d585101007387 */ /* 0x000fe20000100800 */
[----:B--2---:R-:W-:-:S02]  /*8ed80*/  IMAD.MOV.U32 R21, RZ, RZ, R78 ;  /* 0x000000ffff157224 */ /* 0x004fc400078e004e */
[----:B------:R-:W-:Y:S01]  /*8ed90*/  IMAD.MOV.U32 R20, RZ, RZ, R73 ;  /* 0x000000ffff147224 */ /* 0x000fe200078e0049 */
[----:B------:R-:W2:Y:S01]  /*8eda0*/  LDL.LU R78, [R1+0xc18] ;  /* 0x000c1800014e7983 */ /* 0x000ea20000300800 */
[----:B------:R-:W-:-:S03]  /*8edb0*/  IMAD.MOV.U32 R87, RZ, RZ, R72 ;  /* 0x000000ffff577224 */ /* 0x000fc600078e0048 */
[----:B------:R-:W2:Y:S01]  /*8edc0*/  LDL.LU R73, [R1+0xc20] ;  /* 0x000c200001497983 */ /* 0x000ea20000300800 */
[----:B------:R-:W-:-:S03]  /*8edd0*/  IMAD.MOV.U32 R86, RZ, RZ, R67 ;  /* 0x000000ffff567224 */ /* 0x000fc600078e0043 */
[----:B------:R-:W2:Y:S01]  /*8ede0*/  LDL.LU R72, [R1+0xc1c] ;  /* 0x000c1c0001487983 */ /* 0x000ea20000300800 */
[----:B------:R-:W-:-:S03]  /*8edf0*/  IMAD.MOV.U32 R65, RZ, RZ, R66 ;  /* 0x000000ffff417224 */ /* 0x000fc600078e0042 */
[----:B------:R-:W2:Y:S04]  /*8ee00*/  LDL.LU R67, [R1+0x34a8] ;  /* 0x0034a80001437983 */ /* 0x000ea80000300800 */
[----:B------:R-:W2:Y:S01]  /*8ee10*/  LDL.LU R66, [R1+0x468] ;  /* 0x0004680001427983 */ /* 0x000ea20000300800 */
[----:B---3--:R-:W-:Y:S02]  /*8ee20*/  IMAD.MOV.U32 R64, RZ, RZ, R41 ;  /* 0x000000ffff407224 */ /* 0x008fe400078e0029 */
[----:B----4-:R-:W-:Y:S01]  /*8ee30*/  IMAD.MOV.U32 R29, RZ, RZ, R40 ;  /* 0x000000ffff1d7224 */ /* 0x010fe200078e0028 */
[----:B------:R-:W3:Y:S01]  /*8ee40*/  LDL.LU R41, [R1+0x34ac] ;  /* 0x0034ac0001297983 */ /* 0x000ee20000300800 */
[----:B------:R-:W-:-:S03]  /*8ee50*/  IMAD.MOV.U32 R28, RZ, RZ, R0 ;  /* 0x000000ffff1c7224 */ /* 0x000fc600078e0000 */
[----:B------:R-:W4:Y:S04]  /*8ee60*/  LDL.LU R40, [R1+0x470] ;  /* 0x0004700001287983 */ /* 0x000f280000300800 */
[----:B------:R-:W4:Y:S04]  /*8ee70*/  LDL.LU R0, [R1+0x34b0] ;  /* 0x0034b00001007983 */ /* 0x000f280000300800 */
        /* <DEDUP_REMOVED lines=9> */
[----:B------:R-:W1:Y:S04]  /*8ef10*/  LDL.LU R92, [R1+0xbf8] ;  /* 0x000bf800015c7983 */ /* 0x000e680000300800 */
[----:B------:R-:W4:Y:S01]  /*8ef20*/  LDL.LU R5, [R1+0xc00] ;  /* 0x000c000001057983 */ /* 0x000f220000300800 */
[----:B------:R-:W-:-:S04]  /*8ef30*/  LOP3.LUT R11, R11, R10, RZ, 0x3c, !PT ;  /* 0x0000000a0b0b7212 */ /* 0x000fc800078e3cff */
[----:B------:R-:W-:Y:S01]  /*8ef40*/  LOP3.LUT R10, R11, R10, RZ, 0x3c, !PT ;  /* 0x0000000a0b0a7212 */ /* 0x000fe200078e3cff */
[----:B------:R-:W-:Y:S02]  /*8ef50*/  IMAD.MOV.U32 R35, RZ, RZ, R4 ;  /* 0x000000ffff237224 */ /* 0x000fe400078e0004 */
[----:B------:R-:W-:Y:S01]  /*8ef60*/  IMAD.MOV.U32 R34, RZ, RZ, R45 ;  /* 0x000000ffff227224 */ /* 0x000fe200078e002d */
[----:B------:R-:W4:Y:S01]  /*8ef70*/  LDL.LU R4, [R1+0xbfc] ;  /* 0x000bfc0001047983 */ /* 0x000f220000300800 */
[----:B------:R-:W-:-:S03]  /*8ef80*/  IMAD.MOV.U32 R75, RZ, RZ, R44 ;  /* 0x000000ffff4b7224 */ /* 0x000fc600078e002c */
[----:B------:R-:W4:Y:S01]  /*8ef90*/  LDL.LU R45, [R1+0x34b4] ;  /* 0x0034b400012d7983 */ /* 0x000f220000300800 */
[----:B------:R-:W-:Y:S01]  /*8efa0*/  LOP3.LUT R11, R11, R10, RZ, 0x3c, !PT ;  /* 0x0000000a0b0b7212 */ /* 0x000fe200078e3cff */
[----:B------:R-:W-:Y:S02]  /*8efb0*/  IMAD.MOV.U32 R74, RZ, RZ, R3 ;  /* 0x000000ffff4a7224 */ /* 0x000fe400078e0003 */
[----:B------:R-:W4:Y:S01]  /*8efc0*/  LDL.LU R44, [R1+0x478] ;  /* 0x00047800012c7983 */ /* 0x000f220000300800 */
[----:B------:R-:W-:-:S03]  /*8efd0*/  IMAD.MOV.U32 R23, RZ, RZ, R2 ;  /* 0x000000ffff177224 */ /* 0x000fc600078e0002 */
[----:B------:R-:W4:Y:S01]  /*8efe0*/  LDL.LU R3, [R1+0x34b8] ;  /* 0x0034b80001037983 */ /* 0x000f220000300800 */
[----:B------:R-:W-:-:S03]  /*8eff0*/  IMAD.MOV.U32 R22, RZ, RZ, R79 ;  /* 0x000000ffff167224 */ /* 0x000fc600078e004f */
[----:B------:R-:W0:Y:S04]  /*8f000*/  LDL.LU R2, [R1+0x480] ;  /* 0x0004800001027983 */ /* 0x000e280000300800 */
[----:B------:R-:W4:Y:S04]  /*8f010*/  LDL.LU R79, [R1+0x34bc] ;  /* 0x0034bc00014f7983 */ /* 0x000f280000300800 */
        /* <DEDUP_REMOVED lines=35> */
[----:B-1----:R-:W-:-:S02]  /*8f250*/  IMAD.MOV.U32 R13, RZ, RZ, R92 ;  /* 0x000000ffff0d7224 */ /* 0x002fc400078e005c */
[----:B------:R-:W-:Y:S01]  /*8f260*/  IMAD.MOV.U32 R12, RZ, RZ, R5 ;  /* 0x000000ffff0c7224 */ /* 0x000fe200078e0005 */
[----:B------:R-:W4:Y:S04]  /*8f270*/  LDL.LU R92, [R1+0xbb8] ;  /* 0x000bb800015c7983 */ /* 0x000f280000300800 */
[----:B------:R-:W4:Y:S01]  /*8f280*/  LDL.LU R5, [R1+0xbc0] ;  /* 0x000bc00001057983 */ /* 0x000f220000300800 */
[----:B------:R-:W-:Y:S02]  /*8f290*/  IMAD.MOV.U32 R17, RZ, RZ, R4 ;  /* 0x000000ffff117224 */ /* 0x000fe400078e0004 */
[----:B------:R-:W-:Y:S01]  /*8f2a0*/  IMAD.MOV.U32 R16, RZ, RZ, R45 ;  /* 0x000000ffff107224 */ /* 0x000fe200078e002d */
[----:B------:R-:W4:Y:S04]  /*8f2b0*/  LDL.LU R4, [R1+0xbbc] ;  /* 0x000bbc0001047983 */ /* 0x000f280000300800 */
[----:B------:R-:W4:Y:S01]  /*8f2c0*/  LDL.LU R45, [R1+0x34cc] ;  /* 0x0034cc00012d7983 */ /* 0x000f220000300800 */
[----:B------:R-:W-:-:S02]  /*8f2d0*/  IMAD.MOV.U32 R15, RZ, RZ, R44 ;  /* 0x000000ffff0f7224 */ /* 0x000fc400078e002c */
[----:B------:R-:W-:Y:S01]  /*8f2e0*/  IMAD.MOV.U32 R14, RZ, RZ, R3 ;  /* 0x000000ffff0e7224 */ /* 0x000fe200078e0003 */
[----:B------:R-:W4:Y:S01]  /*8f2f0*/  LDL.LU R44, [R1+0x498] ;  /* 0x00049800012c7983 */ /* 0x000f220000300800 */
[----:B0-----:R-:W-:-:S03]  /*8f300*/  IMAD.MOV.U32 R37, RZ, RZ, R2 ;  /* 0x000000ffff257224 */ /* 0x001fc600078e0002 */
[----:B------:R-:W4:Y:S01]  /*8f310*/  LDL.LU R3, [R1+0x34d0] ;  /* 0x0034d00001037983 */ /* 0x000f220000300800 */
        /* <DEDUP_REMOVED lines=37> */
[----:B------:R-:W4:Y:S04]  /*8f570*/  LDL.LU R49, [R1+0xb80] ;  /* 0x000b800001317983 */ /* 0x000f280000300800 */
[----:B------:R-:W4:Y:S04]  /*8f580*/  LDL.LU R48, [R1+0xb88] ;  /* 0x000b880001307983 */ /* 0x000f280000300800 */
[----:B------:R-:W4:Y:S04]  /*8f590*/  LDL.LU R51, [R1+0xb84] ;  /* 0x000b840001337983 */ /* 0x000f280000300800 */
[----:B------:R-:W4:Y:S04]  /*8f5a0*/  LDL.LU R50, [R1+0x34e4] ;  /* 0x0034e40001327983 */ /* 0x000f280000300800 */
[----:B------:R-:W4:Y:S04]  /*8f5b0*/  LDL.LU R76, [R1+0x4b8] ;  /* 0x0004b800014c7983 */ /* 0x000f280000300800 */
[----:B------:R-:W4:Y:S01]  /*8f5c0*/  LDL.LU R93, [R1+0x34e8] ;  /* 0x0034e800015d7983 */ /* 0x000f220000300800 */
[----:B------:R-:W-:-:S02]  /*8f5d0*/  IMAD.MOV.U32 R58, RZ, RZ, R5 ;  /* 0x000000ffff3a7224 */ /* 0x000fc400078e0005 */
[----:B------:R-:W-:Y:S02]  /*8f5e0*/  IMAD.MOV.U32 R59, RZ, RZ, R92 ;  /* 0x000000ffff3b7224 */ /* 0x000fe400078e005c */
[----:B------:R-:W4:Y:S01]  /*8f5f0*/  LDL.LU R92, [R1+0x4c0] ;  /* 0x0004c000015c7983 */ /* 0x000f220000300800 */
[----:B------:R-:W-:Y:S02]  /*8f600*/  IMAD.MOV.U32 R69, RZ, RZ, R4 ;  /* 0x000000ffff457224 */ /* 0x000fe400078e0004 */
[----:B------:R-:W-:Y:S02]  /*8f610*/  IMAD.MOV.U32 R68, RZ, RZ, R45 ;  /* 0x000000ffff447224 */ /* 0x000fe400078e002d */
[----:B------:R-:W-:Y:S01]  /*8f620*/  IMAD.MOV.U32 R26, RZ, RZ, R3 ;  /* 0x000000ffff1a7224 */ /* 0x000fe200078e0003 */
[----:B------:R-:W-:Y:S01]  /*8f630*/  MOV R3, R2 ;  /* 0x0000000200037202 */ /* 0x000fe20000000f00 */
[----:B------:R-:W-:Y:S02]  /*8f640*/  IMAD.MOV.U32 R2, RZ, RZ, R79 ;  /* 0x000000ffff027224 */ /* 0x000fe400078e004f */
[----:B------:R-:W4:Y:S01]  /*8f650*/  LDL.LU R79, [R1+0x34ec] ;  /* 0x0034ec00014f7983 */ /* 0x000f220000300800 */
[----:B------:R-:W-:-:S03]  /*8f660*/  IMAD.MOV.U32 R27, RZ, RZ, R44 ;  /* 0x000000ffff1b7224 */ /* 0x000fc600078e002c */
        /* <DEDUP_REMOVED lines=8> */
[----:B------:R-:W-:Y:S01]  /*8f6f0*/  STL.64 [R1+0x4e58], R2 ;  /* 0x004e580201007387 */ /* 0x000fe20000100a00 */
        /* <DEDUP_REMOVED lines=34> */
[----:B------:R-:W-:Y:S02]  /*8f920*/  IMAD.MOV.U32 R77, RZ, RZ, R92 ;  /* 0x000000ffff4d7224 */ /* 0x000fe400078e005c */
[----:B------:R-:W4:Y:S01]  /*8f930*/  LDL.LU R92, [R1+0x4e0] ;  /* 0x0004e000015c7983 */ /* 0x000f220000300800 */
[----:B------:R-:W-:-:S03]  /*8f940*/  IMAD.MOV.U32 R76, RZ, RZ, R79 ;  /* 0x000000ffff4c7224 */ /* 0x000fc600078e004f */
[----:B------:R-:W4:Y:S04]  /*8f950*/  LDL.LU R79, [R1+0x3504] ;  /* 0x00350400014f7983 */ /* 0x000f280000300800 */
[----:B------:R-:W-:Y:S04]  /*8f960*/  STL.64 [R1+0xb88], R48 ;  /* 0x000b883001007387 */ /* 0x000fe80000100a00 */
[----:B------:R-:W-:Y:S04]  /*8f970*/  STL.64 [R1+0x4e88], R48 ;  /* 0x004e883001007387 */ /* 0x000fe80000100a00 */
[----:B------:R-:W-:Y:S04]  /*8f980*/  STL.64 [R1+0xb80], R50 ;  /* 0x000b803201007387 */ /* 0x000fe80000100a00 */
[----:B------:R0:W-:Y:S04]  /*8f990*/  STL.64 [R1+0x4e98], R50 ;  /* 0x004e983201007387 */ /* 0x0001e80000100a00 */
[----:B------:R-:W-:Y:S04]  /*8f9a0*/  STL.64 [R1+0x4b8], R60 ;  /* 0x0004b83c01007387 */ /* 0x000fe80000100a00 */
[----:B------:R0:W-:Y:S04]  /*8f9b0*/  STL [R1+0x4eb0], R60 ;  /* 0x004eb03c01007387 */ /* 0x0001e80000100800 */
        /* <DEDUP_REMOVED lines=28> */
[----:B------:R-:W-:-:S03]  /*8fb80*/  IMAD.MOV.U32 R84, RZ, RZ, R19 ;  /* 0x000000ffff547224 */ /* 0x000fc600078e0013 */
        /* <DEDUP_REMOVED lines=8> */
[----:B------:R-:W0:Y:S04]  /*8fc10*/  LDL.LU R88, [R1+0x4f8] ;  /* 0x0004f80001587983 */ /* 0x000e280000300800 */
[----:B------:R-:W4:Y:S01]  /*8fc20*/  LDL.LU R93, [R1+0x3518] ;  /* 0x00351800015d7983 */ /* 0x000f220000300800 */
[----:B------:R-:W-:-:S03]  /*8fc30*/  IMAD.MOV.U32 R87, RZ, RZ, R92 ;  /* 0x000000ffff577224 */ /* 0x000fc600078e005c */
[----:B------:R-:W1:Y:S01]  /*8fc40*/  LDL.LU R92, [R1+0x500] ;  /* 0x00050000015c7983 */ /* 0x000e620000300800 */
[----:B------:R-:W-:-:S03]  /*8fc50*/  IMAD.MOV.U32 R86, RZ, RZ, R79 ;  /* 0x000000ffff567224 */ /* 0x000fc600078e004f */
        /* <DEDUP_REMOVED lines=36> */
[----:B------:R-:W-:-:S02]  /*8fea0*/  IMAD.MOV.U32 R47, RZ, RZ, R80 ;  /* 0x000000ffff2f7224 */ /* 0x000fc400078e0050 */
[----:B------:R-:W-:Y:S01]  /*8feb0*/  IMAD.MOV.U32 R46, RZ, RZ, R19 ;  /* 0x000000ffff2e7224 */ /* 0x000fe200078e0013 */
[----:B------:R-:W4:Y:S01]  /*8fec0*/  LDL.LU R80, [R1+0xac0] ;  /* 0x000ac00001507983 */ /* 0x000f220000300800 */
[----:B------:R-:W-:-:S03]  /*8fed0*/  IMAD.MOV.U32 R71, RZ, RZ, R18 ;  /* 0x000000ffff477224 */ /* 0x000fc600078e0012 */
[----:B------:R-:W4:Y:S01]  /*8fee0*/  LDL.LU R19, [R1+0xac8] ;  /* 0x000ac80001137983 */ /* 0x000f220000300800 */
[----:B------:R-:W-:-:S03]  /*8fef0*/  IMAD.MOV.U32 R70, RZ, RZ, R89 ;  /* 0x000000ffff467224 */ /* 0x000fc600078e0059 */
[----:B------:R-:W4:Y:S01]  /*8ff00*/  LDL.LU R18, [R1+0xac4] ;  /* 0x000ac40001127983 */ /* 0x000f220000300800 */
[----:B0-----:R-:W-:-:S03]  /*8ff10*/  IMAD.MOV.U32 R13, RZ, RZ, R88 ;  /* 0x000000ffff0d7224 */ /* 0x001fc600078e0058 */
[----:B------:R-:W4:Y:S01]  /*8ff20*/  LDL.LU R89, [R1+0x352c] ;  /* 0x00352c0001597983 */ /* 0x000f220000300800 */
[----:B------:R-:W-:-:S03]  /*8ff30*/  IMAD.MOV.U32 R12, RZ, RZ, R93 ;  /* 0x000000ffff0c7224 */ /* 0x000fc600078e005d */
[----:B------:R-:W4:Y:S04]  /*8ff40*/  LDL.LU R88, [R1+0x518] ;  /* 0x0005180001587983 */ /* 0x000f280000300800 */
[----:B------:R-:W4:Y:S01]  /*8ff50*/  LDL.LU R93, [R1+0x3530] ;  /* 0x00353000015d7983 */ /* 0x000f220000300800 */
[----:B-1----:R-:W-:-:S03]  /*8ff60*/  IMAD.MOV.U32 R17, RZ, RZ, R92 ;  /* 0x000000ffff117224 */ /* 0x002fc600078e005c */
[----:B------:R-:W4:Y:S01]  /*8ff70*/  LDL.LU R92, [R1+0x520] ;  /* 0x00052000015c7983 */ /* 0x000f220000300800 */
[----:B------:R-:W-:-:S03]  /*8ff80*/  IMAD.MOV.U32 R16, RZ, RZ, R79 ;  /* 0x000000ffff107224 */ /* 0x000fc600078e004f */
        /* <DEDUP_REMOVED lines=34> */
[----:B------:R0:W-:Y:S04]  /*901b0*/  STL.64 [R1+0x4f80], R8 ;  /* 0x004f800801007387 */ /* 0x0001e80000100a00 */
[----:B------:R-:W4:Y:S01]  /*901c0*/  LDL.LU R64, [R1+0xa80] ;  /* 0x000a800001407983 */ /* 0x000f220000300800 */
[----:B------:R-:W-:-:S03]  /*901d0*/  IMAD.MOV.U32 R59, RZ, RZ, R80 ;  /* 0x000000ffff3b7224 */ /* 0x000fc600078e0050 */
[----:B------:R-:W4:Y:S01]  /*901e0*/  LDL.LU R81, [R1+0xa88] ;  /* 0x000a880001517983 */ /* 0x000f220000300800 */
[----:B------:R-:W-:-:S03]  /*901f0*/  IMAD.MOV.U32 R26, RZ, RZ, R89 ;  /* 0x000000ffff1a7224 */ /* 0x000fc600078e0059 */
[----:B------:R-:W4:Y:S04]  /*90200*/  LDL.LU R80, [R1+0xa84] ;  /* 0x000a840001507983 */ /* 0x000f280000300800 */
[----:B------:R-:W4:Y:S01]  /*90210*/  LDL.LU R89, [R1+0x3544] ;  /* 0x0035440001597983 */ /* 0x000f220000300800 */
[----:B------:R-:W-:Y:S02]  /*90220*/  IMAD.MOV.U32 R15, RZ, RZ, R88 ;  /* 0x000000ffff0f7224 */ /* 0x000fe400078e0058 */
[----:B------:R-:W-:Y:S01]  /*90230*/  IMAD.MOV.U32 R14, RZ, RZ, R93 ;  /* 0x000000ffff0e7224 */ /* 0x000fe200078e005d */
[----:B------:R-:W4:Y:S04]  /*90240*/  LDL.LU R88, [R1+0x538] ;  /* 0x0005380001587983 */ /* 0x000f280000300800 */
[----:B------:R-:W4:Y:S01]  /*90250*/  LDL.LU R93, [R1+0x3548] ;  /* 0x00354800015d7983 */ /* 0x000f220000300800 */
[----:B------:R-:W-:-:S02]  /*90260*/  IMAD.MOV.U32 R58, RZ, RZ, R19 ;  /* 0x000000ffff3a7224 */ /* 0x000fc400078e0013 */
[----:B------:R-:W-:Y:S02]  /*90270*/  IMAD.MOV.U32 R27, RZ, RZ, R18 ;  /* 0x000000ffff1b7224 */ /* 0x000fe400078e0012 */
[----:B------:R-:W-:Y:S02]  /*90280*/  IMAD.MOV.U32 R19, RZ, RZ, R92 ;  /* 0x000000ffff137224 */ /* 0x000fe400078e005c */
[----:B------:R-:W4:Y:S01]  /*90290*/  LDL.LU R92, [R1+0x540] ;  /* 0x00054000015c7983 */ /* 0x000f220000300800 */
        /* <DEDUP_REMOVED lines=53> */
[----:B------:R-:W-:Y:S04]  /*905f0*/  STL.64 [R1+0xa88], R64 ;  /* 0x000a884001007387 */ /* 0x000fe80000100a00 */
[----:B------:R-:W-:Y:S04]  /*90600*/  STL.64 [R1+0x4fe0], R64 ;  /* 0x004fe04001007387 */ /* 0x000fe80000100a00 */
[----:B------:R-:W-:Y:S04]  /*90610*/  STL.64 [R1+0xa80], R80 ;  /* 0x000a805001007387 */ /* 0x000fe80000100a00 */
[----:B------:R0:W-:Y:S04]  /*90620*/  STL [R1+0x4ff8], R80 ;  /* 0x004ff85001007387 */ /* 0x0001e80000100800 */
        /* <DEDUP_REMOVED lines=18> */
[----:B------:R-:W-:-:S03]  /*90750*/  MOV R48, R0 ;  /* 0x0000000000307202 */ /* 0x000fc60000000f00 */
        /* <DEDUP_REMOVED lines=20> */
[----:B------:R-:W0:Y:S01]  /*908a0*/  LDL.LU R4, [R1+0x578] ;  /* 0x0005780001047983 */ /* 0x000e220000300800 */
[----:B------:R-:W-:-:S03]  /*908b0*/  IMAD.MOV.U32 R62, RZ, RZ, R93 ;  /* 0x000000ffff3e7224 */ /* 0x000fc600078e005d */
[----:B------:R-:W4:Y:S01]  /*908c0*/  LDL.LU R93, [R1+0x3578] ;  /* 0x00357800015d7983 */ /* 0x000f220000300800 */
[----:B------:R-:W-:-:S03]  /*908d0*/  IMAD.MOV.U32 R33, RZ, RZ, R92 ;  /* 0x000000ffff217224 */ /* 0x000fc600078e005c */
[----:B------:R-:W1:Y:S01]  /*908e0*/  LDL.LU R92, [R1+0x580] ;  /* 0x00058000015c7983 */ /* 0x000e620000300800 */
[----:B------:R-:W-:-:S03]  /*908f0*/  IMAD.MOV.U32 R32, RZ, RZ, R79 ;  /* 0x000000ffff207224 */ /* 0x000fc600078e004f */
        /* <DEDUP_REMOVED lines=35> */
[----:B------:R-:W-:-:S02]  /*90b30*/  IMAD.MOV.U32 R11, RZ, RZ, R60 ;  /* 0x000000ffff0b7224 */ /* 0x000fc400078e003c */
[----:B------:R-:W-:Y:S01]  /*90b40*/  IMAD.MOV.U32 R10, RZ, RZ, R45 ;  /* 0x000000ffff0a7224 */ /* 0x000fe200078e002d */
[----:B------:R-:W4:Y:S01]  /*90b50*/  LDL.LU R60, [R1+0x9c0] ;  /* 0x0009c000013c7983 */ /* 0x000f220000300800 */
[----:B------:R-:W-:-:S03]  /*90b60*/  IMAD.MOV.U32 R22, RZ, RZ, R5 ;  /* 0x000000ffff167224 */ /* 0x000fc600078e0005 */
[----:B------:R-:W4:Y:S04]  /*90b70*/  LDL.LU R45, [R1+0x9c8] ;  /* 0x0009c800012d7983 */ /* 0x000f280000300800 */
[----:B------:R-:W4:Y:S01]  /*90b80*/  LDL.LU R5, [R1+0x9c4] ;  /* 0x0009c40001057983 */ /* 0x000f220000300800 */
[----:B0-----:R-:W-:Y:S02]  /*90b90*/  IMAD.MOV.U32 R47, RZ, RZ, R4 ;  /* 0x000000ffff2f7224 */ /* 0x001fe400078e0004 */
[----:B------:R-:W-:Y:S01]  /*90ba0*/  IMAD.MOV.U32 R23, RZ, RZ, R44 ;  /* 0x000000ffff177224 */ /* 0x000fe200078e002c */
        /* <DEDUP_REMOVED lines=54> */
[----:B------:R-:W-:Y:S02]  /*90f10*/  IMAD.MOV.U32 R27, RZ, RZ, R60 ;  /* 0x000000ffff1b7224 */ /* 0x000fe400078e003c */
[----:B------:R-:W-:-:S03]  /*90f20*/  IMAD.MOV.U32 R57, RZ, RZ, R92 ;  /* 0x000000ffff397224 */ /* 0x000fc600078e005c */
[----:B------:R-:W-:Y:S04]  /*90f30*/  STL.64 [R1+0x9c8], R26 ;  /* 0x0009c81a01007387 */ /* 0x000fe80000100a00 */
[----:B------:R0:W-:Y:S01]  /*90f40*/  STL.64 [R1+0x50d8], R26 ;  /* 0x0050d81a01007387 */ /* 0x0001e20000100a00 */
[----:B------:R-:W-:-:S03]  /*90f50*/  IMAD.MOV.U32 R56, RZ, RZ, R79 ;  /* 0x000000ffff387224 */ /* 0x000fc600078e004f */
[----:B------:R-:W-:Y:S04]  /*90f60*/  STL.64 [R1+0x9c0], R4 ;  /* 0x0009c00401007387 */ /* 0x000fe80000100a00 */
[----:B------:R0:W-:Y:S04]  /*90f70*/  STL.64 [R1+0x50e8], R4 ;  /* 0x0050e80401007387 */ /* 0x0001e80000100a00 */
[----:B------:R-:W-:Y:S04]  /*90f80*/  STL.64 [R1+0x598], R44 ;  /* 0x0005982c01007387 */ /* 0x000fe80000100a00 */
[----:B------:R-:W-:Y:S04]  /*90f90*/  STL [R1+0x5100], R44 ;  /* 0x0051002c01007387 */ /* 0x000fe80000100800 */
[----:B------:R-:W-:Y:S04]  /*90fa0*/  STL [R1+0x50f0], R45 ;  /* 0x0050f02d01007387 */ /* 0x000fe80000100800 */
[----:B------:R-:W-:Y:S04]  /*90fb0*/  STL.64 [R1+0x5a0], R56 ;  /* 0x0005a03801007387 */ /* 0x000fe80000100a00 */
[----:B------:R-:W-:Y:S04]  /*90fc0*/  STL.64 [R1+0x50f8], R56 ;  /* 0x0050f83801007387 */ /* 0x000fe80000100a00 */
[----:B------:R-:W4:Y:S01]  /*90fd0*/  LDL.LU R92, [R1+0x960] ;  /* 0x00096000015c7983 */ /* 0x000f220000300800 */
[----:B--2---:R-:W-:-:S02]  /*90fe0*/  IMAD.MOV.U32 R60, RZ, RZ, R73 ;  /* 0x000000ffff3c7224 */ /* 0x004fc400078e0049 */
[----:B------:R-:W-:Y:S01]  /*90ff0*/  IMAD.MOV.U32 R71, RZ, RZ, R72 ;  /* 0x000000ffff477224 */ /* 0x000fe200078e0048 */
[----:B------:R-:W2:Y:S01]  /*91000*/  LDL.LU R73, [R1+0x968] ;  /* 0x0009680001497983 */ /* 0x000ea20000300800 */
[----:B------:R-:W-:-:S03]  /*91010*/  IMAD.MOV.U32 R70, RZ, RZ, R67 ;  /* 0x000000ffff467224 */ /* 0x000fc600078e0043 */
[----:B------:R-:W2:Y:S01]  /*91020*/  LDL.LU R72, [R1+0x964] ;  /* 0x0009640001487983 */ /* 0x000ea20000300800 */
[----:B------:R-:W-:-:S03]  /*91030*/  IMAD.MOV.U32 R75, RZ, RZ, R66 ;  /* 0x000000ffff4b7224 */ /* 0x000fc600078e0042 */
[----:B------:R-:W2:Y:S04]  /*91040*/  LDL.LU R67, [R1+0x35b0] ;  /* 0x0035b00001437983 */ /* 0x000ea80000300800 */
[----:B------:R-:W2:Y:S01]  /*91050*/  LDL.LU R66, [R1+0x5c8] ;  /* 0x0005c80001427983 */ /* 0x000ea20000300800 */
[----:B------:R-:W-:Y:S02]  /*91060*/  IMAD.MOV.U32 R61, RZ, RZ, R78 ;  /* 0x000000ffff3d7224 */ /* 0x000fe400078e004e */
        /* <DEDUP_REMOVED lines=25> */
[----:B------:R-:W4:Y:S04]  /*91200*/  LDL.LU R93, [R1+0x35c4] ;  /* 0x0035c400015d7983 */ /* 0x000f280000300800 */
        /* <DEDUP_REMOVED lines=12> */
[----:B--2---:R-:W-:Y:S02]  /*912d0*/  IMAD.MOV.U32 R24, RZ, RZ, R73 ;  /* 0x000000ffff187224 */ /* 0x004fe400078e0049 */
[----:B------:R-:W-:Y:S01]  /*912e0*/  IMAD.MOV.U32 R35, RZ, RZ, R72 ;  /* 0x000000ffff237224 */ /* 0x000fe200078e0048 */
        /* <DEDUP_REMOVED lines=31> */
[----:B------:R-:W0:Y:S01]  /*914e0*/  LDL.LU R18, [R1+0x5f8] ;  /* 0x0005f80001127983 */ /* 0x000e220000300800 */
[----:B------:R-:W-:-:S03]  /*914f0*/  IMAD.MOV.U32 R31, RZ, RZ, R90 ;  /* 0x000000ffff1f7224 */ /* 0x000fc600078e005a */
[----:B------:R-:W4:Y:S01]  /*91500*/  LDL.LU R91, [R1+0x35d8] ;  /* 0x0035d800015b7983 */ /* 0x000f220000300800 */
[----:B------:R-:W-:-:S03]  /*91510*/  IMAD.MOV.U32 R30, RZ, RZ, R93 ;  /* 0x000000ffff1e7224 */ /* 0x000fc600078e005d */
[----:B------:R-:W1:Y:S04]  /*91520*/  LDL.LU R90, [R1+0x600] ;  /* 0x00060000015a7983 */ /* 0x000e680000300800 */
        /* <DEDUP_REMOVED lines=46> */
[----:B------:R-:W4:Y:S01]  /*91810*/  LDL.LU R18, [R1+0x618] ;  /* 0x0006180001127983 */ /* 0x000f220000300800 */
[----:B-1----:R-:W-:-:S03]  /*91820*/  IMAD.MOV.U32 R47, RZ, RZ, R90 ;  /* 0x000000ffff2f7224 */ /* 0x002fc600078e005a */
        /* <DEDUP_REMOVED lines=12> */
[----:B------:R-:W-:Y:S01]  /*918f0*/  STL [R1+0x51f8], R47 ;  /* 0x0051f82f01007387 */ /* 0x000fe20000100800 */
[----:B------:R-:W-:-:S03]  /*91900*/  MOV R13, R92 ;  /* 0x0000005c000d7202 */ /* 0x000fc60000000f00 */
        /* <DEDUP_REMOVED lines=24> */
[----:B------:R-:W-:-:S03]  /*91a90*/  IMAD.MOV.U32 R3, RZ, RZ, R80 ;  /* 0x000000ffff037224 */ /* 0x000fc600078e0050 */
[----:B------:R-:W4:Y:S04]  /*91aa0*/  LDL.LU R81, [R1+0x880] ;  /* 0x0008800001517983 */ /* 0x000f280000300800 */
[----:B------:R-:W4:Y:S04]  /*91ab0*/  LDL.LU R80, [R1+0x888] ;  /* 0x0008880001507983 */ /* 0x000f280000300800 */
[----:B------:R-:W4:Y:S04]  /*91ac0*/  LDL.LU R8, [R1+0x884] ;  /* 0x0008840001087983 */ /* 0x000f280000300800 */
[----:B------:R-:W4:Y:S01]  /*91ad0*/  LDL.LU R9, [R1+0x3604] ;  /* 0x0036040001097983 */ /* 0x000f220000300800 */
[----:B------:R-:W-:-:S03]  /*91ae0*/  IMAD.MOV.U32 R10, RZ, RZ, R19 ;  /* 0x000000ffff0a7224 */ /* 0x000fc600078e0013 */
[----:B------:R-:W4:Y:S01]  /*91af0*/  LDL.LU R5, [R1+0x638] ;  /* 0x0006380001057983 */ /* 0x000f220000300800 */
[----:B------:R-:W-:Y:S02]  /*91b00*/  IMAD.MOV.U32 R17, RZ, RZ, R18 ;  /* 0x000000ffff117224 */ /* 0x000fe400078e0012 */
[----:B------:R-:W-:Y:S02]  /*91b10*/  IMAD.MOV.U32 R16, RZ, RZ, R91 ;  /* 0x000000ffff107224 */ /* 0x000fe400078e005b */
[----:B------:R-:W-:Y:S01]  /*91b20*/  IMAD.MOV.U32 R19, RZ, RZ, R90 ;  /* 0x000000ffff137224 */ /* 0x000fe200078e005a */
[----:B------:R-:W4:Y:S01]  /*91b30*/  LDL.LU R91, [R1+0x3608] ;  /* 0x00360800015b7983 */ /* 0x000f220000300800 */
[----:B------:R-:W-:-:S03]  /*91b40*/  IMAD.MOV.U32 R18, RZ, RZ, R93 ;  /* 0x000000ffff127224 */ /* 0x000fc600078e005d */
[----:B------:R-:W4:Y:S04]  /*91b50*/  LDL.LU R90, [R1+0x640] ;  /* 0x00064000015a7983 */ /* 0x000f280000300800 */
[----:B------:R-:W4:Y:S01]  /*91b60*/  LDL.LU R93, [R1+0x360c] ;  /* 0x00360c00015d7983 */ /* 0x000f220000300800 */
[----:B------:R-:W-:Y:S02]  /*91b70*/  IMAD.MOV.U32 R2, RZ, RZ, R39 ;  /* 0x000000ffff027224 */ /* 0x000fe400078e0027 */
[----:B------:R-:W-:-:S03]  /*91b80*/  IMAD.MOV.U32 R11, RZ, RZ, R38 ;  /* 0x000000ffff0b7224 */ /* 0x000fc600078e0026 */
        /* <DEDUP_REMOVED lines=8> */
[----:B------:R-:W-:Y:S01]  /*91c10*/  STL.64 [R1+0x5250], R18 ;  /* 0x0052501201007387 */ /* 0x000fe20000100a00 */
        /* <DEDUP_REMOVED lines=24> */
[----:B------:R0:W-:Y:S04]  /*91da0*/  STL [R1+0x5288], R62 ;  /* 0x0052883e01007387 */ /* 0x0001e80000100800 */
[----:B------:R-:W-:Y:S04]  /*91db0*/  STL [R1+0x5278], R63 ;  /* 0x0052783f01007387 */ /* 0x000fe80000100800 */
[----:B------:R-:W4:Y:S04]  /*91dc0*/  LDL.LU R84, [R1+0x840] ;  /* 0x0008400001547983 */ /* 0x000f280000300800 */
[----:B------:R-:W4:Y:S04]  /*91dd0*/  LDL.LU R71, [R1+0x848] ;  /* 0x0008480001477983 */ /* 0x000f280000300800 */
[----:B------:R-:W4:Y:S04]  /*91de0*/  LDL.LU R70, [R1+0x844] ;  /* 0x0008440001467983 */ /* 0x000f280000300800 */
[----:B------:R-:W4:Y:S04]  /*91df0*/  LDL.LU R45, [R1+0x361c] ;  /* 0x00361c00012d7983 */ /* 0x000f280000300800 */
[----:B------:R-:W4:Y:S01]  /*91e00*/  LDL.LU R44, [R1+0x658] ;  /* 0x00065800012c7983 */ /* 0x000f220000300800 */
[----:B------:R-:W-:-:S02]  /*91e10*/  IMAD.MOV.U32 R4, RZ, RZ, R91 ;  /* 0x000000ffff047224 */ /* 0x000fc400078e005b */
[----:B------:R-:W-:Y:S01]  /*91e20*/  IMAD.MOV.U32 R57, RZ, RZ, R90 ;  /* 0x000000ffff397224 */ /* 0x000fe200078e005a */
[----:B------:R-:W4:Y:S01]  /*91e30*/  LDL.LU R91, [R1+0x3620] ;  /* 0x00362000015b7983 */ /* 0x000f220000300800 */
[----:B------:R-:W-:-:S03]  /*91e40*/  IMAD.MOV.U32 R56, RZ, RZ, R93 ;  /* 0x000000ffff387224 */ /* 0x000fc600078e005d */
[----:B------:R-:W4:Y:S04]  /*91e50*/  LDL.LU R90, [R1+0x660] ;  /* 0x00066000015a7983 */ /* 0x000f280000300800 */
[----:B------:R-:W4:Y:S01]  /*91e60*/  LDL.LU R93, [R1+0x3624] ;  /* 0x00362400015d7983 */ /* 0x000f220000300800 */
[----:B------:R-:W-:-:S04]  /*91e70*/  LOP3.LUT R9, R9, R8, RZ, 0x3c, !PT ;  /* 0x0000000809097212 */ /* 0x000fc800078e3cff */
[C---:B------:R-:W-:Y:S01]  /*91e80*/  LOP3.LUT R8, R9.reuse, R8, RZ, 0x3c, !PT ;  /* 0x0000000809087212 */ /* 0x040fe200078e3cff */
[----:B------:R-:W-:Y:S03]  /*91e90*/  STL.64 [R1+0x888], R80 ;  /* 0x0008885001007387 */ /* 0x000fe60000100a00 */
[----:B------:R-:W-:Y:S01]  /*91ea0*/  LOP3.LUT R9, R9, R8, RZ, 0x3c, !PT ;  /* 0x0000000809097212 */ /* 0x000fe200078e3cff */
        /* <DEDUP_REMOVED lines=41> */
[----:B------:R-:W0:Y:S04]  /*92140*/  LDL.LU R45, [R1+0x3634] ;  /* 0x00363400012d7983 */ /* 0x000e280000300800 */
[----:B------:R-:W1:Y:S01]  /*92150*/  LDL.LU R44, [R1+0x678] ;  /* 0x00067800012c7983 */ /* 0x000e620000300800 */
[----:B------:R-:W-:Y:S02]  /*92160*/  IMAD.MOV.U32 R34, RZ, RZ, R91 ;  /* 0x000000ffff227224 */ /* 0x000fe400078e005b */
[----:B------:R-:W-:Y:S01]  /*92170*/  IMAD.MOV.U32 R65, RZ, RZ, R90 ;  /* 0x000000ffff417224 */ /* 0x000fe200078e005a */
[----:B------:R-:W4:Y:S01]  /*92180*/  LDL.LU R91, [R1+0x3638] ;  /* 0x00363800015b7983 */ /* 0x000f220000300800 */
        /* <DEDUP_REMOVED lines=39> */
[----:B------:R-:W-:Y:S02]  /*92400*/  IMAD.MOV.U32 R32, RZ, RZ, R71 ;  /* 0x000000ffff207224 */ /* 0x000fe400078e0047 */
[----:B0-----:R-:W-:Y:S02]  /*92410*/  IMAD.MOV.U32 R20, RZ, RZ, R45 ;  /* 0x000000ffff147224 */ /* 0x001fe400078e002d */
[----:B-1----:R-:W-:Y:S01]  /*92420*/  IMAD.MOV.U32 R29, RZ, RZ, R44 ;  /* 0x000000ffff1d7224 */ /* 0x002fe200078e002c */
        /* <DEDUP_REMOVED lines=57> */
[----:B------:R-:W-:Y:S02]  /*927c0*/  IMAD.MOV.U32 R46, RZ, RZ, R71 ;  /* 0x000000ffff2e7224 */ /* 0x000fe400078e0047 */
[----:B------:R-:W-:Y:S02]  /*927d0*/  IMAD.MOV.U32 R47, RZ, RZ, R84 ;  /* 0x000000ffff2f7224 */ /* 0x000fe400078e0054 */
[----:B------:R-:W-:Y:S01]  /*927e0*/  IMAD.MOV.U32 R51, RZ, RZ, R70 ;  /* 0x000000ffff337224 */ /* 0x000fe200078e0046 */
        /* <DEDUP_REMOVED lines=31> */
[----:B------:R0:W-:Y:S04]  /*929e0*/  STL [R1+0x53d0], R82 ;  /* 0x0053d05201007387 */ /* 0x0001e80000100800 */
[----:B------:R-:W-:Y:S04]  /*929f0*/  STL [R1+0x53c0], R83 ;  /* 0x0053c05301007387 */ /* 0x000fe80000100800 */
[----:B------:R-:W-:Y:S04]  /*92a00*/  STL.64 [R1+0x6b0], R84 ;  /* 0x0006b05401007387 */ /* 0x000fe80000100a00 */
[----:B------:R0:W-:Y:S04]  /*92a10*/  STL.64 [R1+0x53c8], R84 ;  /* 0x0053c85401007387 */ /* 0x0001e80000100a00 */
[----:B------:R-:W4:Y:S04]  /*92a20*/  LDL.LU R62, [R1+0x740] ;  /* 0x00074000013e7983 */ /* 0x000f280000300800 */
[----:B------:R-:W4:Y:S04]  /*92a30*/  LDL.LU R39, [R1+0x748] ;  /* 0x0007480001277983 */ /* 0x000f280000300800 */
[----:B------:R-:W4:Y:S01]  /*92a40*/  LDL.LU R38, [R1+0x744] ;  /* 0x0007440001267983 */ /* 0x000f220000300800 */
[----:B------:R-:W-:-:S03]  /*92a50*/  IMAD.MOV.U32 R17, RZ, RZ, R10 ;  /* 0x000000ffff117224 */ /* 0x000fc600078e000a */
[----:B------:R-:W4:Y:S04]  /*92a60*/  LDL.LU R11, [R1+0x367c] ;  /* 0x00367c00010b7983 */ /* 0x000f280000300800 */
[----:B------:R-:W4:Y:S01]  /*92a70*/  LDL.LU R10, [R1+0x6d8] ;  /* 0x0006d800010a7983 */ /* 0x000f220000300800 */
[----:B------:R-:W-:Y:S01]  /*92a80*/  IMAD.MOV.U32 R16, RZ, RZ, R91 ;  /* 0x000000ffff107224 */ /* 0x000fe200078e005b */
[----:B------:R-:W-:Y:S02]  /*92a90*/  MOV R19, R90 ;  /* 0x0000005a00137202 */ /* 0x000fe40000000f00 */
[----:B------:R-:W4:Y:S01]  /*92aa0*/  LDL.LU R91, [R1+0x3680] ;  /* 0x00368000015b7983 */ /* 0x000f220000300800 */
        /* <DEDUP_REMOVED lines=98> */
[----:B------:R-:W4:Y:S01]  /*930d0*/  LDL.LU R62, [R1+0x770] ;  /* 0x00077000013e7983 */ /* 0x000f220000300800 */
[----:B0-----:R-:W-:-:S03]  /*930e0*/  IMAD.MOV.U32 R33, RZ, RZ, R38 ;  /* 0x000000ffff217224 */ /* 0x001fc600078e0026 */
[----:B------:R-:W4:Y:S01]  /*930f0*/  LDL.LU R39, [R1+0x36b4] ;  /* 0x0036b40001277983 */ /* 0x000f220000300800 */
[----:B-1----:R-:W-:-:S03]  /*93100*/  IMAD.MOV.U32 R20, RZ, RZ, R91 ;  /* 0x000000ffff147224 */ /* 0x002fc600078e005b */
        /* <DEDUP_REMOVED lines=52> */
[----:B------:R-:W-:-:S03]  /*93450*/  IMAD.MOV.U32 R59, RZ, RZ, R90 ;  /* 0x000000ffff3b7224 */ /* 0x000fc600078e005a */
[----:B------:R-:W4:Y:S01]  /*93460*/  LDL.LU R90, [R1+0x810] ;  /* 0x00081000015a7983 */ /* 0x000f220000300800 */
[----:B------:R-:W-:-:S03]  /*93470*/  IMAD.MOV.U32 R58, RZ, RZ, R93 ;  /* 0x000000ffff3a7224 */ /* 0x000fc600078e005d */
[----:B------:R-:W4:Y:S01]  /*93480*/  LDL.LU R93, [R1+0x36dc] ;  /* 0x0036dc00015d7983 */ /* 0x000f220000300800 */
[----:B------:R-:W-:Y:S02]  /*93490*/  IMAD.MOV.U32 R28, RZ, RZ, R63 ;  /* 0x000000ffff1c7224 */ /* 0x000fe400078e003f */
[----:B------:R-:W-:Y:S02]  /*934a0*/  IMAD.MOV.U32 R29, RZ, RZ, R74 ;  /* 0x000000ffff1d7224 */ /* 0x000fe400078e004a */
[----:B------:R-:W-:-:S03]  /*934b0*/  IMAD.MOV.U32 R31, RZ, RZ, R62 ;  /* 0x000000ffff1f7224 */ /* 0x000fc600078e003e */
        /* <DEDUP_REMOVED lines=33> */
[----:B------:R0:W-:Y:S04]  /*936d0*/  STL.64 [R1+0x5520], R36 ;  /* 0x0055202401007387 */ /* 0x0001e80000100a00 */
        /* <DEDUP_REMOVED lines=11> */
[----:B------:R-:W4:Y:S04]  /*93790*/  LDL.LU R90, [R1+0x890] ;  /* 0x00089000015a7983 */ /* 0x000f280000300800 */
[----:B------:R-:W4:Y:S01]  /*937a0*/  LDL.LU R93, [R1+0x36fc] ;  /* 0x0036fc00015d7983 */ /* 0x000f220000300800 */
[----:B------:R-:W-:-:S04]  /*937b0*/  LOP3.LUT R15, R15, R14, RZ, 0x3c, !PT ;  /* 0x0000000e0f0f7212 */ /* 0x000fc800078e3cff */
[----:B------:R-:W-:-:S04]  /*937c0*/  LOP3.LUT R14, R15, R14, RZ, 0x3c, !PT ;  /* 0x0000000e0f0e7212 */ /* 0x000fc800078e3cff */
[----:B------:R-:W-:-:S05]  /*937d0*/  LOP3.LUT R15, R15, R14, RZ, 0x3c, !PT ;  /* 0x0000000e0f0f7212 */ /* 0x000fca00078e3cff */
        /* <DEDUP_REMOVED lines=45> */
[----:B------:R-:W1:Y:S01]  /*93ab0*/  LDL.LU R44, [R1+0x8f8] ;  /* 0x0008f800012c7983 */ /* 0x000e620000300800 */
        /* <DEDUP_REMOVED lines=21> */
[----:B------:R-:W-:-:S03]  /*93c10*/  MOV R25, R66 ;  /* 0x0000004200197202 */ /* 0x000fc60000000f00 */
        /* <DEDUP_REMOVED lines=17> */
[----:B------:R-:W-:-:S02]  /*93d30*/  IMAD.MOV.U32 R7, RZ, RZ, R82 ;  /* 0x000000ffff077224 */ /* 0x000fc400078e0052 */
[----:B------:R-:W-:Y:S01]  /*93d40*/  IMAD.MOV.U32 R6, RZ, RZ, R55 ;  /* 0x000000ffff067224 */ /* 0x000fe200078e0037 */
        /* <DEDUP_REMOVED lines=43> */
[----:B------:R-:W-:Y:S04]  /*94000*/  STL.64 [R1+0x5608], R2 ;  /* 0x0056080201007387 */ /* 0x000fe80000100a00 */
[----:B------:R-:W-:Y:S04]  /*94010*/  STL.64 [R1+0x938], R8 ;  /* 0x0009380801007387 */ /* 0x000fe80000100a00 */
[----:B------:R-:W-:Y:S04]  /*94020*/  STL [R1+0x5620], R8 ;  /* 0x0056200801007387 */ /* 0x000fe80000100800 */
[----:B------:R-:W-:Y:S04]  /*94030*/  STL [R1+0x5610], R9 ;  /* 0x0056100901007387 */ /* 0x000fe80000100800 */
        /* <DEDUP_REMOVED lines=11> */
[----:B------:R-:W-:Y:S02]  /*940f0*/  IMAD.MOV.U32 R44, RZ, RZ, R91 ;  /* 0x000000ffff2c7224 */ /* 0x000fe400078e005b */
[----:B------:R-:W-:Y:S01]  /*94100*/  IMAD.MOV.U32 R55, RZ, RZ, R90 ;  /* 0x000000ffff377224 */ /* 0x000fe200078e005a */
[----:B------:R-:W4:Y:S01]  /*94110*/  LDL.LU R91, [R1+0x3758] ;  /* 0x00375800015b7983 */ /* 0x000f220000300800 */
[----:B------:R-:W-:-:S03]  /*94120*/  IMAD.MOV.U32 R54, RZ, RZ, R93 ;  /* 0x000000ffff367224 */ /* 0x000fc600078e005d */
[----:B------:R-:W4:Y:S04]  /*94130*/  LDL.LU R90, [R1+0xa10] ;  /* 0x000a1000015a7983 */ /* 0x000f280000300800 */
[----:B------:R-:W4:Y:S01]  /*94140*/  LDL.LU R93, [R1+0x375c] ;  /* 0x00375c00015d7983 */ /* 0x000f220000300800 */
[----:B------:R-:W-:-:S05]  /*94150*/  IMAD.MOV.U32 R35, RZ, RZ, R82 ;  /* 0x000000ffff237224 */ /* 0x000fca00078e0052 */
        /* <DEDUP_REMOVED lines=99> */
[----:B------:R-:W1:Y:S04]  /*94790*/  LDL.LU R90, [R1+0xb10] ;  /* 0x000b1000015a7983 */ /* 0x000e680000300800 */
        /* <DEDUP_REMOVED lines=38> */
[----:B------:R-:W4:Y:S01]  /*94a00*/  LDL.LU R68, [R1+0xb70] ;  /* 0x000b700001447983 */ /* 0x000f220000300800 */
[----:B------:R-:W-:-:S03]  /*94a10*/  IMAD.MOV.U32 R89, RZ, RZ, R64 ;  /* 0x000000ffff597224 */ /* 0x000fc600078e0040 */
[----:B------:R-:W4:Y:S04]  /*94a20*/  LDL.LU R65, [R1+0x37b4] ;  /* 0x0037b40001417983 */ /* 0x000f280000300800 */
[----:B------:R-:W4:Y:S01]  /*94a30*/  LDL.LU R64, [R1+0xb78] ;  /* 0x000b780001407983 */ /* 0x000f220000300800 */
[----:B0-----:R-:W-:Y:S02]  /*94a40*/  IMAD.MOV.U32 R20, RZ, RZ, R91 ;  /* 0x000000ffff147224 */ /* 0x001fe400078e005b */
[----:B-1----:R-:W-:Y:S01]  /*94a50*/  IMAD.MOV.U32 R27, RZ, RZ, R90 ;  /* 0x000000ffff1b7224 */ /* 0x002fe200078e005a */
[----:B------:R-:W4:Y:S01]  /*94a60*/  LDL.LU R91, [R1+0x37b8] ;  /* 0x0037b800015b7983 */ /* 0x000f220000300800 */
[----:B------:R-:W-:-:S03]  /*94a70*/  IMAD.MOV.U32 R26, RZ, RZ, R93 ;  /* 0x000000ffff1a7224 */ /* 0x000fc600078e005d */
[----:B------:R-:W4:Y:S04]  /*94a80*/  LDL.LU R90, [R1+0xb90] ;  /* 0x000b9000015a7983 */ /* 0x000f280000300800 */
[----:B------:R-:W4:Y:S01]  /*94a90*/  LDL.LU R93, [R1+0x37bc] ;  /* 0x0037bc00015d7983 */ /* 0x000f220000300800 */
[----:B------:R-:W-:Y:S02]  /*94aa0*/  IMAD.MOV.U32 R88, RZ, RZ, R39 ;  /* 0x000000ffff587224 */ /* 0x000fe400078e0027 */
[----:B------:R-:W-:Y:S02]  /*94ab0*/  IMAD.MOV.U32 R76, RZ, RZ, R11 ;  /* 0x000000ffff4c7224 */ /* 0x000fe400078e000b */
[----:B------:R-:W-:Y:S02]  /*94ac0*/  IMAD.MOV.U32 R77, RZ, RZ, R38 ;  /* 0x000000ffff4d7224 */ /* 0x000fe400078e0026 */
[----:B------:R-:W-:Y:S01]  /*94ad0*/  IMAD.MOV.U32 R21, RZ, RZ, R10 ;  /* 0x000000ffff157224 */ /* 0x000fe200078e000a */
        /* <DEDUP_REMOVED lines=42> */
[----:B------:R-:W-:Y:S01]  /*94d80*/  IMAD.MOV.U32 R61, RZ, RZ, R64 ;  /* 0x000000ffff3d7224 */ /* 0x000fe200078e0040 */
[----:B------:R-:W4:Y:S01]  /*94d90*/  LDL.LU R91, [R1+0x37d8] ;  /* 0x0037d800015b7983 */ /* 0x000f220000300800 */
[----:B------:R-:W-:Y:S02]  /*94da0*/  IMAD.MOV.U32 R65, RZ, RZ, R90 ;  /* 0x000000ffff417224 */ /* 0x000fe400078e005a */
[----:B------:R-:W-:Y:S01]  /*94db0*/  IMAD.MOV.U32 R64, RZ, RZ, R93 ;  /* 0x000000ffff407224 */ /* 0x000fe200078e005d */
[----:B------:R-:W4:Y:S04]  /*94dc0*/  LDL.LU R90, [R1+0xc10] ;  /* 0x000c1000015a7983 */ /* 0x000f280000300800 */
[----:B------:R-:W4:Y:S01]  /*94dd0*/  LDL.LU R93, [R1+0x37dc] ;  /* 0x0037dc00015d7983 */ /* 0x000f220000300800 */
[----:B------:R-:W-:Y:S01]  /*94de0*/  IMAD.MOV.U32 R48, RZ, RZ, R69 ;  /* 0x000000ffff307224 */ /* 0x000fe200078e0045 */
[----:B------:R-:W-:-:S04]  /*94df0*/  MOV R53, R68 ;  /* 0x0000004400357202 */ /* 0x000fc80000000f00 */
        /* <DEDUP_REMOVED lines=35> */
[----:B------:R-:W4:Y:S01]  /*95030*/  LDL.LU R78, [R1+0xc68] ;  /* 0x000c6800014e7983 */ /* 0x000f220000300800 */
[----:B------:R-:W-:-:S03]  /*95040*/  IMAD.MOV.U32 R45, RZ, RZ, R42 ;  /* 0x000000ffff2d7224 */ /* 0x000fc600078e002a */
[----:B------:R-:W4:Y:S04]  /*95050*/  LDL.LU R43, [R1+0x37f0] ;  /* 0x0037f000012b7983 */ /* 0x000f280000300800 */
[----:B------:R-:W4:Y:S01]  /*95060*/  LDL.LU R42, [R1+0xc80] ;  /* 0x000c8000012a7983 */ /* 0x000f220000300800 */
[----:B------:R-:W-:Y:S02]  /*95070*/  IMAD.MOV.U32 R44, RZ, RZ, R9 ;  /* 0x000000ffff2c7224 */ /* 0x000fe400078e0009 */
[----:B------:R-:W-:Y:S01]  /*95080*/  IMAD.MOV.U32 R55, RZ, RZ, R8 ;  /* 0x000000ffff377224 */ /* 0x000fe200078e0008 */
        /* <DEDUP_REMOVED lines=96> */
[----:B0-----:R-:W-:-:S02]  /*95690*/  IMAD.MOV.U32 R88, RZ, RZ, R43 ;  /* 0x000000ffff587224 */ /* 0x001fc400078e002b */
[----:B-1----:R-:W-:Y:S01]  /*956a0*/  IMAD.MOV.U32 R77, RZ, RZ, R42 ;  /* 0x000000ffff4d7224 */ /* 0x002fe200078e002a */
        /* <DEDUP_REMOVED lines=108> */
[----:B------:R-:W-:Y:S02]  /*95d70*/  IMAD.MOV.U32 R23, RZ, RZ, R90 ;  /* 0x000000ffff177224 */ /* 0x000fe400078e005a */
[----:B------:R-:W-:Y:S01]  /*95d80*/  IMAD.MOV.U32 R22, RZ, RZ, R93 ;  /* 0x000000ffff167224 */ /* 0x000fe200078e005d */
        /* <DEDUP_REMOVED lines=14> */
[----:B--2---:R-:W-:Y:S01]  /*95e70*/  IMAD.MOV.U32 R32, RZ, RZ, R73 ;  /* 0x000000ffff207224 */ /* 0x004fe200078e0049 */
[----:B------:R-:W-:Y:S02]  /*95e80*/  MOV R35, R72 ;  /* 0x0000004800237202 */ /* 0x000fe40000000f00 */
        /* <DEDUP_REMOVED lines=23> */
[----:B------:R-:W0:Y:S01]  /*96000*/  LDL.LU R64, [R1+0xec8] ;  /* 0x000ec80001407983 */ /* 0x000e220000300800 */
[----:B------:R-:W-:-:S03]  /*96010*/  IMAD.MOV.U32 R31, RZ, RZ, R48 ;  /* 0x000000ffff1f7224 */ /* 0x000fc600078e0030 */
[----:B------:R-:W4:Y:S01]  /*96020*/  LDL.LU R49, [R1+0x3890] ;  /* 0x0038900001317983 */ /* 0x000f220000300800 */
[----:B------:R-:W-:-:S03]  /*96030*/  IMAD.MOV.U32 R30, RZ, RZ, R7 ;  /* 0x000000ffff1e7224 */ /* 0x000fc600078e0007 */
[----:B------:R-:W4:Y:S01]  /*96040*/  LDL.LU R48, [R1+0xed0] ;  /* 0x000ed00001307983 */ /* 0x000f220000300800 */
[----:B------:R-:W-:-:S03]  /*96050*/  IMAD.MOV.U32 R75, RZ, RZ, R6 ;  /* 0x000000ffff4b7224 */ /* 0x000fc600078e0006 */
[----:B------:R-:W1:Y:S01]  /*96060*/  LDL.LU R7, [R1+0x3894] ;  /* 0x0038940001077983 */ /* 0x000e620000300800 */
        /* <DEDUP_REMOVED lines=43> */
[----:B------:R-:W4:Y:S01]  /*96320*/  LDL.LU R62, [R1+0xf10] ;  /* 0x000f1000013e7983 */ /* 0x000f220000300800 */
[----:B0-----:R-:W-:-:S03]  /*96330*/  IMAD.MOV.U32 R89, RZ, RZ, R64 ;  /* 0x000000ffff597224 */ /* 0x001fc600078e0040 */
[----:B------:R-:W4:Y:S01]  /*96340*/  LDL.LU R65, [R1+0x38b4] ;  /* 0x0038b40001417983 */ /* 0x000f220000300800 */
[----:B-1----:R-:W-:-:S03]  /*96350*/  IMAD.MOV.U32 R26, RZ, RZ, R7 ;  /* 0x000000ffff1a7224 */ /* 0x002fc600078e0007 */
        /* <DEDUP_REMOVED lines=8> */
[----:B------:R-:W-:-:S02]  /*963e0*/  IMAD.MOV.U32 R88, RZ, RZ, R49 ;  /* 0x000000ffff587224 */ /* 0x000fc400078e0031 */
[----:B------:R-:W-:-:S03]  /*963f0*/  IMAD.MOV.U32 R27, RZ, RZ, R48 ;  /* 0x000000ffff1b7224 */ /* 0x000fc600078e0030 */
        /* <DEDUP_REMOVED lines=137> */
[----:B------:R-:W0:Y:S01]  /*96c90*/  LDL.LU R70, [R1+0xfc8] ;  /* 0x000fc80001467983 */ /* 0x000e220000300800 */
[----:B------:R-:W-:-:S03]  /*96ca0*/  IMAD.MOV.U32 R82, RZ, RZ, R9 ;  /* 0x000000ffff527224 */ /* 0x000fc600078e0009 */
[----:B------:R-:W4:Y:S04]  /*96cb0*/  LDL.LU R37, [R1+0x3910] ;  /* 0x0039100001257983 */ /* 0x000f280000300800 */
[----:B------:R-:W4:Y:S01]  /*96cc0*/  LDL.LU R9, [R1+0xfd0] ;  /* 0x000fd00001097983 */ /* 0x000f220000300800 */
        /* <DEDUP_REMOVED lines=29> */
[----:B---3--:R-:W-:Y:S01]  /*96ea0*/  IMAD.MOV.U32 R80, RZ, RZ, R41 ;  /* 0x000000ffff507224 */ /* 0x008fe200078e0029 */
[----:B----4-:R-:W-:Y:S02]  /*96eb0*/  MOV R87, R40 ;  /* 0x0000002800577202 */ /* 0x010fe40000000f00 */
        /* <DEDUP_REMOVED lines=16> */
[----:B0-----:R-:W-:-:S03]  /*96fc0*/  IMAD.MOV.U32 R27, RZ, RZ, R70 ;  /* 0x000000ffff1b7224 */ /* 0x001fc600078e0046 */
[----:B------:R-:W4:Y:S04]  /*96fd0*/  LDL.LU R71, [R1+0x1010] ;  /* 0x0010100001477983 */ /* 0x000f280000300800 */
[----:B------:R-:W4:Y:S04]  /*96fe0*/  LDL.LU R70, [R1+0x3934] ;  /* 0x0039340001467983 */ /* 0x000f280000300800 */
[----:B------:R-:W4:Y:S01]  /*96ff0*/  LDL.LU R89, [R1+0x1018] ;  /* 0x0010180001597983 */ /* 0x000f220000300800 */
[----:B------:R-:W-:-:S03]  /*97000*/  IMAD.MOV.U32 R10, RZ, RZ, R91 ;  /* 0x000000ffff0a7224 */ /* 0x000fc600078e005b */
[----:B------:R-:W4:Y:S01]  /*97010*/  LDL.LU R91, [R1+0x3938] ;  /* 0x00393800015b7983 */ /* 0x000f220000300800 */
[----:B------:R-:W-:Y:S02]  /*97020*/  IMAD.MOV.U32 R17, RZ, RZ, R90 ;  /* 0x000000ffff117224 */ /* 0x000fe400078e005a */
[----:B------:R-:W-:Y:S01]  /*97030*/  IMAD.MOV.U32 R16, RZ, RZ, R93 ;  /* 0x000000ffff107224 */ /* 0x000fe200078e005d */
[----:B------:R-:W4:Y:S04]  /*97040*/  LDL.LU R90, [R1+0x1020] ;  /* 0x00102000015a7983 */ /* 0x000f280000300800 */
[----:B------:R-:W4:Y:S01]  /*97050*/  LDL.LU R93, [R1+0x393c] ;  /* 0x00393c00015d7983 */ /* 0x000f220000300800 */
        /* <DEDUP_REMOVED lines=36> */
[----:B-1----:R-:W4:Y:S04]  /*972a0*/  LDL.LU R62, [R1+0x1048] ;  /* 0x00104800013e7983 */ /* 0x002f280000300800 */
[----:B------:R-:W4:Y:S04]  /*972b0*/  LDL.LU R49, [R1+0x3950] ;  /* 0x0039500001317983 */ /* 0x000f280000300800 */
        /* <DEDUP_REMOVED lines=83> */
[----:B------:R-:W0:Y:S04]  /*977f0*/  LDL.LU R40, [R1+0x10c0] ;  /* 0x0010c00001287983 */ /* 0x000e280000300800 */
        /* <DEDUP_REMOVED lines=47> */
[----:B0-----:R-:W-:Y:S01]  /*97af0*/  IMAD.MOV.U32 R27, RZ, RZ, R40 ;  /* 0x000000ffff1b7224 */ /* 0x001fe200078e0028 */
[----:B------:R-:W3:Y:S01]  /*97b00*/  LDL.LU R41, [R1+0x39a8] ;  /* 0x0039a80001297983 */ /* 0x000ee20000300800 */
[----:B----4-:R-:W-:-:S03]  /*97b10*/  IMAD.MOV.U32 R26, RZ, RZ, R0 ;  /* 0x000000ffff1a7224 */ /* 0x010fc600078e0000 */
        /* <DEDUP_REMOVED lines=60> */
[----:B-1----:R-:W4:Y:S04]  /*97ee0*/  LDL.LU R54, [R1+0x1148] ;  /* 0x0011480001367983 */ /* 0x002f280000300800 */
        /* <DEDUP_REMOVED lines=47> */
[----:B------:R-:W-:Y:S01]  /*981e0*/  IMAD.MOV.U32 R89, RZ, RZ, R54 ;  /* 0x000000ffff597224 */ /* 0x000fe200078e0036 */
[----:B------:R-:W-:-:S02]  /*981f0*/  MOV R88, R31 ;  /* 0x0000001f00587202 */ /* 0x000fc40000000f00 */
        /* <DEDUP_REMOVED lines=25> */
[----:B------:R-:W0:Y:S01]  /*98390*/  LDL.LU R92, [R1+0x11a8] ;  /* 0x0011a800015c7983 */ /* 0x000e220000300800 */
        /* <DEDUP_REMOVED lines=25> */
[----:B------:R-:W-:Y:S02]  /*98530*/  IMAD.MOV.U32 R68, RZ, RZ, R11 ;  /* 0x000000ffff447224 */ /* 0x000fe400078e000b */
[----:B------:R-:W-:Y:S01]  /*98540*/  IMAD.MOV.U32 R33, RZ, RZ, R10 ;  /* 0x000000ffff217224 */ /* 0x000fe200078e000a */
        /* <DEDUP_REMOVED lines=21> */
[----:B0-----:R-:W-:-:S03]  /*986a0*/  IMAD.MOV.U32 R75, RZ, RZ, R92 ;  /* 0x000000ffff4b7224 */ /* 0x001fc600078e005c */
        /* <DEDUP_REMOVED lines=30> */
[----:B------:R-:W-:Y:S02]  /*98890*/  IMAD.MOV.U32 R31, RZ, RZ, R30 ;  /* 0x000000ffff1f7224 */ /* 0x000fe400078e001e */
[----:B------:R-:W-:Y:S02]  /*988a0*/  IMAD.MOV.U32 R30, RZ, RZ, R91 ;  /* 0x000000ffff1e7224 */ /* 0x000fe400078e005b */
[----:B------:R-:W-:Y:S01]  /*988b0*/  IMAD.MOV.U32 R39, RZ, RZ, R90 ;  /* 0x000000ffff277224 */ /* 0x000fe200078e005a */
[----:B------:R-:W4:Y:S01]  /*988c0*/  LDL.LU R91, [R1+0x3a38] ;  /* 0x003a3800015b7983 */ /* 0x000f220000300800 */
[----:B------:R-:W-:-:S03]  /*988d0*/  IMAD.MOV.U32 R38, RZ, RZ, R93 ;  /* 0x000000ffff267224 */ /* 0x000fc600078e005d */
[----:B------:R-:W4:Y:S04]  /*988e0*/  LDL.LU R90, [R1+0x1220] ;  /* 0x00122000015a7983 */ /* 0x000f280000300800 */
[----:B------:R-:W4:Y:S01]  /*988f0*/  LDL.LU R93, [R1+0x3a3c] ;  /* 0x003a3c00015d7983 */ /* 0x000f220000300800 */
        /* <DEDUP_REMOVED lines=20> */
[----:B------:R-:W1:Y:S01]  /*98a40*/  LDL.LU R66, [R1+0x1238] ;  /* 0x0012380001427983 */ /* 0x000e620000300800 */
        /* <DEDUP_REMOVED lines=49> */
[----:B-1----:R-:W-:-:S03]  /*98d60*/  IMAD.MOV.U32 R63, RZ, RZ, R66 ;  /* 0x000000ffff3f7224 */ /* 0x002fc600078e0042 */
        /* <DEDUP_REMOVED lines=93> */
[----:B0-----:R-:W-:-:S03]  /*99340*/  MOV R75, R92 ;  /* 0x0000005c004b7202 */ /* 0x001fc60000000f00 */
        /* <DEDUP_REMOVED lines=30> */
[----:B------:R-:W-:Y:S02]  /*99530*/  IMAD.MOV.U32 R32, RZ, RZ, R43 ;  /* 0x000000ffff207224 */ /* 0x000fe400078e002b */
[----:B------:R-:W-:Y:S01]  /*99540*/  IMAD.MOV.U32 R36, RZ, RZ, R91 ;  /* 0x000000ffff247224 */ /* 0x000fe200078e005b */
        /* <DEDUP_REMOVED lines=44> */
[----:B------:R-:W4:Y:S04]  /*99810*/  LDL.LU R39, [R1+0x3ad0] ;  /* 0x003ad00001277983 */ /* 0x000f280000300800 */
[----:B------:R-:W1:Y:S01]  /*99820*/  LDL.LU R38, [R1+0x1350] ;  /* 0x0013500001267983 */ /* 0x000e620000300800 */
[----:B------:R-:W-:-:S02]  /*99830*/  IMAD.MOV.U32 R28, RZ, RZ, R11 ;  /* 0x000000ffff1c7224 */ /* 0x000fc400078e000b */
[----:B------:R-:W-:Y:S01]  /*99840*/  IMAD.MOV.U32 R31, RZ, RZ, R10 ;  /* 0x000000ffff1f7224 */ /* 0x000fe200078e000a */
        /* <DEDUP_REMOVED lines=49> */
[----:B-1----:R-:W-:-:S03]  /*99b60*/  IMAD.MOV.U32 R49, RZ, RZ, R38 ;  /* 0x000000ffff317224 */ /* 0x002fc600078e0026 */
        /* <DEDUP_REMOVED lines=110> */
[----:B------:R-:W-:Y:S01]  /*9a250*/  IMAD.MOV.U32 R47, RZ, RZ, R58 ;  /* 0x000000ffff2f7224 */ /* 0x000fe200078e003a */
        /* <DEDUP_REMOVED lines=38> */
[----:B------:R-:W-:-:S02]  /*9a4c0*/  IMAD.MOV.U32 R32, RZ, RZ, R9 ;  /* 0x000000ffff207224 */ /* 0x000fc400078e0009 */
[----:B------:R-:W-:Y:S01]  /*9a4d0*/  IMAD.MOV.U32 R43, RZ, RZ, R8 ;  /* 0x000000ffff2b7224 */ /* 0x000fe200078e0008 */
[----:B------:R-:W4:Y:S01]  /*9a4e0*/  LDL.LU R9, [R1+0x3b54] ;  /* 0x003b540001097983 */ /* 0x000f220000300800 */
[----:B------:R-:W-:-:S03]  /*9a4f0*/  MOV R42, R91 ;  /* 0x0000005b002a7202 */ /* 0x000fc60000000f00 */
[----:B------:R-:W4:Y:S01]  /*9a500*/  LDL.LU R8, [R1+0x1458] ;  /* 0x0014580001087983 */ /* 0x000f220000300800 */
[----:B------:R-:W-:-:S03]  /*9a510*/  IMAD.MOV.U32 R57, RZ, RZ, R90 ;  /* 0x000000ffff397224 */ /* 0x000fc600078e005a */
[----:B------:R-:W4:Y:S01]  /*9a520*/  LDL.LU R91, [R1+0x3b58] ;  /* 0x003b5800015b7983 */ /* 0x000f220000300800 */
[----:B------:R-:W-:-:S03]  /*9a530*/  IMAD.MOV.U32 R56, RZ, RZ, R93 ;  /* 0x000000ffff387224 */ /* 0x000fc600078e005d */
[----:B------:R-:W1:Y:S04]  /*9a540*/  LDL.LU R90, [R1+0x1460] ;  /* 0x00146000015a7983 */ /* 0x000e680000300800 */
        /* <DEDUP_REMOVED lines=49> */
[----:B-1----:R-:W-:-:S03]  /*9a860*/  IMAD.MOV.U32 R35, RZ, RZ, R90 ;  /* 0x000000ffff237224 */ /* 0x002fc600078e005a */
[----:B------:R-:W4:Y:S01]  /*9a870*/  LDL.LU R91, [R1+0x3b78] ;  /* 0x003b7800015b7983 */ /* 0x000f220000300800 */
        /* <DEDUP_REMOVED lines=240> */
[----:B------:R-:W-:Y:S01]  /*9b780*/  IMAD.MOV.U32 R79, RZ, RZ, R44 ;  /* 0x000000ffff4f7224 */ /* 0x000fe200078e002c */
        /* <DEDUP_REMOVED lines=198> */
[----:B------:R-:W4:Y:S01]  /*9c3f0*/  LDL.LU R75, [R1+0x3c90] ;  /* 0x003c9000014b7983 */ /* 0x000f220000300800 */
[----:B0-----:R-:W-:-:S03]  /*9c400*/  IMAD.MOV.U32 R65, RZ, RZ, R60 ;  /* 0x000000ffff417224 */ /* 0x001fc600078e003c */
        /* <DEDUP_REMOVED lines=47> */
[----:B------:R-:W-:Y:S04]  /*9c700*/  STL.64 [R1+0x6450], R46 ;  /* 0x0064502e01007387 */ /* 0x000fe80000100a00 */
[----:B------:R-:W4:Y:S01]  /*9c710*/  LDL.LU R55, [R1+0x1708] ;  /* 0x0017080001377983 */ /* 0x000f220000300800 */
[----:B------:R-:W-:-:S03]  /*9c720*/  IMAD.MOV.U32 R57, RZ, RZ, R56 ;  /* 0x000000ffff397224 */ /* 0x000fc600078e0038 */
[----:B------:R-:W4:Y:S01]  /*9c730*/  LDL.LU R43, [R1+0x3cb0] ;  /* 0x003cb000012b7983 */ /* 0x000f220000300800 */
[----:B------:R-:W-:-:S03]  /*9c740*/  MOV R56, R75 ;  /* 0x0000004b00387202 */ /* 0x000fc60000000f00 */
        /* <DEDUP_REMOVED lines=276> */
[----:B---3--:R-:W-:Y:S01]  /*9d890*/  MOV R18, R41 ;  /* 0x0000002900127202 */ /* 0x008fe20000000f00 */
[----:B----4-:R-:W-:Y:S02]  /*9d8a0*/  IMAD.MOV.U32 R23, RZ, RZ, R40 ;  /* 0x000000ffff177224 */ /* 0x010fe400078e0028 */
        /* <DEDUP_REMOVED lines=19> */
[----:B-1----:R-:W-:Y:S01]  /*9d9e0*/  IMAD.MOV.U32 R87, RZ, RZ, R8 ;  /* 0x000000ffff577224 */ /* 0x002fe200078e0008 */
        /* <DEDUP_REMOVED lines=194> */
[----:B-1----:R-:W-:Y:S02]  /*9e610*/  IMAD.MOV.U32 R80, RZ, RZ, R11 ;  /* 0x000000ffff507224 */ /* 0x002fe400078e000b */
        /* <DEDUP_REMOVED lines=73> */
[----:B--2---:R-:W-:Y:S01]  /*9eab0*/  MOV R46, R73 ;  /* 0x00000049002e7202 */ /* 0x004fe20000000f00 */
[----:B------:R-:W-:Y:S02]  /*9eac0*/  IMAD.MOV.U32 R55, RZ, RZ, R72 ;  /* 0x000000ffff377224 */ /* 0x000fe400078e0048 */
        /* <DEDUP_REMOVED lines=123> */
[----:B------:R-:W-:Y:S04]  /*9f280*/  STL.64 [R1+0x68f8], R12 ;  /* 0x0068f80c01007387 */ /* 0x000fe80000100a00 */
[----:B------:R-:W4:Y:S01]  /*9f290*/  LDL.LU R48, [R1+0x1a88] ;  /* 0x001a880001307983 */ /* 0x000f220000300800 */
[----:B------:R-:W-:-:S03]  /*9f2a0*/  IMAD.MOV.U32 R85, RZ, RZ, R60 ;  /* 0x000000ffff557224 */ /* 0x000fc600078e003c */
[----:B------:R-:W4:Y:S01]  /*9f2b0*/  LDL.LU R61, [R1+0x3e70] ;  /* 0x003e7000013d7983 */ /* 0x000f220000300800 */
[----:B------:R-:W-:-:S03]  /*9f2c0*/  IMAD.MOV.U32 R84, RZ, RZ, R39 ;  /* 0x000000ffff547224 */ /* 0x000fc600078e0027 */
[----:B------:R-:W4:Y:S01]  /*9f2d0*/  LDL.LU R60, [R1+0x1a90] ;  /* 0x001a9000013c7983 */ /* 0x000f220000300800 */
[----:B-1----:R-:W-:-:S03]  /*9f2e0*/  IMAD.MOV.U32 R19, RZ, RZ, R38 ;  /* 0x000000ffff137224 */ /* 0x002fc600078e0026 */
        /* <DEDUP_REMOVED lines=76> */
[----:B------:R-:W2:Y:S04]  /*9f7b0*/  LDL.LU R72, [R1+0x1af0] ;  /* 0x001af00001487983 */ /* 0x000ea80000300800 */
[----:B------:R-:W2:Y:S01]  /*9f7c0*/  LDL.LU R67, [R1+0x3ea4] ;  /* 0x003ea40001437983 */ /* 0x000ea20000300800 */
[----:B------:R-:W-:-:S03]  /*9f7d0*/  IMAD.MOV.U32 R65, RZ, RZ, R66 ;  /* 0x000000ffff417224 */ /* 0x000fc600078e0042 */
        /* <DEDUP_REMOVED lines=9> */
[----:B------:R-:W-:Y:S01]  /*9f870*/  STL.64 [R1+0x1ab0], R60 ;  /* 0x001ab03c01007387 */ /* 0x000fe20000100a00 */
[----:B------:R-:W-:-:S03]  /*9f880*/  LOP3.LUT R5, R5, R4, RZ, 0x3c, !PT ;  /* 0x0000000405057212 */ /* 0x000fc600078e3cff */
[----:B------:R-:W-:Y:S01]  /*9f890*/  STL [R1+0x6998], R60 ;  /* 0x0069983c01007387 */ /* 0x000fe20000100800 */
[----:B------:R-:W-:-:S03]  /*9f8a0*/  LOP3.LUT R4, R5, R4, RZ, 0x3c, !PT ;  /* 0x0000000405047212 */ /* 0x000fc600078e3cff */
[----:B------:R-:W-:Y:S04]  /*9f8b0*/  STL [R1+0x6988], R61 ;  /* 0x0069883d01007387 */ /* 0x000fe80000100800 */
[----:B------:R-:W-:Y:S01]  /*9f8c0*/  STL.64 [R1+0x1ab8], R64 ;  /* 0x001ab84001007387 */ /* 0x000fe20000100a00 */
[----:B------:R-:W-:-:S03]  /*9f8d0*/  LOP3.LUT R5, R5, R4, RZ, 0x3c, !PT ;  /* 0x0000000405057212 */ /* 0x000fc600078e3cff */
[----:B------:R0:W-:Y:S04]  /*9f8e0*/  STL.64 [R1+0x6990], R64 ;  /* 0x0069904001007387 */ /* 0x0001e80000100a00 */
[----:B------:R-:W-:Y:S01]  /*9f8f0*/  STL.64 [R1+0x1ac0], R76 ;  /* 0x001ac04c01007387 */ /* 0x000fe20000100a00 */
[----:B------:R-:W-:-:S03]  /*9f900*/  IMAD.MOV.U32 R22, RZ, RZ, R11 ;  /* 0x000000ffff167224 */ /* 0x000fc600078e000b */
[----:B------:R0:W-:Y:S01]  /*9f910*/  STL.64 [R1+0x69a0], R76 ;  /* 0x0069a04c01007387 */ /* 0x0001e20000100a00 */
[----:B------:R-:W-:Y:S02]  /*9f920*/  IMAD.MOV.U32 R24, RZ, RZ, R91 ;  /* 0x000000ffff187224 */ /* 0x000fe400078e005b */
[----:B------:R-:W-:Y:S01]  /*9f930*/  IMAD.MOV.U32 R25, RZ, RZ, R10 ;  /* 0x000000ffff197224 */ /* 0x000fe200078e000a */
[----:B------:R-:W-:Y:S04]  /*9f940*/  STL.64 [R1+0x1ac8], R4 ;  /* 0x001ac80401007387 */ /* 0x000fe80000100a00 */
[----:B------:R-:W-:Y:S01]  /*9f950*/  STL [R1+0x69b8], R4 ;  /* 0x0069b80401007387 */ /* 0x000fe20000100800 */
[----:B------:R-:W-:Y:S02]  /*9f960*/  IMAD.MOV.U32 R46, RZ, RZ, R93 ;  /* 0x000000ffff2e7224 */ /* 0x000fe400078e005d */
[----:B------:R-:W-:Y:S01]  /*9f970*/  IMAD.MOV.U32 R47, RZ, RZ, R90 ;  /* 0x000000ffff2f7224 */ /* 0x000fe200078e005a */
[----:B------:R-:W-:Y:S04]  /*9f980*/  STL [R1+0x69a8], R5 ;  /* 0x0069a80501007387 */ /* 0x000fe80000100800 */
[----:B------:R-:W-:Y:S04]  /*9f990*/  STL.64 [R1+0x1ad0], R22 ;  /* 0x001ad01601007387 */ /* 0x000fe80000100a00 */
[----:B------:R-:W-:Y:S04]  /*9f9a0*/  STL.64 [R1+0x69b0], R22 ;  /* 0x0069b01601007387 */ /* 0x000fe80000100a00 */
        /* <DEDUP_REMOVED lines=36> */
[----:B------:R-:W3:Y:S04]  /*9fbf0*/  LDL.LU R0, [R1+0x3edc] ;  /* 0x003edc0001007983 */ /* 0x000ee80000300800 */
[----:B------:R-:W-:Y:S04]  /*9fc00*/  STL.64 [R1+0x1ae8], R54 ;  /* 0x001ae83601007387 */ /* 0x000fe80000100a00 */
[----:B------:R0:W-:Y:S04]  /*9fc10*/  STL.64 [R1+0x69d0], R54 ;  /* 0x0069d03601007387 */ /* 0x0001e80000100a00 */
[----:B------:R-:W-:Y:S04]  /*9fc20*/  STL.64 [R1+0x1af0], R78 ;  /* 0x001af04e01007387 */ /* 0x000fe80000100a00 */
[----:B------:R0:W-:Y:S04]  /*9fc30*/  STL.64 [R1+0x69e0], R78 ;  /* 0x0069e04e01007387 */ /* 0x0001e80000100a00 */
[----:B------:R-:W-:Y:S04]  /*9fc40*/  STL.64 [R1+0x1af8], R62 ;  /* 0x001af83e01007387 */ /* 0x000fe80000100a00 */
[----:B------:R-:W-:Y:S04]  /*9fc50*/  STL [R1+0x69f8], R62 ;  /* 0x0069f83e01007387 */ /* 0x000fe80000100800 */
[----:B------:R0:W-:Y:S04]  /*9fc60*/  STL [R1+0x69e8], R63 ;  /* 0x0069e83f01007387 */ /* 0x0001e80000100800 */
[----:B------:R-:W-:Y:S04]  /*9fc70*/  STL.64 [R1+0x1b00], R28 ;  /* 0x001b001c01007387 */ /* 0x000fe80000100a00 */
[----:B------:R0:W-:Y:S01]  /*9fc80*/  STL.64 [R1+0x69f0], R28 ;  /* 0x0069f01c01007387 */ /* 0x0001e20000100a00 */
[----:B------:R-:W-:-:S04]  /*9fc90*/  LOP3.LUT R37, R37, R36, RZ, 0x3c, !PT ;  /* 0x0000002425257212 */ /* 0x000fc800078e3cff */
[----:B------:R-:W-:Y:S01]  /*9fca0*/  LOP3.LUT R36, R37, R36, RZ, 0x3c, !PT ;  /* 0x0000002425247212 */ /* 0x000fe200078e3cff */
[----:B------:R-:W-:-:S03]  /*9fcb0*/  IMAD.MOV.U32 R50, RZ, RZ, R45 ;  /* 0x000000ffff327224 */ /* 0x000fc600078e002d */
[----:B------:R-:W-:Y:S01]  /*9fcc0*/  LOP3.LUT R37, R37, R36, RZ, 0x3c, !PT ;  /* 0x0000002425257212 */ /* 0x000fe200078e3cff */
[----:B------:R-:W-:Y:S01]  /*9fcd0*/  IMAD.MOV.U32 R68, RZ, RZ, R7 ;  /* 0x000000ffff447224 */ /* 0x000fe200078e0007 */
[----:B------:R-:W-:Y:S01]  /*9fce0*/  MOV R69, R44 ;  /* 0x0000002c00457202 */ /* 0x000fe20000000f00 */
[----:B------:R-:W-:Y:S02]  /*9fcf0*/  IMAD.MOV.U32 R20, RZ, RZ, R59 ;  /* 0x000000ffff147224 */ /* 0x000fe400078e003b */
[----:B------:R-:W-:Y:S04]  /*9fd00*/  STL.64 [R1+0x1b08], R36 ;  /* 0x001b082401007387 */ /* 0x000fe80000100a00 */
[----:B------:R0:W-:Y:S01]  /*9fd10*/  STL.64 [R1+0x6a00], R36 ;  /* 0x006a002401007387 */ /* 0x0001e20000100a00 */
[----:B------:R-:W-:-:S03]  /*9fd20*/  IMAD.MOV.U32 R21, RZ, RZ, R6 ;  /* 0x000000ffff157224 */ /* 0x000fc600078e0006 */
[----:B------:R-:W-:Y:S04]  /*9fd30*/  STL.64 [R1+0x1b10], R50 ;  /* 0x001b103201007387 */ /* 0x000fe80000100a00 */
[----:B------:R-:W-:Y:S04]  /*9fd40*/  STL [R1+0x6a18], R50 ;  /* 0x006a183201007387 */ /* 0x000fe80000100800 */
[----:B------:R-:W-:Y:S01]  /*9fd50*/  STL [R1+0x6a08], R51 ;  /* 0x006a083301007387 */ /* 0x000fe20000100800 */
[----:B------:R-:W-:Y:S02]  /*9fd60*/  IMAD.MOV.U32 R32, RZ, RZ, R43 ;  /* 0x000000ffff207224 */ /* 0x000fe400078e002b */
[----:B------:R-:W-:Y:S01]  /*9fd70*/  IMAD.MOV.U32 R33, RZ, RZ, R58 ;  /* 0x000000ffff217224 */ /* 0x000fe200078e003a */
[----:B------:R-:W-:Y:S04]  /*9fd80*/  STL.64 [R1+0x1b18], R68 ;  /* 0x001b184401007387 */ /* 0x000fe80000100a00 */
[----:B------:R0:W-:Y:S04]  /*9fd90*/  STL.64 [R1+0x6a10], R68 ;  /* 0x006a104401007387 */ /* 0x0001e80000100a00 */
[----:B------:R-:W-:Y:S01]  /*9fda0*/  STL.64 [R1+0x1b20], R20 ;  /* 0x001b201401007387 */ /* 0x000fe20000100a00 */
[----:B------:R-:W-:-:S02]  /*9fdb0*/  IMAD.MOV.U32 R82, RZ, RZ, R11 ;  /* 0x000000ffff527224 */ /* 0x000fc400078e000b */
[----:B------:R-:W-:Y:S01]  /*9fdc0*/  IMAD.MOV.U32 R83, RZ, RZ, R42 ;  /* 0x000000ffff537224 */ /* 0x000fe200078e002a */
[----:B------:R0:W-:Y:S01]  /*9fdd0*/  STL.64 [R1+0x6a20], R20 ;  /* 0x006a201401007387 */ /* 0x0001e20000100a00 */
[----:B------:R-:W-:Y:S02]  /*9fde0*/  IMAD.MOV.U32 R16, RZ, RZ, R91 ;  /* 0x000000ffff107224 */ /* 0x000fe400078e005b */
[----:B------:R-:W-:Y:S01]  /*9fdf0*/  IMAD.MOV.U32 R17, RZ, RZ, R10 ;  /* 0x000000ffff117224 */ /* 0x000fe200078e000a */
[----:B------:R-:W-:Y:S04]  /*9fe00*/  STL.64 [R1+0x1b28], R32 ;  /* 0x001b282001007387 */ /* 0x000fe80000100a00 */
[----:B------:R-:W-:Y:S01]  /*9fe10*/  STL [R1+0x6a38], R32 ;  /* 0x006a382001007387 */ /* 0x000fe20000100800 */
[----:B------:R-:W-:-:S02]  /*9fe20*/  IMAD.MOV.U32 R74, RZ, RZ, R93 ;  /* 0x000000ffff4a7224 */ /* 0x000fc400078e005d */
[----:B------:R-:W-:Y:S01]  /*9fe30*/  IMAD.MOV.U32 R75, RZ, RZ, R90 ;  /* 0x000000ffff4b7224 */ /* 0x000fe200078e005a */
[----:B------:R-:W-:Y:S04]  /*9fe40*/  STL [R1+0x6a28], R33 ;  /* 0x006a282101007387 */ /* 0x000fe80000100800 */
[----:B------:R-:W-:Y:S04]  /*9fe50*/  STL.64 [R1+0x1b30], R82 ;  /* 0x001b305201007387 */ /* 0x000fe80000100a00 */
[----:B------:R0:W-:Y:S04]  /*9fe60*/  STL.64 [R1+0x6a30], R82 ;  /* 0x006a305201007387 */ /* 0x0001e80000100a00 */
[----:B------:R-:W-:Y:S04]  /*9fe70*/  STL.64 [R1+0x1b38], R16 ;  /* 0x001b381001007387 */ /* 0x000fe80000100a00 */
[----:B------:R0:W-:Y:S04]  /*9fe80*/  STL.64 [R1+0x6a40], R16 ;  /* 0x006a401001007387 */ /* 0x0001e80000100a00 */
[----:B------:R-:W-:Y:S04]  /*9fe90*/  STL.64 [R1+0x1b40], R74 ;  /* 0x001b404a01007387 */ /* 0x000fe80000100a00 */
[----:B------:R1:W-:Y:S04]  /*9fea0*/  STL.64 [R1+0x6a48], R74 ;  /* 0x006a484a01007387 */ /* 0x0003e80000100a00 */
        /* <DEDUP_REMOVED lines=22> */
[----:B------:R-:W1:Y:S04]  /*a0010*/  LDL.LU R90, [R1+0x1bc0] ;  /* 0x001bc000015a7983 */ /* 0x000e680000300800 */
[----:B------:R-:W4:Y:S01]  /*a0020*/  LDL.LU R93, [R1+0x3f0c] ;  /* 0x003f0c00015d7983 */ /* 0x000f220000300800 */
[----:B------:R-:W-:-:S02]  /*a0030*/  IMAD.MOV.U32 R13, RZ, RZ, R92 ;  /* 0x000000ffff0d7224 */ /* 0x000fc400078e005c */
[----:B--2---:R-:W-:Y:S01]  /*a0040*/  IMAD.MOV.U32 R12, RZ, RZ, R73 ;  /* 0x000000ffff0c7224 */ /* 0x004fe200078e0049 */
        /* <DEDUP_REMOVED lines=13> */
[----:B------:R-:W2:Y:S04]  /*a0120*/  LDL.LU R0, [R1+0x1ed8] ;  /* 0x001ed80001007983 */ /* 0x000ea80000300800 */
        /* <DEDUP_REMOVED lines=8> */
[----:B------:R-:W-:Y:S01]  /*a01b0*/  STL [R1+0x6a70], R87 ;  /* 0x006a705701007387 */ /* 0x000fe20000100800 */
[----:B------:R-:W-:-:S05]  /*a01c0*/  IMAD.MOV.U32 R26, RZ, RZ, R88 ;  /* 0x000000ffff1a7224 */ /* 0x000fca00078e0058 */
        /* <DEDUP_REMOVED lines=10> */
[----:B------:R-:W-:-:S02]  /*a0270*/  IMAD.MOV.U32 R88, RZ, RZ, R91 ;  /* 0x000000ffff587224 */ /* 0x000fc400078e005b */
[----:B-1----:R-:W-:Y:S02]  /*a0280*/  IMAD.MOV.U32 R3, RZ, RZ, R90 ;  /* 0x000000ffff037224 */ /* 0x002fe400078e005a */
[----:B------:R-:W-:Y:S01]  /*a0290*/  IMAD.MOV.U32 R2, RZ, RZ, R93 ;  /* 0x000000ffff027224 */ /* 0x000fe200078e005d */
[----:B------:R-:W-:Y:S04]  /*a02a0*/  STL.64 [R1+0x1bb0], R70 ;  /* 0x001bb04601007387 */ /* 0x000fe80000100a00 */
[----:B------:R-:W-:Y:S04]  /*a02b0*/  STL.64 [R1+0x1bb8], R88 ;  /* 0x001bb85801007387 */ /* 0x000fe80000100a00 */
[----:B------:R-:W-:Y:S04]  /*a02c0*/  STL.64 [R1+0x1bc0], R2 ;  /* 0x001bc00201007387 */ /* 0x000fe80000100a00 */
[----:B------:R-:W4:Y:S04]  /*a02d0*/  LDL.LU R64, [R1+0x1e28] ;  /* 0x001e280001407983 */ /* 0x000f280000300800 */
[----:B------:R-:W4:Y:S04]  /*a02e0*/  LDL.LU R65, [R1+0x1edc] ;  /* 0x001edc0001417983 */ /* 0x000f280000300800 */
[----:B------:R-:W4:Y:S04]  /*a02f0*/  LDL.LU R76, [R1+0x1e30] ;  /* 0x001e3000014c7983 */ /* 0x000f280000300800 */
[----:B------:R-:W4:Y:S01]  /*a0300*/  LDL.LU R77, [R1+0x1ee0] ;  /* 0x001ee000014d7983 */ /* 0x000f220000300800 */
[----:B---3--:R-:W-:-:S03]  /*a0310*/  IMAD.MOV.U32 R48, RZ, RZ, R41 ;  /* 0x000000ffff307224 */ /* 0x008fc600078e0029 */
[----:B------:R-:W3:Y:S01]  /*a0320*/  LDL.LU R41, [R1+0x1e38] ;  /* 0x001e380001297983 */ /* 0x000ee20000300800 */
[----:B--2---:R-:W-:-:S03]  /*a0330*/  IMAD.MOV.U32 R56, RZ, RZ, R0 ;  /* 0x000000ffff387224 */ /* 0x004fc600078e0000 */
[----:B------:R-:W2:Y:S01]  /*a0340*/  LDL.LU R0, [R1+0x1ee4] ;  /* 0x001ee40001007983 */ /* 0x000ea20000300800 */
[----:B----4-:R-:W-:-:S03]  /*a0350*/  IMAD.MOV.U32 R57, RZ, RZ, R40 ;  /* 0x000000ffff397224 */ /* 0x010fc600078e0028 */
        /* <DEDUP_REMOVED lines=32> */
[----:B------:R-:W-:Y:S04]  /*a0560*/  STL.64 [R1+0x1e10], R34 ;  /* 0x001e102201007387 */ /* 0x000fe80000100a00 */
[----:B------:R-:W-:Y:S04]  /*a0570*/  STL.64 [R1+0x1e18], R48 ;  /* 0x001e183001007387 */ /* 0x000fe80000100a00 */
[----:B------:R-:W-:Y:S01]  /*a0580*/  STL.64 [R1+0x1e20], R56 ;  /* 0x001e203801007387 */ /* 0x000fe20000100a00 */
[----:B---3--:R-:W-:-:S02]  /*a0590*/  IMAD.MOV.U32 R23, RZ, RZ, R41 ;  /* 0x000000ffff177224 */ /* 0x008fc400078e0029 */
[----:B--2---:R-:W-:Y:S01]  /*a05a0*/  IMAD.MOV.U32 R22, RZ, RZ, R0 ;  /* 0x000000ffff167224 */ /* 0x004fe200078e0000 */
[----:B------:R-:W2:Y:S04]  /*a05b0*/  LDL.LU R41, [R1+0x1ea8] ;  /* 0x001ea80001297983 */ /* 0x000ea80000300800 */
[----:B------:R-:W3:Y:S01]  /*a05c0*/  LDL.LU R0, [R1+0x1f1c] ;  /* 0x001f1c0001007983 */ /* 0x000ee20000300800 */
[----:B----4-:R-:W-:-:S03]  /*a05d0*/  IMAD.MOV.U32 R24, RZ, RZ, R40 ;  /* 0x000000ffff187224 */ /* 0x010fc600078e0028 */
[----:B------:R-:W4:Y:S01]  /*a05e0*/  LDL R40, [R1+0x2dac] ;  /* 0x002dac0001287983 */ /* 0x000f220000100800 */
        /* <DEDUP_REMOVED lines=11> */
[----:B------:R-:W-:Y:S01]  /*a06a0*/  LOP3.LUT R79, R79, R78, RZ, 0x3c, !PT ;  /* 0x0000004e4f4f7212 */ /* 0x000fe200078e3cff */
[----:B------:R-:W-:Y:S01]  /*a06b0*/  IMAD.MOV.U32 R28, RZ, RZ, R62 ;  /* 0x000000ffff1c7224 */ /* 0x000fe200078e003e */
[----:B------:R-:W-:Y:S04]  /*a06c0*/  STL.64 [R1+0x1e28], R64 ;  /* 0x001e284001007387 */ /* 0x000fe80000100a00 */
[----:B------:R-:W-:Y:S01]  /*a06d0*/  STL.64 [R1+0x1e30], R76 ;  /* 0x001e304c01007387 */ /* 0x000fe20000100a00 */
[----:B------:R-:W-:-:S03]  /*a06e0*/  IMAD.MOV.U32 R29, RZ, RZ, R63 ;  /* 0x000000ffff1d7224 */ /* 0x000fc600078e003f */
[----:B------:R-:W-:Y:S01]  /*a06f0*/  STL.64 [R1+0x1e38], R22 ;  /* 0x001e381601007387 */ /* 0x000fe20000100a00 */
[----:B------:R-:W-:Y:S02]  /*a0700*/  IMAD.MOV.U32 R36, RZ, RZ, R46 ;  /* 0x000000ffff247224 */ /* 0x000fe400078e002e */
        /* <DEDUP_REMOVED lines=17> */
[----:B0-----:R-:W-:-:S02]  /*a0820*/  IMAD.MOV.U32 R84, RZ, RZ, R92 ;  /* 0x000000ffff547224 */ /* 0x001fc400078e005c */
[----:B------:R-:W-:Y:S01]  /*a0830*/  IMAD.MOV.U32 R85, RZ, RZ, R93 ;  /* 0x000000ffff557224 */ /* 0x000fe200078e005d */
[----:B------:R-:W-:Y:S01]  /*a0840*/  STL.64 [R1+0x1e70], R20 ;  /* 0x001e701401007387 */ /* 0x000fe20000100a00 */
[----:B------:R-:W-:Y:S02]  /*a0850*/  IMAD.MOV.U32 R80, RZ, RZ, R72 ;  /* 0x000000ffff507224 */ /* 0x000fe400078e0048 */
        /* <DEDUP_REMOVED lines=9> */
[----:B------:R-:W4:Y:S04]  /*a08f0*/  LDL R87, [R1+0x2da8] ;  /* 0x002da80001577983 */ /* 0x000f280000100800 */
[----:B------:R-:W4:Y:S04]  /*a0900*/  LDL R12, [R1+0x2da4] ;  /* 0x002da400010c7983 */ /* 0x000f280000100800 */
[----:B------:R-:W4:Y:S01]  /*a0910*/  LDL R13, [R1+0x2da0] ;  /* 0x002da000010d7983 */ /* 0x000f220000100800 */
[----:B--2---:R-:W-:-:S02]  /*a0920*/  IMAD.MOV.U32 R5, RZ, RZ, R41 ;  /* 0x000000ffff057224 */ /* 0x004fc400078e0029 */
[----:B---3--:R-:W-:-:S05]  /*a0930*/  IMAD.MOV.U32 R4, RZ, RZ, R0 ;  /* 0x000000ffff047224 */ /* 0x008fca00078e0000 */
[----:B------:R0:W-:Y:S04]  /*a0940*/  STL.64 [R1+0x1ea8], R4 ;  /* 0x001ea80401007387 */ /* 0x0001e80000100a00 */
[----:B------:R-:W2:Y:S04]  /*a0950*/  LDL R0, [R1+0x2d9c] ;  /* 0x002d9c0001007983 */ /* 0x000ea80000100800 */
[----:B----4-:R-:W3:Y:S04]  /*a0960*/  @!P3 LDG.E.U16 R40, desc[UR6][R4.64] ;  /* 0x000000060428b981 */ /* 0x010ee8000c1e1500 */
[----:B------:R-:W4:Y:S04]  /*a0970*/  LDL R32, [R1+0x2d98] ;  /* 0x002d980001207983 */ /* 0x000f280000100800 */
[----:B------:R-:W4:Y:S04]  /*a0980*/  LDL R33, [R1+0x2d94] ;  /* 0x002d940001217983 */ /* 0x000f280000100800 */
[----:B------:R-:W4:Y:S04]  /*a0990*/  LDL R50, [R1+0x2d90] ;  /* 0x002d900001327983 */ /* 0x000f280000100800 */
[----:B------:R-:W4:Y:S04]  /*a09a0*/  LDL R51, [R1+0x2d8c] ;  /* 0x002d8c0001337983 */ /* 0x000f280000100800 */
[----:B------:R-:W4:Y:S04]  /*a09b0*/  LDL R62, [R1+0x2d88] ;  /* 0x002d8800013e7983 */ /* 0x000f280000100800 */
[----:B------:R-:W4:Y:S04]  /*a09c0*/  LDL R63, [R1+0x2d84] ;  /* 0x002d8400013f7983 */ /* 0x000f280000100800 */
[----:B------:R-:W4:Y:S04]  /*a09d0*/  LDL R46, [R1+0x2d80] ;  /* 0x002d8000012e7983 */ /* 0x000f280000100800 */
[----:B------:R-:W4:Y:S04]  /*a09e0*/  LDL R47, [R1+0x2d7c] ;  /* 0x002d7c00012f7983 */ /* 0x000f280000100800 */
[----:B0-----:R-:W4:Y:S04]  /*a09f0*/  LDL R4, [R1+0x2d78] ;  /* 0x002d780001047983 */ /* 0x001f280000100800 */
        /* <DEDUP_REMOVED lines=16> */
[----:B------:R-:W4:Y:S04]  /*a0b00*/  @!P6 LDG.E.U16 R87, desc[UR6][R26.64] ;  /* 0x000000061a57e981 */ /* 0x000f28000c1e1500 */
[----:B------:R-:W4:Y:S04]  /*a0b10*/  @!P3 LDG.E.U16 R12, desc[UR6][R80.64] ;  /* 0x00000006500cb981 */ /* 0x000f28000c1e1500 */
[----:B------:R-:W4:Y:S04]  /*a0b20*/  @!P6 LDG.E.U16 R13, desc[UR6][R84.64] ;  /* 0x00000006540de981 */ /* 0x000f28000c1e1500 */
[----:B--2---:R-:W2:Y:S04]  /*a0b30*/  @!P3 LDG.E.U16 R0, desc[UR6][R74.64] ;  /* 0x000000064a00b981 */ /* 0x004ea8000c1e1500 */
[----:B---3--:R0:W-:Y:S04]  /*a0b40*/  @!P3 STL [R1+0x2dac], R40 ;  /* 0x002dac280100b387 */ /* 0x0081e80000100800 */
[----:B----4-:R-:W3:Y:S04]  /*a0b50*/  @!P6 LDG.E.U16 R32, desc[UR6][R16.64] ;  /* 0x000000061020e981 */ /* 0x010ee8000c1e1500 */
[----:B------:R-:W4:Y:S04]  /*a0b60*/  @!P3 LDG.E.U16 R33, desc[UR6][R82.64] ;  /* 0x000000065221b981 */ /* 0x000f28000c1e1500 */
[----:B------:R-:W3:Y:S04]  /*a0b70*/  @!P6 LDG.E.U16 R50, desc[UR6][R20.64] ;  /* 0x000000061432e981 */ /* 0x000ee8000c1e1500 */
[----:B------:R-:W3:Y:S04]  /*a0b80*/  @!P3 LDG.E.U16 R51, desc[UR6][R68.64] ;  /* 0x000000064433b981 */ /* 0x000ee8000c1e1500 */
[----:B------:R-:W3:Y:S04]  /*a0b90*/  @!P6 LDG.E.U16 R62, desc[UR6][R36.64] ;  /* 0x00000006243ee981 */ /* 0x000ee8000c1e1500 */
[----:B------:R-:W3:Y:S04]  /*a0ba0*/  @!P3 LDG.E.U16 R63, desc[UR6][R28.64] ;  /* 0x000000061c3fb981 */ /* 0x000ee8000c1e1500 */
[----:B------:R-:W3:Y:S04]  /*a0bb0*/  @!P6 LDG.E.U16 R46, desc[UR6][R78.64] ;  /* 0x000000064e2ee981 */ /* 0x000ee8000c1e1500 */
[----:B0-----:R-:W3:Y:S04]  /*a0bc0*/  LDL R40, [R1+0x2d34] ;  /* 0x002d340001287983 */ /* 0x001ee80000100800 */
[----:B------:R-:W4:Y:S04]  /*a0bd0*/  LDL.LU.64 R26, [R1+0x6a78] ;  /* 0x006a7800011a7983 */ /* 0x000f280000300a00 */
[----:B------:R-:W4:Y:S04]  /*a0be0*/  @!P3 LDG.E.U16 R47, desc[UR6][R54.64] ;  /* 0x00000006362fb981 */ /* 0x000f28000c1e1500 */
        /* <DEDUP_REMOVED lines=17> */
[----:B------:R0:W-:Y:S04]  /*a0d00*/  @!P6 STL [R1+0x2da8], R87 ;  /* 0x002da8570100e387 */ /* 0x0001e80000100800 */
[----:B0-----:R-:W4:Y:S04]  /*a0d10*/  LDL.LU R87, [R1+0x6a70] ;  /* 0x006a700001577983 */ /* 0x001f280000300800 */
[----:B------:R-:W4:Y:S04]  /*a0d20*/  LDL.LU.64 R80, [R1+0x6a68] ;  /* 0x006a680001507983 */ /* 0x000f280000300a00 */
[----:B------:R0:W-:Y:S04]  /*a0d30*/  @!P3 STL [R1+0x2da4], R12 ;  /* 0x002da40c0100b387 */ /* 0x0001e80000100800 */
[----:B0-----:R-:W4:Y:S04]  /*a0d40*/  LDL.LU R12, [R1+0x6a60] ;  /* 0x006a6000010c7983 */ /* 0x001f280000300800 */
[----:B------:R-:W4:Y:S04]  /*a0d50*/  LDL.LU.64 R84, [R1+0x6a58] ;  /* 0x006a580001547983 */ /* 0x000f280000300a00 */
[----:B------:R0:W-:Y:S04]  /*a0d60*/  @!P6 STL [R1+0x2da0], R13 ;  /* 0x002da00d0100e387 */ /* 0x0001e80000100800 */
[----:B0-----:R-:W4:Y:S04]  /*a0d70*/  LDL.LU R13, [R1+0x6a50] ;  /* 0x006a5000010d7983 */ /* 0x001f280000300800 */
[----:B------:R-:W4:Y:S04]  /*a0d80*/  LDL.LU.64 R74, [R1+0x6a48] ;  /* 0x006a4800014a7983 */ /* 0x000f280000300a00 */
[----:B--2---:R0:W-:Y:S04]  /*a0d90*/  @!P3 STL [R1+0x2d9c], R0 ;  /* 0x002d9c000100b387 */ /* 0x0041e80000100800 */
[----:B---3--:R-:W2:Y:S04]  /*a0da0*/  @!P3 LDG.E.U16 R40, desc[UR6][R10.64] ;  /* 0x000000060a28b981 */ /* 0x008ea8000c1e1500 */
[----:B0-----:R-:W3:Y:S04]  /*a0db0*/  LDL R0, [R1+0x2d30] ;  /* 0x002d300001007983 */ /* 0x001ee80000100800 */
[----:B------:R-:W2:Y:S04]  /*a0dc0*/  LDL.LU.64 R16, [R1+0x6a40] ;  /* 0x006a400001107983 */ /* 0x000ea80000300a00 */
[----:B------:R0:W-:Y:S04]  /*a0dd0*/  @!P6 STL [R1+0x2d98], R32 ;  /* 0x002d98200100e387 */ /* 0x0001e80000100800 */
[----:B0-----:R-:W2:Y:S04]  /*a0de0*/  LDL.LU R32, [R1+0x6a38] ;  /* 0x006a380001207983 */ /* 0x001ea80000300800 */
[----:B------:R-:W2:Y:S04]  /*a0df0*/  LDL.LU.64 R82, [R1+0x6a30] ;  /* 0x006a300001527983 */ /* 0x000ea80000300a00 */
[----:B----4-:R0:W-:Y:S04]  /*a0e00*/  @!P3 STL [R1+0x2d94], R33 ;  /* 0x002d94210100b387 */ /* 0x0101e80000100800 */
[----:B0-----:R-:W4:Y:S04]  /*a0e10*/  LDL.LU R33, [R1+0x6a28] ;  /* 0x006a280001217983 */ /* 0x001f280000300800 */
[----:B------:R-:W2:Y:S04]  /*a0e20*/  LDL.LU.64 R20, [R1+0x6a20] ;  /* 0x006a200001147983 */ /* 0x000ea80000300a00 */
[----:B------:R0:W-:Y:S04]  /*a0e30*/  @!P6 STL [R1+0x2d90], R50 ;  /* 0x002d90320100e387 */ /* 0x0001e80000100800 */
[----:B0-----:R-:W2:Y:S04]  /*a0e40*/  LDL.LU R50, [R1+0x6a18] ;  /* 0x006a180001327983 */ /* 0x001ea80000300800 */
        /* <DEDUP_REMOVED lines=16> */
[----:B---3--:R-:W3:Y:S04]  /*a0f50*/  @!P6 LDG.E.U16 R0, desc[UR6][R6.64] ;  /* 0x000000060600e981 */ /* 0x008ee8000c1e1500 */
[----:B------:R0:W-:Y:S04]  /*a0f60*/  @!P6 STL [R1+0x2d78], R4 ;  /* 0x002d78040100e387 */ /* 0x0001e80000100800 */
[----:B0-----:R-:W3:Y:S04]  /*a0f70*/  LDL.LU R4, [R1+0x69b8] ;  /* 0x0069b80001047983 */ /* 0x001ee80000300800 */
[----:B------:R-:W3:Y:S04]  /*a0f80*/  LDL.LU.64 R22, [R1+0x69b0] ;  /* 0x0069b00001167983 */ /* 0x000ee80000300a00 */
[----:B------:R0:W-:Y:S04]  /*a0f90*/  @!P3 STL [R1+0x2d74], R5 ;  /* 0x002d74050100b387 */ /* 0x0001e80000100800 */
[----:B0-----:R-:W3:Y:S04]  /*a0fa0*/  LDL.LU R5, [R1+0x69a8] ;  /* 0x0069a80001057983 */ /* 0x001ee80000300800 */
[----:B------:R-:W3:Y:S04]  /*a0fb0*/  LDL.LU.64 R76, [R1+0x69a0] ;  /* 0x0069a000014c7983 */ /* 0x000ee80000300a00 */
[----:B------:R0:W-:Y:S04]  /*a0fc0*/  @!P6 STL [R1+0x2d70], R60 ;  /* 0x002d703c0100e387 */ /* 0x0001e80000100800 */
[----:B0-----:R-:W3:Y:S04]  /*a0fd0*/  LDL.LU R60, [R1+0x6998] ;  /* 0x00699800013c7983 */ /* 0x001ee80000300800 */
[----:B------:R-:W3:Y:S04]  /*a0fe0*/  LDL.LU.64 R64, [R1+0x6990] ;  /* 0x0069900001407983 */ /* 0x000ee80000300a00 */
        /* <DEDUP_REMOVED lines=15> */
[----:B------:R-:W4:Y:S04]  /*a10e0*/  LDL.LU R88, [R1+0x6938] ;  /* 0x0069380001587983 */ /* 0x000f280000300800 */
[----:B------:R-:W4:Y:S04]  /*a10f0*/  LDL R89, [R1+0x2d2c] ;  /* 0x002d2c0001597983 */ /* 0x000f280000100800 */
[----:B------:R-:W4:Y:S04]  /*a1100*/  LDL R18, [R1+0x2d28] ;  /* 0x002d280001127983 */ /* 0x000f280000100800 */
[----:B------:R-:W4:Y:S04]  /*a1110*/  LDL R19, [R1+0x2d24] ;  /* 0x002d240001137983 */ /* 0x000f280000100800 */
[----:B--2---:R0:W-:Y:S04]  /*a1120*/  @!P3 STL [R1+0x2d34], R40 ;  /* 0x002d34280100b387 */ /* 0x0041e80000100800 */
[----:B------:R-:W2:Y:S04]  /*a1130*/  LDL R30, [R1+0x2d1c] ;  /* 0x002d1c00011e7983 */ /* 0x000ea80000100800 */
[----:B------:R-:W2:Y:S04]  /*a1140*/  LDL R31, [R1+0x2d18] ;  /* 0x002d1800011f7983 */ /* 0x000ea80000100800 */
[----:B------:R-:W2:Y:S04]  /*a1150*/  LDL R52, [R1+0x2d14] ;  /* 0x002d140001347983 */ /* 0x000ea80000100800 */
[----:B------:R-:W2:Y:S04]  /*a1160*/  LDL R53, [R1+0x2d10] ;  /* 0x002d100001357983 */ /* 0x000ea80000100800 */
[----:B------:R-:W2:Y:S04]  /*a1170*/  LDL R70, [R1+0x2d0c] ;  /* 0x002d0c0001467983 */ /* 0x000ea80000100800 */
[----:B------:R-:W2:Y:S04]  /*a1180*/  LDL R71, [R1+0x2d08] ;  /* 0x002d080001477983 */ /* 0x000ea80000100800 */
[----:B------:R-:W2:Y:S04]  /*a1190*/  LDL R44, [R1+0x2d04] ;  /* 0x002d0400012c7983 */ /* 0x000ea80000100800 */
[----:B0-----:R-:W2:Y:S04]  /*a11a0*/  LDL R40, [R1+0x2d20] ;  /* 0x002d200001287983 */ /* 0x001ea80000100800 */
[----:B------:R-:W2:Y:S04]  /*a11b0*/  LDL R45, [R1+0x2d00] ;  /* 0x002d0000012d7983 */ /* 0x000ea80000100800 */
[----:B------:R-:W2:Y:S04]  /*a11c0*/  LDL R6, [R1+0x2cfc] ;  /* 0x002cfc0001067983 */ /* 0x000ea80000100800 */
[----:B------:R-:W2:Y:S04]  /*a11d0*/  LDL R7, [R1+0x2cf8] ;  /* 0x002cf80001077983 */ /* 0x000ea80000100800 */
[----:B------:R-:W2:Y:S04]  /*a11e0*/  LDL R58, [R1+0x2cf4] ;  /* 0x002cf400013a7983 */ /* 0x000ea80000100800 */
[----:B------:R-:W2:Y:S04]  /*a11f0*/  LDL R59, [R1+0x2cf0] ;  /* 0x002cf000013b7983 */ /* 0x000ea80000100800 */
[----:B------:R-:W2:Y:S04]  /*a1200*/  LDL R42, [R1+0x2cec] ;  /* 0x002cec00012a7983 */ /* 0x000ea80000100800 */
[----:B------:R-:W2:Y:S04]  /*a1210*/  LDL R43, [R1+0x2ce8] ;  /* 0x002ce800012b7983 */ /* 0x000ea80000100800 */
[----:B------:R-:W2:Y:S04]  /*a1220*/  LDL R10, [R1+0x2ce4] ;  /* 0x002ce400010a7983 */ /* 0x000ea80000100800 */
[----:B------:R0:W-:Y:S04]  /*a1230*/  @!P6 STL [R1+0x2d58], R91 ;  /* 0x002d585b0100e387 */ /* 0x0001e80000100800 */
[----:B------:R-:W2:Y:S04]  /*a1240*/  LDL R11, [R1+0x2ce0] ;  /* 0x002ce000010b7983 */ /* 0x000ea80000100800 */
[----:B0-----:R-:W2:Y:S04]  /*a1250*/  LDL R91, [R1+0x2cdc] ;  /* 0x002cdc00015b7983 */ /* 0x001ea80000100800 */
[----:B------:R0:W-:Y:S04]  /*a1260*/  @!P3 STL [R1+0x2d54], R90 ;  /* 0x002d545a0100b387 */ /* 0x0001e80000100800 */
        /* <DEDUP_REMOVED lines=15> */
[----:B---3--:R0:W-:Y:S04]  /*a1360*/  @!P6 STL [R1+0x2d30], R0 ;  /* 0x002d30000100e387 */ /* 0x0081e80000100800 */
[----:B0-----:R-:W3:Y:S04]  /*a1370*/  LDL R0, [R1+0x2cb8] ;  /* 0x002cb80001007983 */ /* 0x001ee80000100800 */
[----:B----4-:R-:W4:Y:S04]  /*a1380*/  @!P3 LDG.E.U16 R89, desc[UR6][R26.64] ;  /* 0x000000061a59b981 */ /* 0x010f28000c1e1500 */
[----:B------:R-:W4:Y:S04]  /*a1390*/  @!P6 LDG.E.U16 R18, desc[UR6][R86.64] ;  /* 0x000000065612e981 */ /* 0x000f28000c1e1500 */
[----:B------:R-:W4:Y:S04]  /*a13a0*/  @!P3 LDG.E.U16 R19, desc[UR6][R80.64] ;  /* 0x000000065013b981 */ /* 0x000f28000c1e1500 */
[----:B--2---:R-:W2:Y:S04]  /*a13b0*/  @!P3 LDG.E.U16 R30, desc[UR6][R12.64] ;  /* 0x000000060c1eb981 */ /* 0x004ea8000c1e1500 */
[----:B------:R-:W2:Y:S04]  /*a13c0*/  @!P6 LDG.E.U16 R31, desc[UR6][R74.64] ;  /* 0x000000064a1fe981 */ /* 0x000ea8000c1e1500 */
        /* <DEDUP_REMOVED lines=15> */
[----:B------:R-:W2:Y:S04]  /*a14c0*/  LDL.LU.64 R26, [R1+0x6930] ;  /* 0x00693000011a7983 */ /* 0x000ea80000300a00 */
        /* <DEDUP_REMOVED lines=9> */
[----:B---3--:R-:W3:Y:S04]  /*a1560*/  @!P6 LDG.E.U16 R0, desc[UR6][R8.64] ;  /* 0x000000060800e981 */ /* 0x008ee8000c1e1500 */
[----:B----4-:R0:W-:Y:S04]  /*a1570*/  @!P3 STL [R1+0x2d2c], R89 ;  /* 0x002d2c590100b387 */ /* 0x0101e80000100800 */
[----:B0-----:R-:W4:Y:S04]  /*a1580*/  LDL.LU R89, [R1+0x6928] ;  /* 0x0069280001597983 */ /* 0x001f280000300800 */
[----:B------:R-:W3:Y:S04]  /*a1590*/  LDL.LU.64 R86, [R1+0x6920] ;  /* 0x0069200001567983 */ /* 0x000ee80000300a00 */
[----:B------:R0:W-:Y:S04]  /*a15a0*/  @!P6 STL [R1+0x2d28], R18 ;  /* 0x002d28120100e387 */ /* 0x0001e80000100800 */
[----:B0-----:R-:W3:Y:S04]  /*a15b0*/  LDL.LU R18, [R1+0x6918] ;  /* 0x0069180001127983 */ /* 0x001ee80000300800 */
[----:B------:R-:W3:Y:S04]  /*a15c0*/  LDL.LU.64 R80, [R1+0x6910] ;  /* 0x0069100001507983 */ /* 0x000ee80000300a00 */
[----:B------:R0:W-:Y:S04]  /*a15d0*/  @!P3 STL [R1+0x2d24], R19 ;  /* 0x002d24130100b387 */ /* 0x0001e80000100800 */
[----:B0-----:R-:W3:Y:S04]  /*a15e0*/  LDL.LU R19, [R1+0x6908] ;  /* 0x0069080001137983 */ /* 0x001ee80000300800 */
[----:B------:R-:W3:Y:S04]  /*a15f0*/  LDL.LU.64 R84, [R1+0x6900] ;  /* 0x0069000001547983 */ /* 0x000ee80000300a00 */
[----:B--2---:R0:W-:Y:S04]  /*a1600*/  @!P6 STL [R1+0x2d20], R40 ;  /* 0x002d20280100e387 */ /* 0x0041e80000100800 */
[----:B0-----:R-:W2:Y:S04]  /*a1610*/  LDL R40, [R1+0x2cb4] ;  /* 0x002cb40001287983 */ /* 0x001ea80000100800 */
        /* <DEDUP_REMOVED lines=53> */
[----:B---3--:R0:W-:Y:S04]  /*a1970*/  @!P6 STL [R1+0x2cb8], R0 ;  /* 0x002cb8000100e387 */ /* 0x0081e80000100800 */
[----:B------:R-:W3:Y:S04]  /*a1980*/  LDL R34, [R1+0x2ca0] ;  /* 0x002ca00001227983 */ /* 0x000ee80000100800 */
[----:B------:R-:W3:Y:S04]  /*a1990*/  LDL R35, [R1+0x2c9c] ;  /* 0x002c9c0001237983 */ /* 0x000ee80000100800 */
[----:B------:R-:W3:Y:S04]  /*a19a0*/  LDL R56, [R1+0x2c98] ;  /* 0x002c980001387983 */ /* 0x000ee80000100800 */
[----:B------:R-:W3:Y:S04]  /*a19b0*/  LDL R57, [R1+0x2c94] ;  /* 0x002c940001397983 */ /* 0x000ee80000100800 */
[----:B------:R-:W3:Y:S04]  /*a19c0*/  LDL R64, [R1+0x2c90] ;  /* 0x002c900001407983 */ /* 0x000ee80000100800 */
[----:B------:R-:W3:Y:S04]  /*a19d0*/  LDL R65, [R1+0x2c8c] ;  /* 0x002c8c0001417983 */ /* 0x000ee80000100800 */
[----:B------:R-:W3:Y:S04]  /*a19e0*/  LDL R48, [R1+0x2c88] ;  /* 0x002c880001307983 */ /* 0x000ee80000100800 */
[----:B0-----:R-:W3:Y:S04]  /*a19f0*/  LDL R0, [R1+0x2ca4] ;  /* 0x002ca40001007983 */ /* 0x001ee80000100800 */
[----:B------:R-:W3:Y:S04]  /*a1a00*/  LDL R49, [R1+0x2c84] ;  /* 0x002c840001317983 */ /* 0x000ee80000100800 */
[----:B------:R-:W3:Y:S04]  /*a1a10*/  LDL R60, [R1+0x2c78] ;  /* 0x002c7800013c7983 */ /* 0x000ee80000100800 */
[----:B------:R-:W3:Y:S04]  /*a1a20*/  LDL R61, [R1+0x2c74] ;  /* 0x002c7400013d7983 */ /* 0x000ee80000100800 */
[----:B------:R-:W3:Y:S04]  /*a1a30*/  LDL R38, [R1+0x2c70] ;  /* 0x002c700001267983 */ /* 0x000ee80000100800 */
[----:B------:R-:W3:Y:S04]  /*a1a40*/  LDL R39, [R1+0x2c6c] ;  /* 0x002c6c0001277983 */ /* 0x000ee80000100800 */
[----:B------:R-:W3:Y:S04]  /*a1a50*/  LDL R8, [R1+0x2c68] ;  /* 0x002c680001087983 */ /* 0x000ee80000100800 */
[----:B--2---:R-:W2:Y:S04]  /*a1a60*/  @!P3 LDG.E.U16 R40, desc[UR6][R2.64] ;  /* 0x000000060228b981 */ /* 0x004ea8000c1e1500 */
[----:B------:R-:W2:Y:S04]  /*a1a70*/  LDL R2, [R1+0x2c80] ;  /* 0x002c800001027983 */ /* 0x000ea80000100800 */
[----:B------:R-:W2:Y:S04]  /*a1a80*/  LDL R3, [R1+0x2c7c] ;  /* 0x002c7c0001037983 */ /* 0x000ea80000100800 */
[----:B----4-:R-:W4:Y:S04]  /*a1a90*/  @!P6 LDG.E.U16 R77, desc[UR6][R26.64] ;  /* 0x000000061a4de981 */ /* 0x010f28000c1e1500 */
[----:B------:R-:W4:Y:S04]  /*a1aa0*/  @!P3 LDG.E.U16 R14, desc[UR6][R88.64] ;  /* 0x00000006580eb981 */ /* 0x000f28000c1e1500 */
[----:B------:R-:W4:Y:S04]  /*a1ab0*/  @!P6 LDG.E.U16 R15, desc[UR6][R86.64] ;  /* 0x00000006560fe981 */ /* 0x000f28000c1e1500 */
[----:B---3--:R-:W3:Y:S04]  /*a1ac0*/  @!P6 LDG.E.U16 R34, desc[UR6][R18.64] ;  /* 0x000000061222e981 */ /* 0x008ee8000c1e1500 */
[----:B------:R-:W3:Y:S04]  /*a1ad0*/  @!P3 LDG.E.U16 R35, desc[UR6][R84.64] ;  /* 0x000000065423b981 */ /* 0x000ee8000c1e1500 */
[----:B------:R-:W3:Y:S04]  /*a1ae0*/  @!P6 LDG.E.U16 R56, desc[UR6][R12.64] ;  /* 0x000000060c38e981 */ /* 0x000ee8000c1e1500 */
[----:B------:R-:W3:Y:S04]  /*a1af0*/  @!P3 LDG.E.U16 R57, desc[UR6][R74.64] ;  /* 0x000000064a39b981 */ /* 0x000ee8000c1e1500 */
[----:B------:R-:W3:Y:S04]  /*a1b00*/  @!P6 LDG.E.U16 R64, desc[UR6][R30.64] ;  /* 0x000000061e40e981 */ /* 0x000ee8000c1e1500 */
[----:B------:R-:W3:Y:S04]  /*a1b10*/  @!P3 LDG.E.U16 R65, desc[UR6][R16.64] ;  /* 0x000000061041b981 */ /* 0x000ee8000c1e1500 */
[----:B------:R-:W3:Y:S04]  /*a1b20*/  @!P3 LDG.E.U16 R0, desc[UR6][R80.64] ;  /* 0x000000065000b981 */ /* 0x000ee8000c1e1500 */
[----:B------:R0:W-:Y:S04]  /*a1b30*/  @!P3 STL [R1+0x2cdc], R91 ;  /* 0x002cdc5b0100b387 */ /* 0x0001e80000100800 */
[----:B------:R-:W3:Y:S04]  /*a1b40*/  LDL R9, [R1+0x2c64] ;  /* 0x002c640001097983 */ /* 0x000ee80000100800 */
[----:B------:R-:W3:Y:S04]  /*a1b50*/  @!P6 LDG.E.U16 R48, desc[UR6][R82.64] ;  /* 0x000000065230e981 */ /* 0x000ee8000c1e1500 */
[----:B------:R-:W3:Y:S04]  /*a1b60*/  @!P3 LDG.E.U16 R49, desc[UR6][R52.64] ;  /* 0x000000063431b981 */ /* 0x000ee8000c1e1500 */
[----:B------:R-:W3:Y:S04]  /*a1b70*/  @!P6 LDG.E.U16 R60, desc[UR6][R70.64] ;  /* 0x00000006463ce981 */ /* 0x000ee8000c1e1500 */
[----:B------:R-:W3:Y:S04]  /*a1b80*/  @!P3 LDG.E.U16 R61, desc[UR6][R68.64] ;  /* 0x00000006443db981 */ /* 0x000ee8000c1e1500 */
[----:B------:R-:W3:Y:S04]  /*a1b90*/  @!P6 LDG.E.U16 R38, desc[UR6][R50.64] ;  /* 0x000000063226e981 */ /* 0x000ee8000c1e1500 */
[----:B------:R-:W3:Y:S04]  /*a1ba0*/  @!P3 LDG.E.U16 R39, desc[UR6][R44.64] ;  /* 0x000000062c27b981 */ /* 0x000ee8000c1e1500 */
[----:B0-----:R-:W3:Y:S04]  /*a1bb0*/  LDL R91, [R1+0x2c60] ;  /* 0x002c6000015b7983 */ /* 0x001ee80000100800 */
[----:B------:R0:W-:Y:S04]  /*a1bc0*/  @!P6 STL [R1+0x2cd8], R90 ;  /* 0x002cd85a0100e387 */ /* 0x0001e80000100800 */
[----:B------:R-:W3:Y:S04]  /*a1bd0*/  @!P6 LDG.E.U16 R8, desc[UR6][R36.64] ;  /* 0x000000062408e981 */ /* 0x000ee8000c1e1500 */
[----:B0-----:R-:W3:Y:S04]  /*a1be0*/  LDL R90, [R1+0x2c5c] ;  /* 0x002c5c00015a7983 */ /* 0x001ee80000100800 */
[----:B------:R0:W-:Y:S04]  /*a1bf0*/  @!P3 STL [R1+0x2cd4], R93 ;  /* 0x002cd45d0100b387 */ /* 0x0001e80000100800 */
        /* <DEDUP_REMOVED lines=13> */
[----:B--2---:R0:W-:Y:S04]  /*a1cd0*/  @!P3 STL [R1+0x2cb4], R40 ;  /* 0x002cb4280100b387 */ /* 0x0041e80000100800 */
[----:B------:R-:W2:Y:S04]  /*a1ce0*/  @!P6 LDG.E.U16 R2, desc[UR6][R32.64] ;  /* 0x000000062002e981 */ /* 0x000ea8000c1e1500 */
[----:B0-----:R-:W2:Y:S04]  /*a1cf0*/  LDL R40, [R1+0x2c3c] ;  /* 0x002c3c0001287983 */ /* 0x001ea80000100800 */
[----:B------:R-:W2:Y:S04]  /*a1d00*/  LDL.LU.64 R26, [R1+0x67e8] ;  /* 0x0067e800011a7983 */ /* 0x000ea80000300a00 */
[----:B------:R-:W2:Y:S04]  /*a1d10*/  @!P3 LDG.E.U16 R3, desc[UR6][R20.64] ;  /* 0x000000061403b981 */ /* 0x000ea8000c1e1500 */
[----:B----4-:R0:W-:Y:S04]  /*a1d20*/  @!P6 STL [R1+0x2cb0], R77 ;  /* 0x002cb04d0100e387 */ /* 0x0101e80000100800 */
[----:B0-----:R-:W4:Y:S04]  /*a1d30*/  LDL.LU R77, [R1+0x67e0] ;  /* 0x0067e000014d7983 */ /* 0x001f280000300800 */
[----:B------:R-:W4:Y:S04]  /*a1d40*/  LDL.LU.64 R88, [R1+0x67d8] ;  /* 0x0067d80001587983 */ /* 0x000f280000300a00 */
[----:B------:R0:W-:Y:S04]  /*a1d50*/  @!P3 STL [R1+0x2cac], R14 ;  /* 0x002cac0e0100b387 */ /* 0x0001e80000100800 */
[----:B---3--:R-:W3:Y:S04]  /*a1d60*/  @!P3 LDG.E.U16 R9, desc[UR6][R28.64] ;  /* 0x000000061c09b981 */ /* 0x008ee8000c1e1500 */
[----:B------:R-:W3:Y:S04]  /*a1d70*/  @!P6 LDG.E.U16 R91, desc[UR6][R6.64] ;  /* 0x00000006065be981 */ /* 0x000ee8000c1e1500 */
[----:B0-----:R-:W3:Y:S04]  /*a1d80*/  LDL.LU R14, [R1+0x67d0] ;  /* 0x0067d000010e7983 */ /* 0x001ee80000300800 */
[----:B------:R-:W3:Y:S04]  /*a1d90*/  LDL.LU.64 R86, [R1+0x67c8] ;  /* 0x0067c80001567983 */ /* 0x000ee80000300a00 */
[----:B------:R0:W-:Y:S04]  /*a1da0*/  @!P6 STL [R1+0x2ca8], R15 ;  /* 0x002ca80f0100e387 */ /* 0x0001e80000100800 */
[----:B------:R-:W3:Y:S04]  /*a1db0*/  @!P3 LDG.E.U16 R90, desc[UR6][R62.64] ;  /* 0x000000063e5ab981 */ /* 0x000ee8000c1e1500 */
[----:B0-----:R-:W3:Y:S04]  /*a1dc0*/  LDL.LU R15, [R1+0x67c0] ;  /* 0x0067c000010f7983 */ /* 0x001ee80000300800 */
[----:B------:R-:W3:Y:S04]  /*a1dd0*/  LDL.LU.64 R80, [R1+0x67b8] ;  /* 0x0067b80001507983 */ /* 0x000ee80000300a00 */
[----:B------:R0:W-:Y:S04]  /*a1de0*/  @!P3 STL [R1+0x2ca4], R0 ;  /* 0x002ca4000100b387 */ /* 0x0001e80000100800 */
        /* <DEDUP_REMOVED lines=9> */
[----:B--2---:R-:W2:Y:S04]  /*a1e80*/  @!P3 LDG.E.U16 R40, desc[UR6][R10.64] ;  /* 0x000000060a28b981 */ /* 0x004ea8000c1e1500 */
        /* <DEDUP_REMOVED lines=49> */
[----:B------:R-:W3:Y:S04]  /*a21a0*/  LDL.LU R62, [R1+0x66a8] ;  /* 0x0066a800013e7983 */ /* 0x000ee80000300800 */
[----:B------:R-:W3:Y:S04]  /*a21b0*/  LDL R63, [R1+0x2c34] ;  /* 0x002c3400013f7983 */ /* 0x000ee80000100800 */
[----:B------:R-:W3:Y:S04]  /*a21c0*/  LDL R24, [R1+0x2c30] ;  /* 0x002c300001187983 */ /* 0x000ee80000100800 */
[----:B------:R-:W3:Y:S04]  /*a21d0*/  LDL R25, [R1+0x2c2c] ;  /* 0x002c2c0001197983 */ /* 0x000ee80000100800 */
        /* <DEDUP_REMOVED lines=24> */
[----:B----4-:R0:W-:Y:S04]  /*a2360*/  @!P3 STL [R1+0x2c54], R92 ;  /* 0x002c545c0100b387 */ /* 0x0101e80000100800 */
[----:B0-----:R-:W4:Y:S04]  /*a2370*/  LDL R92, [R1+0x2bd8] ;  /* 0x002bd800015c7983 */ /* 0x001f280000100800 */
[----:B------:R0:W-:Y:S04]  /*a2380*/  @!P6 STL [R1+0x2c50], R73 ;  /* 0x002c50490100e387 */ /* 0x0001e80000100800 */
        /* <DEDUP_REMOVED lines=9> */
[----:B---3--:R0:W-:Y:S04]  /*a2420*/  @!P6 STL [R1+0x2c38], R0 ;  /* 0x002c38000100e387 */ /* 0x0081e80000100800 */
[----:B0-----:R-:W3:Y:S04]  /*a2430*/  LDL R0, [R1+0x2bc0] ;  /* 0x002bc00001007983 */ /* 0x001ee80000100800 */
[----:B------:R-:W3:Y:S04]  /*a2440*/  @!P3 LDG.E.U16 R63, desc[UR6][R26.64] ;  /* 0x000000061a3fb981 */ /* 0x000ee8000c1e1500 */
[----:B------:R-:W3:Y:S04]  /*a2450*/  @!P6 LDG.E.U16 R24, desc[UR6][R76.64] ;  /* 0x000000064c18e981 */ /* 0x000ee8000c1e1500 */
[----:B------:R-:W3:Y:S04]  /*a2460*/  @!P3 LDG.E.U16 R25, desc[UR6][R88.64] ;  /* 0x000000065819b981 */ /* 0x000ee8000c1e1500 */
        /* <DEDUP_REMOVED lines=21> */
[----:B----4-:R-:W4:Y:S04]  /*a25c0*/  @!P6 LDG.E.U16 R92, desc[UR6][R60.64] ;  /* 0x000000063c5ce981 */ /* 0x010f28000c1e1500 */
[----:B------:R-:W4:Y:S04]  /*a25d0*/  @!P3 LDG.E.U16 R73, desc[UR6][R50.64] ;  /* 0x000000063249b981 */ /* 0x000f28000c1e1500 */
[----:B------:R-:W4:Y:S04]  /*a25e0*/  @!P6 LDG.E.U16 R72, desc[UR6][R44.64] ;  /* 0x000000062c48e981 */ /* 0x000f28000c1e1500 */
[----:B------:R-:W4:Y:S04]  /*a25f0*/  @!P3 LDG.E.U16 R67, desc[UR6][R38.64] ;  /* 0x000000062643b981 */ /* 0x000f28000c1e1500 */
[----:B------:R-:W4:Y:S04]  /*a2600*/  @!P6 LDG.E.U16 R66, desc[UR6][R36.64] ;  /* 0x000000062442e981 */ /* 0x000f28000c1e1500 */
[----:B------:R-:W4:Y:S04]  /*a2610*/  @!P3 LDG.E.U16 R41, desc[UR6][R28.64] ;  /* 0x000000061c29b981 */ /* 0x000f28000c1e1500 */
        /* <DEDUP_REMOVED lines=2354> */
[----:B------:R0:W-:Y:S04]  /*ab940*/  @!P6 STL [R1+0x23a4], R90 ;  /* 0x0023a45a0100e387 */ /* 0x0001e80000100800 */
[----:B0-----:R-:W2:Y:S04]  /*ab950*/  LDL R90, [R1+0x234c] ;  /* 0x00234c00015a7983 */ /* 0x001ea80000100800 */
[----:B------:R0:W-:Y:S04]  /*ab960*/  @!P3 STL [R1+0x23a8], R91 ;  /* 0x0023a85b0100b387 */ /* 0x0001e80000100800 */
[----:B------:R-:W2:Y:S04]  /*ab970*/  LDL R60, [R1+0x2344] ;  /* 0x00234400013c7983 */ /* 0x000ea80000100800 */
[----:B------:R-:W2:Y:S04]  /*ab980*/  LDL R61, [R1+0x2340] ;  /* 0x00234000013d7983 */ /* 0x000ea80000100800 */
[----:B------:R-:W2:Y:S04]  /*ab990*/  LDL R44, [R1+0x233c] ;  /* 0x00233c00012c7983 */ /* 0x000ea80000100800 */
[----:B------:R-:W2:Y:S04]  /*ab9a0*/  LDL R45, [R1+0x2338] ;  /* 0x00233800012d7983 */ /* 0x000ea80000100800 */
[----:B------:R-:W2:Y:S04]  /*ab9b0*/  LDL R4, [R1+0x2334] ;  /* 0x0023340001047983 */ /* 0x000ea80000100800 */
[----:B------:R-:W2:Y:S04]  /*ab9c0*/  LDL R5, [R1+0x2330] ;  /* 0x0023300001057983 */ /* 0x000ea80000100800 */
[----:B0-----:R-:W2:Y:S04]  /*ab9d0*/  LDL R91, [R1+0x2348] ;  /* 0x00234800015b7983 */ /* 0x001ea80000100800 */
[----:B------:R0:W-:Y:S04]  /*ab9e0*/  @!P3 STL [R1+0x23a0], R93 ;  /* 0x0023a05d0100b387 */ /* 0x0001e80000100800 */
[----:B0-----:R-:W2:Y:S04]  /*ab9f0*/  LDL R93, [R1+0x232c] ;  /* 0x00232c00015d7983 */ /* 0x001ea80000100800 */
[----:B----4-:R0:W-:Y:S04]  /*aba00*/  @!P6 STL [R1+0x239c], R92 ;  /* 0x00239c5c0100e387 */ /* 0x0101e80000100800 */
[----:B------:R-:W4:Y:S04]  /*aba10*/  LDL R79, [R1+0x2324] ;  /* 0x00232400014f7983 */ /* 0x000f280000100800 */
[----:B------:R-:W4:Y:S04]  /*aba20*/  LDL R78, [R1+0x2320] ;  /* 0x00232000014e7983 */ /* 0x000f280000100800 */
        /* <DEDUP_REMOVED lines=243> */
[----:B----4-:R0:W-:Y:S04]  /*ac960*/  @!P3 STL [R1+0x2290], R41 ;  /* 0x002290290100b387 */ /* 0x0101e80000100800 */
        /* <DEDUP_REMOVED lines=11> */
[----:B------:R0:W-:Y:S04]  /*aca20*/  @!P6 STL [R1+0x22ac], R92 ;  /* 0x0022ac5c0100e387 */ /* 0x0001e80000100800 */
[----:B0-----:R-:W4:Y:S04]  /*aca30*/  LDL R92, [R1+0x224c] ;  /* 0x00224c00015c7983 */ /* 0x001f280000100800 */
[----:B------:R0:W-:Y:S04]  /*aca40*/  @!P3 STL [R1+0x22b0], R93 ;  /* 0x0022b05d0100b387 */ /* 0x0001e80000100800 */
[----:B------:R-:W4:Y:S04]  /*aca50*/  LDL R4, [R1+0x2244] ;  /* 0x0022440001047983 */ /* 0x000f280000100800 */
[----:B------:R-:W4:Y:S04]  /*aca60*/  LDL R5, [R1+0x2240] ;  /* 0x0022400001057983 */ /* 0x000f280000100800 */
[----:B------:R-:W4:Y:S04]  /*aca70*/  LDL R44, [R1+0x223c] ;  /* 0x00223c00012c7983 */ /* 0x000f280000100800 */
[----:B------:R-:W4:Y:S04]  /*aca80*/  LDL R45, [R1+0x2238] ;  /* 0x00223800012d7983 */ /* 0x000f280000100800 */
[----:B------:R-:W4:Y:S04]  /*aca90*/  LDL R2, [R1+0x2234] ;  /* 0x0022340001027983 */ /* 0x000f280000100800 */
[----:B------:R-:W4:Y:S04]  /*acaa0*/  LDL R3, [R1+0x2230] ;  /* 0x0022300001037983 */ /* 0x000f280000100800 */
[----:B0-----:R-:W4:Y:S04]  /*acab0*/  LDL R93, [R1+0x2248] ;  /* 0x00224800015d7983 */ /* 0x001f280000100800 */
[----:B------:R0:W-:Y:S04]  /*acac0*/  @!P3 STL [R1+0x22a8], R79 ;  /* 0x0022a84f0100b387 */ /* 0x0001e80000100800 */
[----:B------:R1:W-:Y:S04]  /*acad0*/  @!P6 STL [R1+0x22a4], R78 ;  /* 0x0022a44e0100e387 */ /* 0x0003e80000100800 */
[----:B0-----:R-:W4:Y:S04]  /*acae0*/  LDL R79, [R1+0x2228] ;  /* 0x00222800014f7983 */ /* 0x001f280000100800 */
[----:B-1----:R-:W4:Y:S04]  /*acaf0*/  LDL R78, [R1+0x222c] ;  /* 0x00222c00014e7983 */ /* 0x002f280000100800 */
        /* <DEDUP_REMOVED lines=8> */
[----:B--2---:R0:W-:Y:S04]  /*acb80*/  @!P6 STL [R1+0x228c], R40 ;  /* 0x00228c280100e387 */ /* 0x0041e80000100800 */
[----:B0-----:R-:W2:Y:S04]  /*acb90*/  LDL R40, [R1+0x2214] ;  /* 0x0022140001287983 */ /* 0x001ea80000100800 */
[----:B---3--:R0:W-:Y:S04]  /*acba0*/  @!P3 STL [R1+0x2288], R0 ;  /* 0x002288000100b387 */ /* 0x0081e80000100800 */
[----:B0-----:R-:W3:Y:S04]  /*acbb0*/  LDL R0, [R1+0x2210] ;  /* 0x0022100001007983 */ /* 0x001ee80000100800 */
[----:B------:R-:W3:Y:S04]  /*acbc0*/  @!P6 LDG.E.U16 R63, desc[UR6][R26.64] ;  /* 0x000000061a3fe981 */ /* 0x000ee8000c1e1500 */
[----:B------:R-:W3:Y:S04]  /*acbd0*/  @!P3 LDG.E.U16 R60, desc[UR6][R68.64] ;  /* 0x00000006443cb981 */ /* 0x000ee8000c1e1500 */
[----:B------:R-:W3:Y:S04]  /*acbe0*/  @!P6 LDG.E.U16 R61, desc[UR6][R58.64] ;  /* 0x000000063a3de981 */ /* 0x000ee8000c1e1500 */
        /* <DEDUP_REMOVED lines=26> */
[----:B--2---:R-:W2:Y:S04]  /*acd90*/  @!P6 LDG.E.U16 R40, desc[UR6][R32.64] ;  /* 0x000000062028e981 */ /* 0x004ea8000c1e1500 */
        /* <DEDUP_REMOVED lines=10> */
[----:B----4-:R0:W-:Y:S04]  /*ace40*/  @!P3 STL [R1+0x2278], R41 ;  /* 0x002278290100b387 */ /* 0x0101e80000100800 */
[----:B0-----:R-:W4:Y:S04]  /*ace50*/  LDL R41, [R1+0x2208] ;  /* 0x0022080001297983 */ /* 0x001f280000100800 */
        /* <DEDUP_REMOVED lines=74> */
[----:B0-----:R-:W2:Y:S04]  /*ad300*/  LDL.LU R40, [R1+0x4b40] ;  /* 0x004b400001287983 */ /* 0x001ea80000300800 */
[----:B------:R-:W2:Y:S04]  /*ad310*/  LDL.LU.64 R88, [R1+0x4b38] ;  /* 0x004b380001587983 */ /* 0x000ea80000300a00 */
[----:B---3--:R0:W-:Y:S04]  /*ad320*/  @!P3 STL [R1+0x2210], R0 ;  /* 0x002210000100b387 */ /* 0x0081e80000100800 */
[----:B----4-:R-:W3:Y:S04]  /*ad330*/  @!P3 LDG.E.U16 R41, desc[UR6][R26.64] ;  /* 0x000000061a29b981 */ /* 0x010ee8000c1e1500 */
[----:B0-----:R-:W4:Y:S04]  /*ad340*/  LDL.LU R0, [R1+0x4b30] ;  /* 0x004b300001007983 */ /* 0x001f280000300800 */
[----:B----4-:R-:W4:Y:S04]  /*ad350*/  @!P6 LDG.E.U16 R0, desc[UR6][R90.64] ;  /* 0x000000065a00e981 */ /* 0x010f28000c1e1500 */
[----:B------:R-:W2:Y:S04]  /*ad360*/  LDL.LU.64 R90, [R1+0x4b28] ;  /* 0x004b2800015a7983 */ /* 0x000ea80000300a00 */
[----:B----4-:R0:W-:Y:S04]  /*ad370*/  STL [R1+0x220c], R0 ;  /* 0x00220c0001007387 */ /* 0x0101e80000100800 */
[----:B0-----:R-:W4:Y:S01]  /*ad380*/  LDL.LU R0, [R1+0x4b20] ;  /* 0x004b200001007983 */ /* 0x001f220000300800 */
[----:B--2---:R-:W-:-:S02]  /*ad390*/  PRMT R91, RZ, 0x7610, R91 ;  /* 0x00007610ff5b7816 */ /* 0x004fc4000000005b */
[----:B------:R-:W-:Y:S01]  /*ad3a0*/  PRMT R90, RZ, 0x7610, R90 ;  /* 0x00007610ff5a7816 */ /* 0x000fe2000000005a */
[----:B------:R-:W2:Y:S04]  /*ad3b0*/  LDL.LU.64 R26, [R1+0x4b18] ;  /* 0x004b1800011a7983 */ /* 0x000ea80000300a00 */
[----:B------:R-:W2:Y:S04]  /*ad3c0*/  @!P6 LDG.E.U16 R91, desc[UR6][R62.64] ;  /* 0x000000063e5be981 */ /* 0x000ea8000c1e1500 */
[----:B------:R-:W2:Y:S04]  /*ad3d0*/  @!P3 LDG.E.U16 R90, desc[UR6][R68.64] ;  /* 0x00000006445ab981 */ /* 0x000ea8000c1e1500 */
[----:B---3--:R0:W-:Y:S04]  /*ad3e0*/  @!P3 STL [R1+0x2208], R41 ;  /* 0x002208290100b387 */ /* 0x0081e80000100800 */
[----:B0-----:R-:W3:Y:S04]  /*ad3f0*/  LDL.LU R41, [R1+0x4b10] ;  /* 0x004b100001297983 */ /* 0x001ee80000300800 */
[----:B------:R-:W3:Y:S01]  /*ad400*/  LDL.LU.64 R62, [R1+0x4b08] ;  /* 0x004b0800013e7983 */ /* 0x000ee20000300a00 */
[----:B----4-:R-:W-:-:S06]  /*ad410*/  PRMT R0, RZ, 0x7610, R0 ;  /* 0x00007610ff007816 */ /* 0x010fcc0000000000 */
[----:B------:R-:W4:Y:S04]  /*ad420*/  @!P6 LDG.E.U16 R0, desc[UR6][R58.64] ;  /* 0x000000063a00e981 */ /* 0x000f28000c1e1500 */
[----:B--2---:R0:W-:Y:S04]  /*ad430*/  STL [R1+0x2204], R91 ;  /* 0x0022045b01007387 */ /* 0x0041e80000100800 */
[----:B0-----:R-:W2:Y:S04]  /*ad440*/  LDL.LU R91, [R1+0x4b00] ;  /* 0x004b0000015b7983 */ /* 0x001ea80000300800 */
[----:B------:R-:W3:Y:S04]  /*ad450*/  LDL.LU.64 R68, [R1+0x4af8] ;  /* 0x004af80001447983 */ /* 0x000ee80000300a00 */
[----:B------:R0:W-:Y:S04]  /*ad460*/  STL [R1+0x2200], R90 ;  /* 0x0022005a01007387 */ /* 0x0001e80000100800 */
[----:B0-----:R-:W3:Y:S04]  /*ad470*/  LDL.LU R90, [R1+0x4af0] ;  /* 0x004af000015a7983 */ /* 0x001ee80000300800 */
[----:B------:R-:W3:Y:S04]  /*ad480*/  LDL.LU.64 R58, [R1+0x4ae8] ;  /* 0x004ae800013a7983 */ /* 0x000ee80000300a00 */
[----:B----4-:R0:W-:Y:S04]  /*ad490*/  STL [R1+0x21fc], R0 ;  /* 0x0021fc0001007387 */ /* 0x0101e80000100800 */
[----:B0-----:R-:W4:Y:S01]  /*ad4a0*/  LDL.LU R0, [R1+0x4ae0] ;  /* 0x004ae00001007983 */ /* 0x001f220000300800 */
[----:B--2---:R-:W-:-:S06]  /*ad4b0*/  PRMT R91, RZ, 0x7610, R91 ;  /* 0x00007610ff5b7816 */ /* 0x004fcc000000005b */
[----:B------:R-:W2:Y:S01]  /*ad4c0*/  @!P3 LDG.E.U16 R91, desc[UR6][R60.64] ;  /* 0x000000063c5bb981 */ /* 0x000ea2000c1e1500 */
[----:B---3--:R-:W-:Y:S02]  /*ad4d0*/  PRMT R59, RZ, 0x7610, R59 ;  /* 0x00007610ff3b7816 */ /* 0x008fe4000000003b */
[----:B------:R-:W-:Y:S01]  /*ad4e0*/  PRMT R58, RZ, 0x7610, R58 ;  /* 0x00007610ff3a7816 */ /* 0x000fe2000000003a */
[----:B------:R-:W3:Y:S04]  /*ad4f0*/  LDL.LU.64 R60, [R1+0x4ad8] ;  /* 0x004ad800013c7983 */ /* 0x000ee80000300a00 */
[----:B------:R-:W3:Y:S04]  /*ad500*/  @!P6 LDG.E.U16 R59, desc[UR6][R8.64] ;  /* 0x00000006083be981 */ /* 0x000ee8000c1e1500 */
[----:B------:R-:W3:Y:S01]  /*ad510*/  @!P3 LDG.E.U16 R58, desc[UR6][R54.64] ;  /* 0x00000006363ab981 */ /* 0x000ee2000c1e1500 */
[----:B----4-:R-:W-:-:S06]  /*ad520*/  PRMT R0, RZ, 0x7610, R0 ;  /* 0x00007610ff007816 */ /* 0x010fcc0000000000 */
[----:B------:R-:W4:Y:S04]  /*ad530*/  @!P6 LDG.E.U16 R0, desc[UR6][R52.64] ;  /* 0x000000063400e981 */ /* 0x000f28000c1e1500 */
[----:B--2---:R0:W-:Y:S04]  /*ad540*/  STL [R1+0x21f8], R91 ;  /* 0x0021f85b01007387 */ /* 0x0041e80000100800 */
[----:B0-----:R-:W2:Y:S04]  /*ad550*/  LDL.LU R91, [R1+0x4ad0] ;  /* 0x004ad000015b7983 */ /* 0x001ea80000300800 */
[----:B------:R-:W2:Y:S04]  /*ad560*/  LDL.LU.64 R8, [R1+0x4ac8] ;  /* 0x004ac80001087983 */ /* 0x000ea80000300a00 */
[----:B---3--:R0:W-:Y:S04]  /*ad570*/  STL [R1+0x21f4], R59 ;  /* 0x0021f43b01007387 */ /* 0x0081e80000100800 */
[----:B0-----:R-:W3:Y:S04]  /*ad580*/  LDL.LU R59, [R1+0x4ac0] ;  /* 0x004ac000013b7983 */ /* 0x001ee80000300800 */
[----:B------:R-:W2:Y:S04]  /*ad590*/  LDL.LU.64 R54, [R1+0x4ab8] ;  /* 0x004ab80001367983 */ /* 0x000ea80000300a00 */
[----:B------:R0:W-:Y:S04]  /*ad5a0*/  STL [R1+0x21f0], R58 ;  /* 0x0021f03a01007387 */ /* 0x0001e80000100800 */
[----:B0-----:R-:W2:Y:S04]  /*ad5b0*/  LDL.LU R58, [R1+0x4ab0] ;  /* 0x004ab000013a7983 */ /* 0x001ea80000300800 */
[----:B------:R-:W2:Y:S04]  /*ad5c0*/  LDL.LU.64 R52, [R1+0x4aa8] ;  /* 0x004aa80001347983 */ /* 0x000ea80000300a00 */
[----:B----4-:R0:W-:Y:S04]  /*ad5d0*/  STL [R1+0x21ec], R0 ;  /* 0x0021ec0001007387 */ /* 0x0101e80000100800 */
[----:B0-----:R-:W4:Y:S01]  /*ad5e0*/  LDL.LU R0, [R1+0x4aa0] ;  /* 0x004aa00001007983 */ /* 0x001f220000300800 */
[----:B---3--:R-:W-:-:S06]  /*ad5f0*/  PRMT R59, RZ, 0x7610, R59 ;  /* 0x00007610ff3b7816 */ /* 0x008fcc000000003b */
[----:B------:R-:W3:Y:S01]  /*ad600*/  @!P3 LDG.E.U16 R59, desc[UR6][R76.64] ;  /* 0x000000064c3bb981 */ /* 0x000ee2000c1e1500 */
[----:B--2---:R-:W-:Y:S02]  /*ad610*/  PRMT R53, RZ, 0x7610, R53 ;  /* 0x00007610ff357816 */ /* 0x004fe40000000035 */
[----:B------:R-:W-:Y:S01]  /*ad620*/  PRMT R52, RZ, 0x7610, R52 ;  /* 0x00007610ff347816 */ /* 0x000fe20000000034 */
[----:B------:R-:W2:Y:S04]  /*ad630*/  LDL.LU.64 R76, [R1+0x4a98] ;  /* 0x004a9800014c7983 */ /* 0x000ea80000300a00 */
[----:B------:R-:W2:Y:S04]  /*ad640*/  @!P6 LDG.E.U16 R53, desc[UR6][R56.64] ;  /* 0x000000063835e981 */ /* 0x000ea8000c1e1500 */
[----:B------:R-:W2:Y:S01]  /*ad650*/  @!P3 LDG.E.U16 R52, desc[UR6][R36.64] ;  /* 0x000000062434b981 */ /* 0x000ea2000c1e1500 */
[----:B----4-:R-:W-:-:S06]  /*ad660*/  PRMT R0, RZ, 0x7610, R0 ;  /* 0x00007610ff007816 */ /* 0x010fcc0000000000 */
[----:B------:R-:W4:Y:S04]  /*ad670*/  @!P6 LDG.E.U16 R0, desc[UR6][R30.64] ;  /* 0x000000061e00e981 */ /* 0x000f28000c1e1500 */
[----:B---3--:R0:W-:Y:S04]  /*ad680*/  STL [R1+0x21e8], R59 ;  /* 0x0021e83b01007387 */ /* 0x0081e80000100800 */
[----:B0-----:R-:W3:Y:S04]  /*ad690*/  LDL.LU R59, [R1+0x4a90] ;  /* 0x004a9000013b7983 */ /* 0x001ee80000300800 */
[----:B------:R-:W3:Y:S04]  /*ad6a0*/  LDL.LU.64 R56, [R1+0x4a88] ;  /* 0x004a880001387983 */ /* 0x000ee80000300a00 */
        /* <DEDUP_REMOVED lines=345> */
[----:B------:R-:W3:Y:S04]  /*aec40*/  LDL.LU.64 R80, [R1+0x4628] ;  /* 0x0046280001507983 */ /* 0x000ee80000300a00 */
[----:B----4-:R0:W-:Y:S04]  /*aec50*/  STL [R1+0x20cc], R0 ;  /* 0x0020cc0001007387 */ /* 0x0101e80000100800 */
[----:B0-----:R-:W4:Y:S01]  /*aec60*/  LDL.LU R0, [R1+0x4620] ;  /* 0x0046200001007983 */ /* 0x001f220000300800 */
[----:B--2---:R-:W-:-:S02]  /*aec70*/  PRMT R64, RZ, 0x7610, R64 ;  /* 0x00007610ff407816 */ /* 0x004fc40000000040 */
[----:B---3--:R-:W-:Y:S02]  /*aec80*/  PRMT R81, RZ, 0x7610, R81 ;  /* 0x00007610ff517816 */ /* 0x008fe40000000051 */
[----:B------:R-:W-:Y:S02]  /*aec90*/  PRMT R80, RZ, 0x7610, R80 ;  /* 0x00007610ff507816 */ /* 0x000fe40000000050 */
[----:B------:R-:W2:Y:S04]  /*aeca0*/  @!P3 LDG.E.U16 R64, desc[UR6][R42.64] ;  /* 0x000000062a40b981 */ /* 0x000ea8000c1e1500 */
[----:B------:R-:W3:Y:S04]  /*aecb0*/  @!P6 LDG.E.U16 R81, desc[UR6][R86.64] ;  /* 0x000000065651e981 */ /* 0x000ee8000c1e1500 */
[----:B------:R-:W3:Y:S04]  /*aecc0*/  @!P3 LDG.E.U16 R80, desc[UR6][R84.64] ;  /* 0x000000065450b981 */ /* 0x000ee8000c1e1500 */
[----:B------:R-:W3:Y:S01]  /*aecd0*/  LDL.LU.64 R42, [R1+0x4618] ;  /* 0x00461800012a7983 */ /* 0x000ee20000300a00 */
        /* <DEDUP_REMOVED lines=47> */
[----:B------:R0:W-:Y:S04]  /*aefd0*/  STL [R1+0x2008], R68 ;  /* 0x0020084401007387 */ /* 0x0001e80000100800 */
[----:B0-----:R-:W3:Y:S04]  /*aefe0*/  LDL.LU R68, [R1+0x457c] ;  /* 0x00457c0001447983 */ /* 0x001ee80000300800 */
[----:B------:R-:W-:Y:S04]  /*aeff0*/  STL [R1+0x4144], R86 ;  /* 0x0041445601007387 */ /* 0x000fe80000100800 */
[----:B------:R-:W-:Y:S04]  /*af000*/  STL [R1+0x4140], R87 ;  /* 0x0041405701007387 */ /* 0x000fe80000100800 */
[----:B----4-:R0:W-:Y:S04]  /*af010*/  STL [R1+0x2004], R0 ;  /* 0x0020040001007387 */ /* 0x0101e80000100800 */
[----:B0-----:R-:W4:Y:S01]  /*af020*/  LDL.LU R0, [R1+0x4578] ;  /* 0x0045780001007983 */ /* 0x001f220000300800 */
[----:B--2---:R-:W-:-:S06]  /*af030*/  PRMT R70, RZ, 0x7610, R70 ;  /* 0x00007610ff467816 */ /* 0x004fcc0000000046 */
[----:B------:R-:W2:Y:S01]  /*af040*/  @!P3 LDG.E.U16 R70, desc[UR6][R82.64] ;  /* 0x000000065246b981 */ /* 0x000ea2000c1e1500 */
[----:B---3--:R-:W-:-:S06]  /*af050*/  PRMT R69, RZ, 0x7610, R69 ;  /* 0x00007610ff457816 */ /* 0x008fcc0000000045 */
[----:B------:R-:W3:Y:S01]  /*af060*/  @!P6 LDG.E.U16 R69, desc[UR6][R80.64] ;  /* 0x000000065045e981 */ /* 0x000ee2000c1e1500 */
[----:B------:R-:W-:Y:S02]  /*af070*/  PRMT R68, RZ, 0x7610, R68 ;  /* 0x00007610ff447816 */ /* 0x000fe40000000044 */
[----:B------:R-:W-:-:S04]  /*af080*/  PRMT R71, RZ, 0x7610, R71 ;  /* 0x00007610ff477816 */ /* 0x000fc80000000047 */
[----:B------:R-:W3:Y:S04]  /*af090*/  @!P3 LDG.E.U16 R68, desc[UR6][R78.64] ;  /* 0x000000064e44b981 */ /* 0x000ee8000c1e1500 */
[----:B------:R-:W3:Y:S01]  /*af0a0*/  @!P3 LDG.E.U16 R71, desc[UR6][R74.64] ;  /* 0x000000064a47b981 */ /* 0x000ee2000c1e1500 */
[----:B----4-:R-:W-:-:S06]  /*af0b0*/  PRMT R0, RZ, 0x7610, R0 ;  /* 0x00007610ff007816 */ /* 0x010fcc0000000000 */
[----:B------:R-:W4:Y:S04]  /*af0c0*/  @!P6 LDG.E.U16 R0, desc[UR6][R76.64] ;  /* 0x000000064c00e981 */ /* 0x000f28000c1e1500 */
[----:B------:R-:W-:Y:S04]  /*af0d0*/  STL [R1+0x414c], R84 ;  /* 0x00414c5401007387 */ /* 0x000fe80000100800 */
[----:B------:R-:W-:Y:S04]  /*af0e0*/  STL [R1+0x4148], R85 ;  /* 0x0041485501007387 */ /* 0x000fe80000100800 */
[----:B--2---:R0:W-:Y:S04]  /*af0f0*/  STL [R1+0x1fc8], R70 ;  /* 0x001fc84601007387 */ /* 0x0041e80000100800 */
[----:B0-----:R-:W2:Y:S04]  /*af100*/  LDL.LU R70, [R1+0x4574] ;  /* 0x0045740001467983 */ /* 0x001ea80000300800 */
[----:B------:R-:W-:Y:S04]  /*af110*/  STL [R1+0x4154], R82 ;  /* 0x0041545201007387 */ /* 0x000fe80000100800 */
[----:B------:R-:W-:Y:S04]  /*af120*/  STL [R1+0x4150], R83 ;  /* 0x0041505301007387 */ /* 0x000fe80000100800 */
[----:B---3--:R0:W-:Y:S04]  /*af130*/  STL [R1+0x1fc4], R69 ;  /* 0x001fc44501007387 */ /* 0x0081e80000100800 */
[----:B0-----:R-:W3:Y:S04]  /*af140*/  LDL.LU R69, [R1+0x4570] ;  /* 0x0045700001457983 */ /* 0x001ee80000300800 */
[----:B------:R-:W-:Y:S04]  /*af150*/  STL [R1+0x415c], R80 ;  /* 0x00415c5001007387 */ /* 0x000fe80000100800 */
[----:B------:R-:W-:Y:S04]  /*af160*/  STL [R1+0x4158], R81 ;  /* 0x0041585101007387 */ /* 0x000fe80000100800 */
[----:B------:R0:W-:Y:S04]  /*af170*/  STL [R1+0x1f88], R68 ;  /* 0x001f884401007387 */ /* 0x0001e80000100800 */
[----:B0-----:R-:W2:Y:S04]  /*af180*/  LDL.LU R68, [R1+0x456c] ;  /* 0x00456c0001447983 */ /* 0x001ea80000300800 */
[----:B------:R-:W-:Y:S04]  /*af190*/  STL [R1+0x4164], R78 ;  /* 0x0041644e01007387 */ /* 0x000fe80000100800 */
[----:B------:R-:W-:Y:S04]  /*af1a0*/  STL [R1+0x4160], R79 ;  /* 0x0041604f01007387 */ /* 0x000fe80000100800 */
[----:B----4-:R0:W-:Y:S04]  /*af1b0*/  STL [R1+0x1f84], R0 ;  /* 0x001f840001007387 */ /* 0x0101e80000100800 */
[----:B0-----:R-:W4:Y:S04]  /*af1c0*/  LDL.LU R0, [R1+0x4568] ;  /* 0x0045680001007983 */ /* 0x001f280000300800 */
[----:B------:R-:W-:Y:S04]  /*af1d0*/  STL [R1+0x416c], R76 ;  /* 0x00416c4c01007387 */ /* 0x000fe80000100800 */
[----:B------:R-:W-:Y:S04]  /*af1e0*/  STL [R1+0x4168], R77 ;  /* 0x0041684d01007387 */ /* 0x000fe80000100800 */
[----:B------:R0:W-:Y:S04]  /*af1f0*/  STL [R1+0x1f48], R71 ;  /* 0x001f484701007387 */ /* 0x0001e80000100800 */
[----:B0-----:R-:W4:Y:S01]  /*af200*/  LDL.LU R71, [R1+0x4564] ;  /* 0x0045640001477983 */ /* 0x001f220000300800 */
[----:B---3--:R-:W-:-:S02]  /*af210*/  PRMT R69, RZ, 0x7610, R69 ;  /* 0x00007610ff457816 */ /* 0x008fc40000000045 */
[----:B--2---:R-:W-:-:S06]  /*af220*/  PRMT R68, RZ, 0x7610, R68 ;  /* 0x00007610ff447816 */ /* 0x004fcc0000000044 */
[----:B------:R-:W2:Y:S04]  /*af230*/  @!P6 LDG.E.U16 R68, desc[UR6][R72.64] ;  /* 0x000000064844e981 */ /* 0x000ea8000c1e1500 */
[----:B----4-:R-:W3:Y:S04]  /*af240*/  @!P3 LDG.E.U16 R69, desc[UR6][R70.64] ;  /* 0x000000064645b981 */ /* 0x010ee8000c1e1500 */
[----:B------:R-:W-:Y:S04]  /*af250*/  STL [R1+0x4174], R74 ;  /* 0x0041744a01007387 */ /* 0x000fe80000100800 */
[----:B------:R-:W-:Y:S04]  /*af260*/  STL [R1+0x4170], R75 ;  /* 0x0041704b01007387 */ /* 0x000fe80000100800 */
[----:B--2---:R0:W-:Y:S04]  /*af270*/  STL [R1+0x1f44], R68 ;  /* 0x001f444401007387 */ /* 0x0041e80000100800 */
[----:B0-----:R-:W2:Y:S04]  /*af280*/  LDL.LU R68, [R1+0x4560] ;  /* 0x0045600001447983 */ /* 0x001ea80000300800 */
[----:B------:R-:W-:Y:S04]  /*af290*/  STL [R1+0x417c], R72 ;  /* 0x00417c4801007387 */ /* 0x000fe80000100800 */
[----:B------:R-:W-:Y:S04]  /*af2a0*/  STL [R1+0x4178], R73 ;  /* 0x0041784901007387 */ /* 0x000fe80000100800 */
[----:B---3--:R0:W-:Y:S04]  /*af2b0*/  STL [R1+0x1f08], R69 ;  /* 0x001f084501007387 */ /* 0x0081e80000100800 */
[----:B0-----:R-:W2:Y:S01]  /*af2c0*/  LDL.LU R69, [R1+0x455c] ;  /* 0x00455c0001457983 */ /* 0x001ea20000300800 */
[----:B------:R-:W-:-:S03]  /*af2d0*/  PRMT R0, RZ, 0x7610, R0 ;  /* 0x00007610ff007816 */ /* 0x000fc60000000000 */
[----:B------:R-:W-:Y:S04]  /*af2e0*/  STL [R1+0x4184], R70 ;  /* 0x0041844601007387 */ /* 0x000fe80000100800 */
[----:B--2---:R-:W2:Y:S04]  /*af2f0*/  @!P6 LDG.E.U16 R0, desc[UR6][R68.64] ;  /* 0x000000064400e981 */ /* 0x004ea8000c1e1500 */
[----:B------:R0:W-:Y:S01]  /*af300*/  STL [R1+0x4180], R71 ;  /* 0x0041804701007387 */ /* 0x0001e20000100800 */
[----:B------:R-:W-:Y:S02]  /*af310*/  PRMT R65, RZ, 0x7610, R65 ;  /* 0x00007610ff417816 */ /* 0x000fe40000000041 */
[----:B------:R-:W-:-:S02]  /*af320*/  PRMT R74, RZ, 0x7610, R74 ;  /* 0x00007610ff4a7816 */ /* 0x000fc4000000004a */
[----:B------:R-:W-:Y:S02]  /*af330*/  PRMT R76, RZ, 0x7610, R76 ;  /* 0x00007610ff4c7816 */ /* 0x000fe4000000004c */
[----:B------:R-:W3:Y:S01]  /*af340*/  @!P3 LDG.E.U16 R65, desc[UR6][R66.64] ;  /* 0x000000064241b981 */ /* 0x000ee2000c1e1500 */
[----:B------:R-:W-:-:S03]  /*af350*/  PRMT R73, RZ, 0x7610, R73 ;  /* 0x00007610ff497816 */ /* 0x000fc60000000049 */
[----:B------:R-:W4:Y:S01]  /*af360*/  @!P3 LDG.E.U16 R74, desc[UR6][R26.64] ;  /* 0x000000061a4ab981 */ /* 0x000f22000c1e1500 */
[----:B------:R-:W-:-:S03]  /*af370*/  PRMT R72, RZ, 0x7610, R72 ;  /* 0x00007610ff487816 */ /* 0x000fc60000000048 */
[----:B------:R-:W3:Y:S01]  /*af380*/  @!P6 LDG.E.U16 R76, desc[UR6][R18.64] ;  /* 0x00000006124ce981 */ /* 0x000ee2000c1e1500 */
[----:B0-----:R-:W-:-:S03]  /*af390*/  PRMT R71, RZ, 0x7610, R71 ;  /* 0x00007610ff477816 */ /* 0x001fc60000000047 */
[----:B------:R-:W3:Y:S04]  /*af3a0*/  @!P3 LDG.E.U16 R73, desc[UR6][R40.64] ;  /* 0x000000062849b981 */ /* 0x000ee8000c1e1500 */
[----:B------:R-:W3:Y:S04]  /*af3b0*/  @!P6 LDG.E.U16 R72, desc[UR6][R62.64] ;  /* 0x000000063e48e981 */ /* 0x000ee8000c1e1500 */
[----:B------:R-:W3:Y:S04]  /*af3c0*/  @!P3 LDG.E.U16 R71, desc[UR6][R60.64] ;  /* 0x000000063c47b981 */ /* 0x000ee8000c1e1500 */
[----:B--2---:R0:W-:Y:S04]  /*af3d0*/  STL [R1+0x1f04], R0 ;  /* 0x001f040001007387 */ /* 0x0041e80000100800 */
[----:B0-----:R-:W2:Y:S02]  /*af3e0*/  LDL.LU R0, [R1+0x4558] ;  /* 0x0045580001007983 */ /* 0x001ea40000300800 */
[----:B--2---:R-:W-:-:S06]  /*af3f0*/  PRMT R0, RZ, 0x7610, R0 ;  /* 0x00007610ff007816 */ /* 0x004fcc0000000000 */
[----:B------:R-:W2:Y:S04]  /*af400*/  @!P6 LDG.E.U16 R0, desc[UR6][R32.64] ;  /* 0x000000062000e981 */ /* 0x000ea8000c1e1500 */
[----:B------:R-:W-:Y:S04]  /*af410*/  STL [R1+0x418c], R68 ;  /* 0x00418c4401007387 */ /* 0x000fe80000100800 */
[----:B------:R-:W-:Y:S04]  /*af420*/  STL [R1+0x4188], R69 ;  /* 0x0041884501007387 */ /* 0x000fe80000100800 */
[----:B------:R-:W4:Y:S04]  /*af430*/  LDL.LU.64 R66, [R1+0x4550] ;  /* 0x0045500001427983 */ /* 0x000f280000300a00 */
[----:B---3--:R0:W-:Y:S01]  /*af440*/  STL [R1+0x20b0], R65 ;  /* 0x0020b04101007387 */ /* 0x0081e20000100800 */
[----:B------:R-:W-:-:S02]  /*af450*/  PRMT R70, RZ, 0x7610, R70 ;  /* 0x00007610ff467816 */ /* 0x000fc40000000046 */
[----:B------:R-:W-:-:S04]  /*af460*/  PRMT R77, RZ, 0x7610, R77 ;  /* 0x00007610ff4d7816 */ /* 0x000fc8000000004d */
[----:B------:R-:W3:Y:S04]  /*af470*/  @!P6 LDG.E.U16 R70, desc[UR6][R88.64] ;  /* 0x000000065846e981 */ /* 0x000ee8000c1e1500 */
[----:B0-----:R-:W3:Y:S04]  /*af480*/  LDL.LU R65, [R1+0x4548] ;  /* 0x0045480001417983 */ /* 0x001ee80000300800 */
[----:B------:R-:W3:Y:S04]  /*af490*/  LDL.LU.64 R32, [R1+0x4540] ;  /* 0x0045400001207983 */ /* 0x000ee80000300a00 */
[----:B------:R-:W3:Y:S04]  /*af4a0*/  @!P3 LDG.E.U16 R77, desc[UR6][R90.64] ;  /* 0x000000065a4db981 */ /* 0x000ee8000c1e1500 */
[----:B--2---:R0:W-:Y:S04]  /*af4b0*/  STL [R1+0x20ac], R0 ;  /* 0x0020ac0001007387 */ /* 0x0041e80000100800 */
[----:B0-----:R-:W2:Y:S04]  /*af4c0*/  LDL.LU R0, [R1+0x4538] ;  /* 0x0045380001007983 */ /* 0x001ea80000300800 */
[----:B------:R-:W2:Y:S04]  /*af4d0*/  LDL.LU.64 R26, [R1+0x4530] ;  /* 0x00453000011a7983 */ /* 0x000ea80000300a00 */
[----:B----4-:R-:W-:Y:S04]  /*af4e0*/  STL [R1+0x4260], R74 ;  /* 0x0042604a01007387 */ /* 0x010fe80000100800 */
[----:B------:R-:W4:Y:S04]  /*af4f0*/  LDL.LU.64 R18, [R1+0x4528] ;  /* 0x0045280001127983 */ /* 0x000f280000300a00 */
[----:B------:R0:W-:Y:S04]  /*af500*/  STL [R1+0x4264], R76 ;  /* 0x0042644c01007387 */ /* 0x0001e80000100800 */
[----:B------:R-:W4:Y:S04]  /*af510*/  LDL.LU.64 R40, [R1+0x4520] ;  /* 0x0045200001287983 */ /* 0x000f280000300a00 */
[----:B------:R1:W-:Y:S04]  /*af520*/  STL [R1+0x4228], R73 ;  /* 0x0042284901007387 */ /* 0x0003e80000100800 */
[----:B------:R-:W4:Y:S04]  /*af530*/  LDL.LU.64 R62, [R1+0x4518] ;  /* 0x00451800013e7983 */ /* 0x000f280000300a00 */
[----:B------:R0:W-:Y:S04]  /*af540*/  STL [R1+0x422c], R72 ;  /* 0x00422c4801007387 */ /* 0x0001e80000100800 */
[----:B------:R-:W4:Y:S04]  /*af550*/  LDL.LU.64 R60, [R1+0x4510] ;  /* 0x00451000013c7983 */ /* 0x000f280000300a00 */
[----:B------:R-:W-:Y:S04]  /*af560*/  STL [R1+0x41e8], R71 ;  /* 0x0041e84701007387 */ /* 0x000fe80000100800 */
[----:B------:R-:W4:Y:S04]  /*af570*/  LDL.LU.64 R88, [R1+0x4508] ;  /* 0x0045080001587983 */ /* 0x000f280000300a00 */
[----:B---3--:R-:W-:Y:S04]  /*af580*/  STL [R1+0x41ec], R70 ;  /* 0x0041ec4601007387 */ /* 0x008fe80000100800 */
[----:B------:R-:W3:Y:S04]  /*af590*/  LDL.LU.64 R90, [R1+0x4500] ;  /* 0x00450000015a7983 */ /* 0x000ee80000300a00 */
[----:B------:R1:W-:Y:S01]  /*af5a0*/  STL [R1+0x4190], R77 ;  /* 0x0041904d01007387 */ /* 0x0003e20000100800 */
[----:B0-----:R-:W-:-:S02]  /*af5b0*/  PRMT R76, RZ, 0x7610, R76 ;  /* 0x00007610ff4c7816 */ /* 0x001fc4000000004c */
[----:B------:R-:W-:Y:S02]  /*af5c0*/  PRMT R75, RZ, 0x7610, R75 ;  /* 0x00007610ff4b7816 */ /* 0x000fe4000000004b */
[----:B------:R-:W-:Y:S02]  /*af5d0*/  PRMT R74, RZ, 0x7610, R74 ;  /* 0x00007610ff4a7816 */ /* 0x000fe4000000004a */
[----:B-1----:R-:W-:Y:S02]  /*af5e0*/  PRMT R73, RZ, 0x7610, R73 ;  /* 0x00007610ff497816 */ /* 0x002fe40000000049 */
[----:B------:R-:W-:Y:S01]  /*af5f0*/  PRMT R72, RZ, 0x7610, R72 ;  /* 0x00007610ff487816 */ /* 0x000fe20000000048 */
[----:B------:R-:W3:Y:S04]  /*af600*/  @!P6 LDG.E.U16 R76, desc[UR6][R54.64] ;  /* 0x00000006364ce981 */ /* 0x000ee8000c1e1500 */
[----:B------:R-:W3:Y:S04]  /*af610*/  @!P3 LDG.E.U16 R75, desc[UR6][R52.64] ;  /* 0x00000006344bb981 */ /* 0x000ee8000c1e1500 */
[----:B------:R-:W3:Y:S01]  /*af620*/  @!P6 LDG.E.U16 R74, desc[UR6][R16.64] ;  /* 0x00000006104ae981 */ /* 0x000ee2000c1e1500 */
[----:B------:R-:W-:-:S02]  /*af630*/  PRMT R77, RZ, 0x7610, R77 ;  /* 0x00007610ff4d7816 */ /* 0x000fc4000000004d */
[----:B------:R-:W-:Y:S02]  /*af640*/  PRMT R71, RZ, 0x7610, R71 ;  /* 0x00007610ff477816 */ /* 0x000fe40000000047 */
[----:B------:R-:W-:Y:S01]  /*af650*/  PRMT R70, RZ, 0x7610, R70 ;  /* 0x00007610ff467816 */ /* 0x000fe20000000046 */
[----:B------:R-:W3:Y:S04]  /*af660*/  @!P3 LDG.E.U16 R73, desc[UR6][R38.64] ;  /* 0x000000062649b981 */ /* 0x000ee8000c1e1500 */
[----:B------:R-:W3:Y:S04]  /*af670*/  @!P3 LDG.E.U16 R77, desc[UR6][R14.64] ;  /* 0x000000060e4db981 */ /* 0x000ee8000c1e1500 */
[----:B------:R-:W3:Y:S01]  /*af680*/  @!P6 LDG.E.U16 R72, desc[UR6][R36.64] ;  /* 0x000000062448e981 */ /* 0x000ee2000c1e1500 */
[----:B------:R-:W-:-:S03]  /*af690*/  PRMT R69, RZ, 0x7610, R69 ;  /* 0x00007610ff457816 */ /* 0x000fc60000000045 */
[----:B------:R-:W3:Y:S01]  /*af6a0*/  @!P3 LDG.E.U16 R71, desc[UR6][R30.64] ;  /* 0x000000061e47b981 */ /* 0x000ee2000c1e1500 */
[----:B------:R-:W-:-:S03]  /*af6b0*/  PRMT R68, RZ, 0x7610, R68 ;  /* 0x00007610ff447816 */ /* 0x000fc60000000044 */
[----:B------:R-:W3:Y:S01]  /*af6c0*/  @!P6 LDG.E.U16 R70, desc[UR6][R50.64] ;  /* 0x000000063246e981 */ /* 0x000ee2000c1e1500 */
[----:B------:R-:W-:Y:S02]  /*af6d0*/  PRMT R78, RZ, 0x7610, R78 ;  /* 0x00007610ff4e7816 */ /* 0x000fe4000000004e */
[----:B------:R-:W-:Y:S01]  /*af6e0*/  PRMT R79, RZ, 0x7610, R79 ;  /* 0x00007610ff4f7816 */ /* 0x000fe2000000004f */
[----:B------:R-:W3:Y:S04]  /*af6f0*/  @!P3 LDG.E.U16 R69, desc[UR6][R48.64] ;  /* 0x000000063045b981 */ /* 0x000ee8000c1e1500 */
[----:B------:R-:W3:Y:S04]  /*af700*/  @!P6 LDG.E.U16 R68, desc[UR6][R6.64] ;  /* 0x000000060644e981 */ /* 0x000ee8000c1e1500 */
[----:B------:R-:W3:Y:S04]  /*af710*/  @!P3 LDG.E.U16 R78, desc[UR6][R12.64] ;  /* 0x000000060c4eb981 */ /* 0x000ee8000c1e1500 */
[----:B------:R-:W3:Y:S01]  /*af720*/  @!P6 LDG.E.U16 R79, desc[UR6][R24.64] ;  /* 0x00000006184fe981 */ /* 0x000ee2000c1e1500 */
[----:B--2---:R-:W-:-:S06]  /*af730*/  PRMT R0, RZ, 0x7610, R0 ;  /* 0x00007610ff007816 */ /* 0x004fcc0000000000 */
[----:B------:R-:W2:Y:S01]  /*af740*/  @!P6 LDG.E.U16 R0, desc[UR6][R8.64] ;  /* 0x000000060800e981 */ /* 0x000ea2000c1e1500 */
[----:B----4-:R-:W-:Y:S02]  /*af750*/  PRMT R88, RZ, 0x7610, R88 ;  /* 0x00007610ff587816 */ /* 0x010fe40000000058 */
[----:B------:R-:W-:Y:S01]  /*af760*/  PRMT R89, RZ, 0x7610, R89 ;  /* 0x00007610ff597816 */ /* 0x000fe20000000059 */
[----:B------:R-:W4:Y:S04]  /*af770*/  LDL.LU.64 R8, [R1+0x44f8] ;  /* 0x0044f80001087983 */ /* 0x000f280000300a00 */
[----:B------:R-:W3:Y:S04]  /*af780*/  @!P3 LDG.E.U16 R88, desc[UR6][R58.64] ;  /* 0x000000063a58b981 */ /* 0x000ee8000c1e1500 */
[----:B------:R-:W4:Y:S04]  /*af790*/  @!P6 LDG.E.U16 R89, desc[UR6][R56.64] ;  /* 0x000000063859e981 */ /* 0x000f28000c1e1500 */
[----:B--2---:R-:W-:Y:S04]  /*af7a0*/  STL [R1+0x4194], R0 ;  /* 0x0041940001007387 */ /* 0x004fe80000100800 */
[----:B------:R-:W2:Y:S04]  /*af7b0*/  LDL.LU.64 R58, [R1+0x44f0] ;  /* 0x0044f000013a7983 */ /* 0x000ea80000300a00 */
[----:B---3--:R0:W-:Y:S04]  /*af7c0*/  STL [R1+0x2080], R88 ;  /* 0x0020805801007387 */ /* 0x0081e80000100800 */
[----:B0-----:R-:W3:Y:S04]  /*af7d0*/  LDL.LU R88, [R1+0x44e8] ;  /* 0x0044e80001587983 */ /* 0x001ee80000300800 */
[----:B------:R-:W2:Y:S04]  /*af7e0*/  LDL.LU.64 R56, [R1+0x44e0] ;  /* 0x0044e00001387983 */ /* 0x000ea80000300a00 */
[----:B----4-:R0:W-:Y:S04]  /*af7f0*/  STL [R1+0x207c], R89 ;  /* 0x00207c5901007387 */ /* 0x0101e80000100800 */
[----:B0-----:R-:W3:Y:S04]  /*af800*/  LDL.LU R89, [R1+0x44d8] ;  /* 0x0044d80001597983 */ /* 0x001ee80000300800 */
[----:B------:R-:W4:Y:S04]  /*af810*/  LDL.LU.64 R14, [R1+0x44d0] ;  /* 0x0044d000010e7983 */ /* 0x000f280000300a00 */
[----:B------:R-:W-:Y:S04]  /*af820*/  STL [R1+0x42cc], R77 ;  /* 0x0042cc4d01007387 */ /* 0x000fe80000100800 */
[----:B------:R-:W2:Y:S04]  /*af830*/  LDL.LU.64 R54, [R1+0x44c8] ;  /* 0x0044c80001367983 */ /* 0x000ea80000300a00 */
        /* <DEDUP_REMOVED lines=18> */
[----:B------:R0:W-:Y:S04]  /*af960*/  STL [R1+0x4198], R78 ;  /* 0x0041984e01007387 */ /* 0x0001e80000100800 */
[----:B------:R-:W2:Y:S04]  /*af970*/  LDL.LU.64 R24, [R1+0x4478] ;  /* 0x0044780001187983 */ /* 0x000ea80000300a00 */
[----:B------:R1:W-:Y:S01]  /*af980*/  STL [R1+0x419c], R79 ;  /* 0x00419c4f01007387 */ /* 0x0003e20000100800 */
[----:B0-----:R-:W-:-:S02]  /*af990*/  PRMT R78, RZ, 0x7610, R78 ;  /* 0x00007610ff4e7816 */ /* 0x001fc4000000004e */
[----:B-1----:R-:W-:-:S04]  /*af9a0*/  PRMT R79, RZ, 0x7610, R79 ;  /* 0x00007610ff4f7816 */ /* 0x002fc8000000004f */
[----:B------:R-:W2:Y:S04]  /*af9b0*/  @!P6 LDG.E.U16 R78, desc[UR6][R34.64] ;  /* 0x00000006224ee981 */ /* 0x000ea8000c1e1500 */
[----:B------:R-:W2:Y:S01]  /*af9c0*/  @!P3 LDG.E.U16 R79, desc[UR6][R46.64] ;  /* 0x000000062e4fb981 */ /* 0x000ea2000c1e1500 */
[----:B------:R-:W-:Y:S02]  /*af9d0*/  PRMT R75, RZ, 0x7610, R75 ;  /* 0x00007610ff4b7816 */ /* 0x000fe4000000004b */
[----:B------:R-:W-:-:S04]  /*af9e0*/  PRMT R74, RZ, 0x7610, R74 ;  /* 0x00007610ff4a7816 */ /* 0x000fc8000000004a */
[----:B------:R-:W3:Y:S04]  /*af9f0*/  @!P3 LDG.E.U16 R75, desc[UR6][R28.64] ;  /* 0x000000061c4bb981 */ /* 0x000ee8000c1e1500 */
[----:B------:R-:W3:Y:S04]  /*afa00*/  @!P6 LDG.E.U16 R74, desc[UR6][R22.64] ;  /* 0x00000006164ae981 */ /* 0x000ee8000c1e1500 */
[----:B------:R-:W3:Y:S04]  /*afa10*/  LDL.LU.64 R46, [R1+0x4470] ;  /* 0x00447000012e7983 */ /* 0x000ee80000300a00 */
[----:B--2---:R-:W-:Y:S04]  /*afa20*/  STL [R1+0x42f8], R79 ;  /* 0x0042f84f01007387 */ /* 0x004fe80000100800 */
[----:B------:R-:W2:Y:S04]  /*afa30*/  LDL.LU.64 R34, [R1+0x4468] ;  /* 0x0044680001227983 */ /* 0x000ea80000300a00 */
[----:B------:R0:W-:Y:S04]  /*afa40*/  STL [R1+0x42fc], R78 ;  /* 0x0042fc4e01007387 */ /* 0x0001e80000100800 */
[----:B0-----:R-:W2:Y:S01]  /*afa50*/  LDL.64 R78, [R1] ;  /* 0x00000000014e7983 */ /* 0x001ea20000100a00 */
[----:B------:R-:W-:-:S03]  /*afa60*/  PRMT R70, RZ, 0x7610, R70 ;  /* 0x00007610ff467816 */ /* 0x000fc60000000046 */
[----:B------:R-:W4:Y:S01]  /*afa70*/  LDL.LU.64 R28, [R1+0x4460] ;  /* 0x00446000011c7983 */ /* 0x000f220000300a00 */
[----:B------:R-:W-:-:S03]  /*afa80*/  PRMT R73, RZ, 0x7610, R73 ;  /* 0x00007610ff497816 */ /* 0x000fc60000000049 */
[----:B---3--:R-:W-:Y:S04]  /*afa90*/  STL [R1+0x42d4], R75 ;  /* 0x0042d44b01007387 */ /* 0x008fe80000100800 */
[----:B------:R-:W3:Y:S01]  /*afaa0*/  LDL.LU.64 R22, [R1+0x4458] ;  /* 0x0044580001167983 */ /* 0x000ee20000300a00 */
[----:B------:R-:W-:-:S03]  /*afab0*/  PRMT R69, RZ, 0x7610, R69 ;  /* 0x00007610ff457816 */ /* 0x000fc60000000045 */
[----:B------:R-:W-:Y:S01]  /*afac0*/  STL [R1+0x42d8], R74 ;  /* 0x0042d84a01007387 */ /* 0x000fe20000100800 */
[----:B------:R-:W-:-:S03]  /*afad0*/  PRMT R71, RZ, 0x7610, R71 ;  /* 0x00007610ff477816 */ /* 0x000fc60000000047 */
[----:B------:R-:W3:Y:S01]  /*afae0*/  @!P3 LDG.E.U16 R70, desc[UR6][R92.64] ;  /* 0x000000065c46b981 */ /* 0x000ee2000c1e1500 */
[----:B------:R-:W-:-:S03]  /*afaf0*/  PRMT R68, RZ, 0x7610, R68 ;  /* 0x00007610ff447816 */ /* 0x000fc60000000044 */
[----:B------:R-:W4:Y:S04]  /*afb00*/  @!P6 LDG.E.U16 R73, desc[UR6][R44.64] ;  /* 0x000000062c49e981 */ /* 0x000f28000c1e1500 */
[----:B------:R-:W4:Y:S01]  /*afb10*/  @!P3 LDG.E.U16 R69, desc[UR6][R2.64] ;  /* 0x000000060245b981 */ /* 0x000f22000c1e1500 */
[----:B------:R-:W-:-:S03]  /*afb20*/  PRMT R0, RZ, 0x7610, R0 ;  /* 0x00007610ff007816 */ /* 0x000fc60000000000 */
[----:B------:R-:W4:Y:S04]  /*afb30*/  @!P3 LDG.E.U16 R68, desc[UR6][R4.64] ;  /* 0x000000060444b981 */ /* 0x000f28000c1e1500 */
[----:B------:R-:W4:Y:S04]  /*afb40*/  LDL.LU.64 R92, [R1+0x4450] ;  /* 0x00445000015c7983 */ /* 0x000f280000300a00 */
[----:B------:R-:W4:Y:S04]  /*afb50*/  @!P3 LDG.E.U16 R0, desc[UR6][R66.64] ;  /* 0x000000064200b981 */ /* 0x000f28000c1e1500 */
[----:B--2---:R-:W2:Y:S01]  /*afb60*/  @!P6 LDG.E.U16 R71, desc[UR6][R78.64] ;  /* 0x000000064e47e981 */ /* 0x004ea2000c1e1500 */
[----:B------:R-:W-:-:S02]  /*afb70*/  PRMT R80, RZ, 0x7610, R80 ;  /* 0x00007610ff507816 */ /* 0x000fc40000000050 */
[----:B------:R-:W-:-:S04]  /*afb80*/  PRMT R81, RZ, 0x7610, R81 ;  /* 0x00007610ff517816 */ /* 0x000fc80000000051 */
[----:B------:R-:W2:Y:S04]  /*afb90*/  @!P3 LDG.E.U16 R80, desc[UR6][R20.64] ;  /* 0x000000061450b981 */ /* 0x000ea8000c1e1500 */
[----:B---3--:R-:W-:Y:S04]  /*afba0*/  STL [R1+0x429c], R70 ;  /* 0x00429c4601007387 */ /* 0x008fe80000100800 */
[----:B------:R-:W3:Y:S04]  /*afbb0*/  LDL.LU.64 R44, [R1+0x4448] ;  /* 0x00444800012c7983 */ /* 0x000ee80000300a00 */
[----:B----4-:R-:W-:Y:S04]  /*afbc0*/  STL [R1+0x42a0], R73 ;  /* 0x0042a04901007387 */ /* 0x010fe80000100800 */
[----:B------:R-:W4:Y:S04]  /*afbd0*/  LDL.LU.64 R2, [R1+0x4440] ;  /* 0x0044400001027983 */ /* 0x000f280000300a00 */
[----:B------:R0:W-:Y:S04]  /*afbe0*/  STL [R1+0x4270], R69 ;  /* 0x0042704501007387 */ /* 0x0001e80000100800 */
[----:B------:R-:W3:Y:S01]  /*afbf0*/  @!P6 LDG.E.U16 R81, desc[UR6][R42.64] ;  /* 0x000000062a51e981 */ /* 0x000ee2000c1e1500 */
[----:B------:R-:W-:-:S02]  /*afc00*/  PRMT R93, RZ, 0x7610, R93 ;  /* 0x00007610ff5d7816 */ /* 0x000fc4000000005d */
[----:B0-----:R-:W-:-:S04]  /*afc10*/  PRMT R69, RZ, 0x7610, R69 ;  /* 0x00007610ff457816 */ /* 0x001fc80000000045 */
[----:B------:R-:W3:Y:S01]  /*afc20*/  @!P6 LDG.E.U16 R93, desc[UR6][R64.64] ;  /* 0x00000006405de981 */ /* 0x000ee2000c1e1500 */
[----:B------:R-:W-:-:S03]  /*afc30*/  PRMT R77, RZ, 0x7610, R77 ;  /* 0x00007610ff4d7816 */ /* 0x000fc6000000004d */
[----:B------:R-:W4:Y:S04]  /*afc40*/  @!P6 LDG.E.U16 R69, desc[UR6][R10.64] ;  /* 0x000000060a45e981 */ /* 0x000f28000c1e1500 */
[----:B------:R-:W4:Y:S04]  /*afc50*/  @!P6 LDG.E.U16 R77, desc[UR6][R26.64] ;  /* 0x000000061a4de981 */ /* 0x000f28000c1e1500 */
[----:B--2---:R-:W-:Y:S04]  /*afc60*/  STL [R1+0x4274], R71 ;  /* 0x0042744701007387 */ /* 0x004fe80000100800 */
[----:B------:R-:W2:Y:S04]  /*afc70*/  LDL.LU.64 R4, [R1+0x4438] ;  /* 0x0044380001047983 */ /* 0x000ea80000300a00 */
[----:B------:R0:W-:Y:S04]  /*afc80*/  STL [R1+0x4238], R68 ;  /* 0x0042384401007387 */ /* 0x0001e80000100800 */
[----:B------:R-:W2:Y:S04]  /*afc90*/  LDL.LU.64 R10, [R1+0x4430] ;  /* 0x00443000010a7983 */ /* 0x000ea80000300a00 */
[----:B------:R1:W-:Y:S01]  /*afca0*/  STL [R1+0x41f8], R0 ;  /* 0x0041f80001007387 */ /* 0x0003e20000100800 */
[----:B0-----:R-:W-:-:S02]  /*afcb0*/  PRMT R68, RZ, 0x7610, R68 ;  /* 0x00007610ff447816 */ /* 0x001fc40000000044 */
[----:B-1----:R-:W-:-:S04]  /*afcc0*/  PRMT R0, RZ, 0x7610, R0 ;  /* 0x00007610ff007816 */ /* 0x002fc80000000000 */
[----:B------:R-:W2:Y:S04]  /*afcd0*/  @!P3 LDG.E.U16 R68, desc[UR6][R32.64] ;  /* 0x000000062044b981 */ /* 0x000ea8000c1e1500 */
[----:B------:R-:W4:Y:S04]  /*afce0*/  @!P3 LDG.E.U16 R0, desc[UR6][R62.64] ;  /* 0x000000063e00b981 */ /* 0x000f28000c1e1500 */
[----:B------:R-:W-:Y:S04]  /*afcf0*/  STL [R1+0x41a4], R66 ;  /* 0x0041a44201007387 */ /* 0x000fe80000100800 */
[----:B------:R-:W-:Y:S04]  /*afd00*/  STL [R1+0x41a0], R67 ;  /* 0x0041a04301007387 */ /* 0x000fe80000100800 */
[----:B---3--:R-:W-:Y:S04]  /*afd10*/  STL [R1+0x41fc], R93 ;  /* 0x0041fc5d01007387 */ /* 0x008fe80000100800 */
[----:B------:R-:W-:Y:S04]  /*afd20*/  STL [R1+0x41ac], R64 ;  /* 0x0041ac4001007387 */ /* 0x000fe80000100800 */
[----:B------:R-:W-:Y:S01]  /*afd30*/  STL [R1+0x41a8], R65 ;  /* 0x0041a84101007387 */ /* 0x000fe20000100800 */
[----:B------:R-:W-:-:S03]  /*afd40*/  PRMT R70, RZ, 0x7610, R70 ;  /* 0x00007610ff467816 */ /* 0x000fc60000000046 */
[----:B------:R-:W3:Y:S04]  /*afd50*/  LDL.LU.64 R20, [R1+0x4428] ;  /* 0x0044280001147983 */ /* 0x000ee80000300a00 */
[----:B------:R-:W-:Y:S04]  /*afd60*/  STL [R1+0x41b0], R80 ;  /* 0x0041b05001007387 */ /* 0x000fe80000100800 */
[----:B------:R-:W3:Y:S04]  /*afd70*/  LDL.LU.64 R42, [R1+0x4420] ;  /* 0x00442000012a7983 */ /* 0x000ee80000300a00 */
[----:B------:R0:W-:Y:S01]  /*afd80*/  STL [R1+0x41b4], R81 ;  /* 0x0041b45101007387 */ /* 0x0001e20000100800 */
[----:B------:R-:W-:-:S03]  /*afd90*/  PRMT R72, RZ, 0x7610, R72 ;  /* 0x00007610ff487816 */ /* 0x000fc60000000048 */
[----:B------:R-:W3:Y:S04]  /*afda0*/  LDL.LU.64 R32, [R1+0x4418] ;  /* 0x0044180001207983 */ /* 0x000ee80000300a00 */
[----:B------:R-:W3:Y:S01]  /*afdb0*/  @!P6 LDG.E.U16 R70, desc[UR6][R60.64] ;  /* 0x000000063c46e981 */ /* 0x000ee2000c1e1500 */
[----:B------:R-:W-:-:S03]  /*afdc0*/  PRMT R92, RZ, 0x7610, R92 ;  /* 0x00007610ff5c7816 */ /* 0x000fc6000000005c */
[----:B------:R-:W3:Y:S04]  /*afdd0*/  @!P3 LDG.E.U16 R72, desc[UR6][R18.64] ;  /* 0x000000061248b981 */ /* 0x000ee8000c1e1500 */
[----:B------:R-:W3:Y:S01]  /*afde0*/  @!P3 LDG.E.U16 R92, desc[UR6][R58.64] ;  /* 0x000000063a5cb981 */ /* 0x000ee2000c1e1500 */
[----:B0-----:R-:W-:Y:S02]  /*afdf0*/  PRMT R81, RZ, 0x7610, R81 ;  /* 0x00007610ff517816 */ /* 0x001fe40000000051 */
[----:B------:R-:W-:-:S04]  /*afe00*/  PRMT R76, RZ, 0x7610, R76 ;  /* 0x00007610ff4c7816 */ /* 0x000fc8000000004c */
[----:B------:R-:W3:Y:S04]  /*afe10*/  @!P3 LDG.E.U16 R81, desc[UR6][R90.64] ;  /* 0x000000065a51b981 */ /* 0x000ee8000c1e1500 */
[----:B------:R-:W3:Y:S04]  /*afe20*/  @!P3 LDG.E.U16 R76, desc[UR6][R16.64] ;  /* 0x00000006104cb981 */ /* 0x000ee8000c1e1500 */
[----:B--2---:R0:W-:Y:S04]  /*afe30*/  STL [R1+0x4300], R68 ;  /* 0x0043004401007387 */ /* 0x0041e80000100800 */
[----:B------:R-:W2:Y:S04]  /*afe40*/  LDL.LU.64 R26, [R1+0x4410] ;  /* 0x00441000011a7983 */ /* 0x000ea80000300a00 */
[----:B----4-:R-:W-:Y:S04]  /*afe50*/  STL [R1+0x4304], R77 ;  /* 0x0043044d01007387 */ /* 0x010fe80000100800 */
[----:B------:R-:W-:Y:S01]  /*afe60*/  STL [R1+0x42dc], R0 ;  /* 0x0042dc0001007387 */ /* 0x000fe20000100800 */
[----:B0-----:R-:W-:-:S03]  /*afe70*/  PRMT R68, RZ, 0x7610, R68 ;  /* 0x00007610ff447816 */ /* 0x001fc60000000044 */
[----:B------:R-:W-:Y:S04]  /*afe80*/  STL [R1+0x41bc], R62 ;  /* 0x0041bc3e01007387 */ /* 0x000fe80000100800 */
[----:B------:R-:W-:Y:S04]  /*afe90*/  STL [R1+0x201c], R69 ;  /* 0x00201c4501007387 */ /* 0x000fe80000100800 */
[----:B------:R-:W4:Y:S04]  /*afea0*/  @!P6 LDG.E.U16 R68, desc[UR6][R40.64] ;  /* 0x000000062844e981 */ /* 0x000f28000c1e1500 */
[----:B------:R0:W-:Y:S02]  /*afeb0*/  STL [R1+0x41b8], R63 ;  /* 0x0041b83f01007387 */ /* 0x0001e40000100800 */
[----:B0-----:R-:W-:-:S06]  /*afec0*/  PRMT R63, RZ, 0x7610, R63 ;  /* 0x00007610ff3f7816 */ /* 0x001fcc000000003f */
[----:B------:R-:W2:Y:S04]  /*afed0*/  @!P6 LDG.E.U16 R63, desc[UR6][R8.64] ;  /* 0x00000006083fe981 */ /* 0x000ea8000c1e1500 */
[----:B---3--:R-:W-:Y:S04]  /*afee0*/  STL [R1+0x42e0], R70 ;  /* 0x0042e04601007387 */ /* 0x008fe80000100800 */
[----:B------:R-:W-:Y:S04]  /*afef0*/  STL [R1+0x41c4], R60 ;  /* 0x0041c43c01007387 */ /* 0x000fe80000100800 */
[----:B------:R-:W-:Y:S04]  /*aff00*/  STL [R1+0x41c0], R61 ;  /* 0x0041c03d01007387 */ /* 0x000fe80000100800 */
[----:B------:R-:W3:Y:S04]  /*aff10*/  LDL.LU.64 R18, [R1+0x4408] ;  /* 0x0044080001127983 */ /* 0x000ee80000300a00 */
[----:B------:R0:W-:Y:S01]  /*aff20*/  STL [R1+0x42a4], R72 ;  /* 0x0042a44801007387 */ /* 0x0001e20000100800 */
[----:B------:R-:W-:-:S02]  /*aff30*/  PRMT R80, RZ, 0x7610, R80 ;  /* 0x00007610ff507816 */ /* 0x000fc40000000050 */
[----:B------:R-:W-:Y:S02]  /*aff40*/  PRMT R77, RZ, 0x7610, R77 ;  /* 0x00007610ff4d7816 */ /* 0x000fe4000000004d */
[----:B------:R-:W-:Y:S02]  /*aff50*/  PRMT R93, RZ, 0x7610, R93 ;  /* 0x00007610ff5d7816 */ /* 0x000fe4000000005d */
[----:B------:R-:W-:Y:S01]  /*aff60*/  PRMT R62, RZ, 0x7610, R62 ;  /* 0x00007610ff3e7816 */ /* 0x000fe2000000003e */
[----:B------:R-:W2:Y:S04]  /*aff70*/  @!P6 LDG.E.U16 R80, desc[UR6][R38.64] ;  /* 0x000000062650e981 */ /* 0x000ea8000c1e1500 */
[----:B0-----:R-:W2:Y:S04]  /*aff80*/  LDL.64 R72, [R1+0x378] ;  /* 0x0003780001487983 */ /* 0x001ea80000100a00 */
[----:B------:R-:W3:Y:S04]  /*aff90*/  LDL.LU.64 R40, [R1+0x4400] ;  /* 0x0044000001287983 */ /* 0x000ee80000300a00 */
[----:B------:R-:W3:Y:S01]  /*affa0*/  @!P3 LDG.E.U16 R77, desc[UR6][R2.64] ;  /* 0x00000006024db981 */ /* 0x000ee2000c1e1500 */
[----:B------:R-:W-:-:S03]  /*affb0*/  PRMT R61, RZ, 0x7610, R61 ;  /* 0x00007610ff3d7816 */ /* 0x000fc6000000003d */
[----:B------:R-:W3:Y:S04]  /*affc0*/  @!P6 LDG.E.U16 R93, desc[UR6][R56.64] ;  /* 0x00000006385de981 */ /* 0x000ee8000c1e1500 */
[----:B------:R-:W3:Y:S01]  /*affd0*/  @!P3 LDG.E.U16 R62, desc[UR6][R54.64] ;  /* 0x00000006363eb981 */ /* 0x000ee2000c1e1500 */
[----:B------:R-:W-:Y:S02]  /*affe0*/  PRMT R82, RZ, 0x7610, R82 ;  /* 0x00007610ff527816 */ /* 0x000fe40000000052 */
[----:B------:R-:W-:Y:S01]  /*afff0*/  PRMT R83, RZ, 0x7610, R83 ;  /* 0x00007610ff537816 */ /* 0x000fe20000000053 */
[----:B------:R-:W3:Y:S04]  /*b0000*/  @!P6 LDG.E.U16 R61, desc[UR6][R52.64] ;  /* 0x00000006343de981 */ /* 0x000ee8000c1e1500 */
[----:B------:R-:W3:Y:S04]  /*b0010*/  @!P3 LDG.E.U16 R82, desc[UR6][R88.64] ;  /* 0x000000065852b981 */ /* 0x000ee8000c1e1500 */
[----:B------:R-:W3:Y:S04]  /*b0020*/  @!P6 LDG.E.U16 R83, desc[UR6][R14.64] ;  /* 0x000000060e53e981 */ /* 0x000ee8000c1e1500 */
[----:B----4-:R0:W-:Y:S04]  /*b0030*/  STL [R1+0x1fec], R68 ;  /* 0x001fec4401007387 */ /* 0x0101e80000100800 */
[----:B------:R-:W4:Y:S04]  /*b0040*/  LDL.64 R74, [R1+0x3c0] ;  /* 0x0003c000014a7983 */ /* 0x000f280000100a00 */
[----:B------:R-:W3:Y:S04]  /*b0050*/  LDL.64 R78, [R1+0x3c8] ;  /* 0x0003c800014e7983 */ /* 0x000ee80000100a00 */
[----:B0-----:R-:W3:Y:S04]  /*b0060*/  LDL.64 R68, [R1+0x3a0] ;  /* 0x0003a00001447983 */ /* 0x001ee80000100a00 */
[----:B------:R0:W-:Y:S04]  /*b0070*/  STL [R1+0x1fe8], R92 ;  /* 0x001fe85c01007387 */ /* 0x0001e80000100800 */
[----:B0-----:R-:W3:Y:S04]  /*b0080*/  LDL.LU R92, [R1+0x43f8] ;  /* 0x0043f800015c7983 */ /* 0x001ee80000300800 */
[----:B------:R-:W-:Y:S04]  /*b0090*/  STL [R1+0x41cc], R58 ;  /* 0x0041cc3a01007387 */ /* 0x000fe80000100800 */
[----:B------:R-:W-:Y:S04]  /*b00a0*/  STL [R1+0x41c8], R59 ;  /* 0x0041c83b01007387 */ /* 0x000fe80000100800 */
[----:B------:R-:W-:Y:S04]  /*b00b0*/  STL [R1+0x41d4], R56 ;  /* 0x0041d43801007387 */ /* 0x000fe80000100800 */
[----:B------:R-:W-:Y:S04]  /*b00c0*/  STL [R1+0x41d0], R57 ;  /* 0x0041d03901007387 */ /* 0x000fe80000100800 */
[----:B------:R-:W3:Y:S04]  /*b00d0*/  LDL.LU.64 R90, [R1+0x43f0] ;  /* 0x0043f000015a7983 */ /* 0x000ee80000300a00 */
[----:B------:R0:W-:Y:S04]  /*b00e0*/  STL [R1+0x423c], R81 ;  /* 0x00423c5101007387 */ /* 0x0001e80000100800 */
[----:B------:R-:W3:Y:S04]  /*b00f0*/  LDL.LU.64 R8, [R1+0x43e8] ;  /* 0x0043e80001087983 */ /* 0x000ee80000300a00 */
[----:B--2---:R1:W-:Y:S04]  /*b0100*/  STL [R1+0x4240], R63 ;  /* 0x0042403f01007387 */ /* 0x0043e80000100800 */
[----:B------:R-:W2:Y:S04]  /*b0110*/  LDL.LU.64 R16, [R1+0x43e0] ;  /* 0x0043e00001107983 */ /* 0x000ea80000300a00 */
[----:B------:R-:W-:Y:S04]  /*b0120*/  STL [R1+0x4308], R76 ;  /* 0x0043084c01007387 */ /* 0x000fe80000100800 */
[----:B------:R-:W2:Y:S04]  /*b0130*/  LDL.LU.64 R38, [R1+0x43d8] ;  /* 0x0043d80001267983 */ /* 0x000ea80000300a00 */
[----:B------:R-:W2:Y:S01]  /*b0140*/  LDL.LU.64 R2, [R1+0x43d0] ;  /* 0x0043d00001027983 */ /* 0x000ea20000300a00 */
[----:B------:R-:W-:-:S02]  /*b0150*/  PRMT R70, RZ, 0x7610, R70 ;  /* 0x00007610ff467816 */ /* 0x000fc40000000046 */
[----:B------:R-:W-:Y:S02]  /*b0160*/  PRMT R71, RZ, 0x7610, R71 ;  /* 0x00007610ff477816 */ /* 0x000fe40000000047 */
[----:B------:R-:W-:Y:S02]  /*b0170*/  PRMT R67, RZ, 0x7610, R67 ;  /* 0x00007610ff437816 */ /* 0x000fe40000000043 */
[----:B------:R-:W-:Y:S02]  /*b0180*/  PRMT R66, RZ, 0x7610, R66 ;  /* 0x00007610ff427816 */ /* 0x000fe40000000042 */
[----:B------:R-:W2:Y:S01]  /*b0190*/  @!P6 LDG.E.U16 R71, desc[UR6][R72.64] ;  /* 0x000000064847e981 */ /* 0x000ea2000c1e1500 */
[----:B------:R-:W-:Y:S02]  /*b01a0*/  PRMT R65, RZ, 0x7610, R65 ;  /* 0x00007610ff417816 */ /* 0x000fe40000000041 */
[----:B0-----:R-:W-:Y:S02]  /*b01b0*/  PRMT R81, RZ, 0x7610, R81 ;  /* 0x00007610ff517816 */ /* 0x001fe40000000051 */
[----:B-1----:R-:W-:-:S02]  /*b01c0*/  PRMT R63, RZ, 0x7610, R63 ;  /* 0x00007610ff3f7816 */ /* 0x002fc4000000003f */
[----:B------:R-:W-:Y:S02]  /*b01d0*/  PRMT R64, RZ, 0x7610, R64 ;  /* 0x00007610ff407816 */ /* 0x000fe40000000040 */
[----:B------:R-:W2:Y:S04]  /*b01e0*/  @!P3 LDG.E.U16 R81, desc[UR6][R24.64] ;  /* 0x000000061851b981 */ /* 0x000ea8000c1e1500 */
[----:B------:R-:W2:Y:S01]  /*b01f0*/  @!P6 LDG.E.U16 R63, desc[UR6][R46.64] ;  /* 0x000000062e3fe981 */ /* 0x000ea2000c1e1500 */
[----:B------:R-:W-:Y:S02]  /*b0200*/  PRMT R0, RZ, 0x7610, R0 ;  /* 0x00007610ff007816 */ /* 0x000fe40000000000 */
[----:B------:R-:W-:Y:S02]  /*b0210*/  PRMT R60, RZ, 0x7610, R60 ;  /* 0x00007610ff3c7816 */ /* 0x000fe4000000003c */
[----:B------:R-:W-:Y:S01]  /*b0220*/  PRMT R59, RZ, 0x7610, R59 ;  /* 0x00007610ff3b7816 */ /* 0x000fe2000000003b */
[----:B------:R-:W2:Y:S04]  /*b0230*/  @!P3 LDG.E.U16 R64, desc[UR6][R50.64] ;  /* 0x000000063240b981 */ /* 0x000ea8000c1e1500 */
[----:B------:R-:W2:Y:S04]  /*b0240*/  @!P6 LDG.E.U16 R0, desc[UR6][R48.64] ;  /* 0x000000063000e981 */ /* 0x000ea8000c1e1500 */
[----:B------:R-:W2:Y:S01]  /*b0250*/  @!P3 LDG.E.U16 R60, desc[UR6][R22.64] ;  /* 0x00000006163cb981 */ /* 0x000ea2000c1e1500 */
[----:B------:R-:W-:-:S03]  /*b0260*/  PRMT R84, RZ, 0x7610, R84 ;  /* 0x00007610ff547816 */ /* 0x000fc60000000054 */
[----:B------:R-:W2:Y:S04]  /*b0270*/  @!P6 LDG.E.U16 R59, desc[UR6][R44.64] ;  /* 0x000000062c3be981 */ /* 0x000ea8000c1e1500 */
[----:B------:R-:W2:Y:S04]  /*b0280*/  @!P3 LDG.E.U16 R84, desc[UR6][R34.64] ;  /* 0x000000062254b981 */ /* 0x000ea8000c1e1500 */
[----:B----4-:R-:W4:Y:S04]  /*b0290*/  @!P3 LDG.E.U16 R66, desc[UR6][R74.64] ;  /* 0x000000064a42b981 */ /* 0x010f28000c1e1500 */
[----:B---3--:R-:W3:Y:S04]  /*b02a0*/  @!P6 LDG.E.U16 R65, desc[UR6][R78.64] ;  /* 0x000000064e41e981 */ /* 0x008ee8000c1e1500 */
[----:B------:R-:W3:Y:S04]  /*b02b0*/  @!P6 LDG.E.U16 R67, desc[UR6][R68.64] ;  /* 0x000000064443e981 */ /* 0x000ee8000c1e1500 */
[----:B--2---:R-:W2:Y:S04]  /*b02c0*/  @!P3 LDG.E.U16 R70, desc[UR6][R2.64] ;  /* 0x000000060246b981 */ /* 0x004ea8000c1e1500 */
        /* <DEDUP_REMOVED lines=8> */
[----:B------:R-:W4:Y:S04]  /*b0350*/  LDL.LU.64 R88, [R1+0x43c0] ;  /* 0x0043c00001587983 */ /* 0x000f280000300a00 */
[----:B------:R-:W-:Y:S04]  /*b0360*/  STL [R1+0x4208], R82 ;  /* 0x0042085201007387 */ /* 0x000fe80000100800 */
[----:B------:R-:W4:Y:S04]  /*b0370*/  LDL.LU.64 R14, [R1+0x43b8] ;  /* 0x0043b800010e7983 */ /* 0x000f280000300a00 */
[----:B------:R0:W-:Y:S02]  /*b0380*/  STL [R1+0x420c], R83 ;  /* 0x00420c5301007387 */ /* 0x0001e40000100800 */
[----:B0-----:R-:W-:-:S02]  /*b0390*/  PRMT R83, RZ, 0x7610, R83 ;  /* 0x00007610ff537816 */ /* 0x001fc40000000053 */
[----:B------:R-:W-:-:S04]  /*b03a0*/  PRMT R82, RZ, 0x7610, R82 ;  /* 0x00007610ff527816 */ /* 0x000fc80000000052 */
[----:B------:R-:W4:Y:S04]  /*b03b0*/  @!P3 LDG.E.U16 R83, desc[UR6][R36.64] ;  /* 0x000000062453b981 */ /* 0x000f28000c1e1500 */
[----:B------:R-:W4:Y:S01]  /*b03c0*/  @!P6 LDG.E.U16 R82, desc[UR6][R30.64] ;  /* 0x000000061e52e981 */ /* 0x000f22000c1e1500 */
[----:B------:R-:W-:Y:S02]  /*b03d0*/  PRMT R62, RZ, 0x7610, R62 ;  /* 0x00007610ff3e7816 */ /* 0x000fe4000000003e */
[----:B------:R-:W-:-:S04]  /*b03e0*/  PRMT R61, RZ, 0x7610, R61 ;  /* 0x00007610ff3d7816 */ /* 0x000fc8000000003d */
[----:B------:R-:W4:Y:S04]  /*b03f0*/  @!P3 LDG.E.U16 R62, desc[UR6][R6.64] ;  /* 0x00000006063eb981 */ /* 0x000f28000c1e1500 */
[----:B------:R-:W4:Y:S04]  /*b0400*/  @!P6 LDG.E.U16 R61, desc[UR6][R12.64] ;  /* 0x000000060c3de981 */ /* 0x000f28000c1e1500 */
[----:B------:R-:W-:Y:S04]  /*b0410*/  STL [R1+0x1fbc], R80 ;  /* 0x001fbc5001007387 */ /* 0x000fe80000100800 */
[----:B------:R-:W-:Y:S04]  /*b0420*/  STL [R1+0x1f80], R77 ;  /* 0x001f804d01007387 */ /* 0x000fe80000100800 */
[----:B------:R-:W-:Y:S04]  /*b0430*/  STL [R1+0x1f7c], R71 ;  /* 0x001f7c4701007387 */ /* 0x000fe80000100800 */
[----:B------:R-:W-:Y:S04]  /*b0440*/  STL [R1+0x4214], R50 ;  /* 0x0042143201007387 */ /* 0x000fe80000100800 */
[----:B------:R-:W-:Y:S04]  /*b0450*/  STL [R1+0x4210], R51 ;  /* 0x0042103301007387 */ /* 0x000fe80000100800 */
[----:B------:R-:W-:Y:S04]  /*b0460*/  STL [R1+0x421c], R48 ;  /* 0x00421c3001007387 */ /* 0x000fe80000100800 */
[----:B------:R-:W-:Y:S01]  /*b0470*/  STL [R1+0x4218], R49 ;  /* 0x0042183101007387 */ /* 0x000fe20000100800 */
[----:B------:R-:W-:-:S06]  /*b0480*/  PRMT R85, RZ, 0x7610, R85 ;  /* 0x00007610ff557816 */ /* 0x000fcc0000000055 */
[----:B------:R-:W4:Y:S04]  /*b0490*/  @!P6 LDG.E.U16 R85, desc[UR6][R28.64] ;  /* 0x000000061c55e981 */ /* 0x000f28000c1e1500 */
[----:B--2---:R-:W-:Y:S04]  /*b04a0*/  STL [R1+0x1f40], R70 ;  /* 0x001f404601007387 */ /* 0x004fe80000100800 */
[----:B---3--:R-:W-:Y:S04]  /*b04b0*/  STL [R1+0x1f3c], R67 ;  /* 0x001f3c4301007387 */ /* 0x008fe80000100800 */
[----:B------:R-:W2:Y:S04]  /*b04c0*/  LDL.LU.64 R36, [R1+0x43b0] ;  /* 0x0043b00001247983 */ /* 0x000ea80000300a00 */
[----:B----4-:R-:W-:Y:S04]  /*b04d0*/  STL [R1+0x1f00], R66 ;  /* 0x001f004201007387 */ /* 0x010fe80000100800 */
[----:B------:R-:W-:Y:S04]  /*b04e0*/  STL [R1+0x42a8], R83 ;  /* 0x0042a85301007387 */ /* 0x000fe80000100800 */
[----:B------:R-:W-:Y:S04]  /*b04f0*/  STL [R1+0x1efc], R65 ;  /* 0x001efc4101007387 */ /* 0x000fe80000100800 */
[----:B------:R-:W3:Y:S04]  /*b0500*/  LDL.LU.64 R30, [R1+0x43a8] ;  /* 0x0043a800011e7983 */ /* 0x000ee80000300a00 */
[----:B------:R-:W-:Y:S04]  /*b0510*/  STL [R1+0x42ac], R82 ;  /* 0x0042ac5201007387 */ /* 0x000fe80000100800 */
[----:B------:R0:W-:Y:S04]  /*b0520*/  STL [R1+0x4278], R81 ;  /* 0x0042785101007387 */ /* 0x0001e80000100800 */
[----:B------:R-:W-:Y:S04]  /*b0530*/  STL [R1+0x4224], R24 ;  /* 0x0042241801007387 */ /* 0x000fe80000100800 */
[----:B------:R-:W-:Y:S04]  /*b0540*/  STL [R1+0x4220], R25 ;  /* 0x0042201901007387 */ /* 0x000fe80000100800 */
[----:B------:R1:W-:Y:S04]  /*b0550*/  STL [R1+0x427c], R63 ;  /* 0x00427c3f01007387 */ /* 0x0003e80000100800 */
[----:B------:R-:W-:Y:S04]  /*b0560*/  STL [R1+0x4248], R46 ;  /* 0x0042482e01007387 */ /* 0x000fe80000100800 */
[----:B------:R-:W-:Y:S04]  /*b0570*/  STL [R1+0x4244], R47 ;  /* 0x0042442f01007387 */ /* 0x000fe80000100800 */
[----:B------:R-:W4:Y:S04]  /*b0580*/  LDL.LU.64 R6, [R1+0x43a0] ;  /* 0x0043a00001067983 */ /* 0x000f280000300a00 */
[----:B------:R-:W-:Y:S04]  /*b0590*/  STL [R1+0x424c], R62 ;  /* 0x00424c3e01007387 */ /* 0x000fe80000100800 */
[----:B------:R-:W2:Y:S04]  /*b05a0*/  LDL.LU.64 R12, [R1+0x4398] ;  /* 0x00439800010c7983 */ /* 0x000ea80000300a00 */
[----:B------:R0:W-:Y:S04]  /*b05b0*/  STL [R1+0x4250], R61 ;  /* 0x0042503d01007387 */ /* 0x0001e80000100800 */
[----:B------:R-:W-:Y:S04]  /*b05c0*/  STL [R1+0x1fb8], R64 ;  /* 0x001fb84001007387 */ /* 0x000fe80000100800 */
[----:B------:R-:W-:Y:S04]  /*b05d0*/  STL [R1+0x1fb4], R0 ;  /* 0x001fb40001007387 */ /* 0x000fe80000100800 */
[----:B------:R0:W-:Y:S04]  /*b05e0*/  STL [R1+0x425c], R60 ;  /* 0x00425c3c01007387 */ /* 0x0001e80000100800 */
[----:B------:R-:W-:Y:S04]  /*b05f0*/  STL [R1+0x4258], R22 ;  /* 0x0042581601007387 */ /* 0x000fe80000100800 */
[----:B------:R-:W-:Y:S04]  /*b0600*/  STL [R1+0x4254], R23 ;  /* 0x0042541701007387 */ /* 0x000fe80000100800 */
[----:B------:R-:W-:Y:S04]  /*b0610*/  STL [R1+0x4288], R59 ;  /* 0x0042883b01007387 */ /* 0x000fe80000100800 */
[----:B------:R-:W-:Y:S04]  /*b0620*/  STL [R1+0x4284], R44 ;  /* 0x0042842c01007387 */ /* 0x000fe80000100800 */
[----:B------:R1:W-:Y:S04]  /*b0630*/  STL [R1+0x4280], R45 ;  /* 0x0042802d01007387 */ /* 0x0003e80000100800 */
[----:B------:R-:W2:Y:S04]  /*b0640*/  LDL.LU.64 R34, [R1+0x4390] ;  /* 0x0043900001227983 */ /* 0x000ea80000300a00 */
[----:B------:R1:W-:Y:S01]  /*b0650*/  STL [R1+0x428c], R84 ;  /* 0x00428c5401007387 */ /* 0x0003e20000100800 */
[----:B0-----:R-:W-:-:S02]  /*b0660*/  PRMT R81, RZ, 0x7610, R81 ;  /* 0x00007610ff517816 */ /* 0x001fc40000000051 */
[----:B-1----:R-:W-:Y:S02]  /*b0670*/  PRMT R63, RZ, 0x7610, R63 ;  /* 0x00007610ff3f7816 */ /* 0x002fe4000000003f */
[----:B------:R-:W-:Y:S02]  /*b0680*/  PRMT R61, RZ, 0x7610, R61 ;  /* 0x00007610ff3d7816 */ /* 0x000fe4000000003d */
[----:B------:R-:W-:Y:S01]  /*b0690*/  PRMT R60, RZ, 0x7610, R60 ;  /* 0x00007610ff3c7816 */ /* 0x000fe2000000003c */
[----:B------:R-:W2:Y:S04]  /*b06a0*/  LDL.LU.64 R28, [R1+0x4388] ;  /* 0x00438800011c7983 */ /* 0x000ea80000300a00 */
[----:B------:R-:W2:Y:S04]  /*b06b0*/  @!P3 LDG.E.U16 R81, desc[UR6][R4.64] ;  /* 0x000000060451b981 */ /* 0x000ea8000c1e1500 */
[----:B------:R-:W2:Y:S01]  /*b06c0*/  @!P6 LDG.E.U16 R63, desc[UR6][R10.64] ;  /* 0x000000060a3fe981 */ /* 0x000ea2000c1e1500 */
[----:B------:R-:W-:-:S03]  /*b06d0*/  PRMT R45, RZ, 0x7610, R45 ;  /* 0x00007610ff2d7816 */ /* 0x000fc6000000002d */
[----:B------:R-:W2:Y:S01]  /*b06e0*/  @!P3 LDG.E.U16 R61, desc[UR6][R18.64] ;  /* 0x00000006123db981 */ /* 0x000ea2000c1e1500 */
[----:B------:R-:W-:-:S03]  /*b06f0*/  PRMT R84, RZ, 0x7610, R84 ;  /* 0x00007610ff547816 */ /* 0x000fc60000000054 */
[----:B------:R-:W2:Y:S04]  /*b0700*/  @!P6 LDG.E.U16 R60, desc[UR6][R40.64] ;  /* 0x00000006283ce981 */ /* 0x000ea8000c1e1500 */
[----:B------:R-:W2:Y:S04]  /*b0710*/  @!P6 LDG.E.U16 R45, desc[UR6][R42.64] ;  /* 0x000000062a2de981 */ /* 0x000ea8000c1e1500 */
[----:B------:R-:W2:Y:S04]  /*b0720*/  @!P3 LDG.E.U16 R84, desc[UR6][R20.64] ;  /* 0x000000061454b981 */ /* 0x000ea8000c1e1500 */
[----:B------:R-:W-:Y:S01]  /*b0730*/  STL [R1+0x4290], R85 ;  /* 0x0042905501007387 */ /* 0x000fe20000100800 */
[----:B------:R-:W-:-:S02]  /*b0740*/  PRMT R53, RZ, 0x7610, R53 ;  /* 0x00007610ff357816 */ /* 0x000fc40000000035 */
[----:B------:R-:W-:Y:S02]  /*b0750*/  PRMT R51, RZ, 0x7610, R51 ;  /* 0x00007610ff337816 */ /* 0x000fe40000000033 */
[----:B------:R-:W-:Y:S02]  /*b0760*/  PRMT R86, RZ, 0x7610, R86 ;  /* 0x00007610ff567816 */ /* 0x000fe40000000056 */
[----:B------:R-:W-:Y:S02]  /*b0770*/  PRMT R87, RZ, 0x7610, R87 ;  /* 0x00007610ff577816 */ /* 0x000fe40000000057 */
[----:B------:R-:W-:Y:S02]  /*b0780*/  PRMT R23, RZ, 0x7610, R23 ;  /* 0x00007610ff177816 */ /* 0x000fe40000000017 */
[----:B------:R-:W-:Y:S01]  /*b0790*/  PRMT R62, RZ, 0x7610, R62 ;  /* 0x00007610ff3e7816 */ /* 0x000fe2000000003e */
[----:B------:R-:W3:Y:S04]  /*b07a0*/  @!P3 LDG.E.U16 R53, desc[UR6][R32.64] ;  /* 0x000000062035b981 */ /* 0x000ee8000c1e1500 */
[----:B------:R-:W3:Y:S04]  /*b07b0*/  @!P6 LDG.E.U16 R51, desc[UR6][R26.64] ;  /* 0x000000061a33e981 */ /* 0x000ee8000c1e1500 */
[----:B------:R-:W3:Y:S04]  /*b07c0*/  @!P3 LDG.E.U16 R86, desc[UR6][R90.64] ;  /* 0x000000065a56b981 */ /* 0x000ee8000c1e1500 */
[----:B------:R-:W3:Y:S04]  /*b07d0*/  @!P6 LDG.E.U16 R87, desc[UR6][R8.64] ;  /* 0x000000060857e981 */ /* 0x000ee8000c1e1500 */
[----:B------:R0:W3:Y:S04]  /*b07e0*/  @!P3 LDG.E.U16 R23, desc[UR6][R2.64] ;  /* 0x000000060217b981 */ /* 0x0000e8000c1e1500 */
[----:B------:R1:W3:Y:S04]  /*b07f0*/  @!P6 LDG.E.U16 R62, desc[UR6][R88.64] ;  /* 0x00000006583ee981 */ /* 0x0002e8000c1e1500 */
[----:B--2---:R-:W-:Y:S04]  /*b0800*/  STL [R1+0x42e4], R84 ;  /* 0x0042e45401007387 */ /* 0x004fe80000100800 */
[----:B------:R-:W-:Y:S04]  /*b0810*/  STL [R1+0x42b4], R20 ;  /* 0x0042b41401007387 */ /* 0x000fe80000100800 */
[----:B------:R-:W-:Y:S04]  /*b0820*/  STL [R1+0x42b0], R21 ;  /* 0x0042b01501007387 */ /* 0x000fe80000100800 */
[----:B------:R-:W-:Y:S04]  /*b0830*/  STL [R1+0x42e8], R45 ;  /* 0x0042e82d01007387 */ /* 0x000fe80000100800 */
[----:B------:R-:W-:Y:S04]  /*b0840*/  STL [R1+0x42bc], R42 ;  /* 0x0042bc2a01007387 */ /* 0x000fe80000100800 */
[----:B------:R-:W-:Y:S04]  /*b0850*/  STL [R1+0x42b8], R43 ;  /* 0x0042b82b01007387 */ /* 0x000fe80000100800 */
[----:B------:R-:W2:Y:S04]  /*b0860*/  LDL.LU.64 R4, [R1+0x4380] ;  /* 0x0043800001047983 */ /* 0x000ea80000300a00 */
[----:B------:R-:W-:Y:S04]  /*b0870*/  STL [R1+0x42c0], R81 ;  /* 0x0042c05101007387 */ /* 0x000fe80000100800 */
[----:B------:R-:W2:Y:S04]  /*b0880*/  LDL.LU.64 R10, [R1+0x4378] ;  /* 0x00437800010a7983 */ /* 0x000ea80000300a00 */
[----:B------:R-:W-:Y:S04]  /*b0890*/  STL [R1+0x42c4], R63 ;  /* 0x0042c43f01007387 */ /* 0x000fe80000100800 */
[----:B------:R-:W-:Y:S04]  /*b08a0*/  STL [R1+0x42f0], R61 ;  /* 0x0042f03d01007387 */ /* 0x000fe80000100800 */
[----:B------:R-:W-:Y:S04]  /*b08b0*/  STL [R1+0x42ec], R18 ;  /* 0x0042ec1201007387 */ /* 0x000fe80000100800 */
[----:B------:R-:W-:Y:S04]  /*b08c0*/  STL [R1+0x42c8], R19 ;  /* 0x0042c81301007387 */ /* 0x000fe80000100800 */
[----:B------:R0:W-:Y:S04]  /*b08d0*/  STL [R1+0x4310], R60 ;  /* 0x0043103c01007387 */ /* 0x0001e80000100800 */
[----:B------:R-:W-:Y:S04]  /*b08e0*/  STL [R1+0x430c], R40 ;  /* 0x00430c2801007387 */ /* 0x000fe80000100800 */
[----:B------:R-:W-:Y:S04]  /*b08f0*/  STL [R1+0x42f4], R41 ;  /* 0x0042f42901007387 */ /* 0x000fe80000100800 */
[----:B------:R-:W2:Y:S04]  /*b0900*/  LDL.LU.64 R32, [R1+0x4370] ;  /* 0x0043700001207983 */ /* 0x000ea80000300a00 */
[----:B------:R-:W2:Y:S04]  /*b0910*/  LDL.LU.64 R26, [R1+0x4368] ;  /* 0x00436800011a7983 */ /* 0x000ea80000300a00 */
[----:B------:R-:W2:Y:S04]  /*b0920*/  LDL.LU.64 R90, [R1+0x4360] ;  /* 0x00436000015a7983 */ /* 0x000ea80000300a00 */
[----:B------:R-:W2:Y:S04]  /*b0930*/  LDL.LU.64 R8, [R1+0x4358] ;  /* 0x0043580001087983 */ /* 0x000ea80000300a00 */
[----:B------:R-:W0:Y:S04]  /*b0940*/  LDL.LU.64 R2, [R1+0x4350] ;  /* 0x0043500001027983 */ /* 0x000e280000300a00 */
[----:B------:R-:W1:Y:S01]  /*b0950*/  LDL.LU.64 R88, [R1+0x4348] ;  /* 0x0043480001587983 */ /* 0x000e620000300a00 */
[----:B------:R-:W-:-:S02]  /*b0960*/  PRMT R50, RZ, 0x7610, R50 ;  /* 0x00007610ff327816 */ /* 0x000fc40000000032 */
[----:B------:R-:W-:Y:S02]  /*b0970*/  PRMT R49, RZ, 0x7610, R49 ;  /* 0x00007610ff317816 */ /* 0x000fe40000000031 */
[----:B------:R-:W-:Y:S02]  /*b0980*/  PRMT R59, RZ, 0x7610, R59 ;  /* 0x00007610ff3b7816 */ /* 0x000fe4000000003b */
[----:B------:R-:W-:Y:S01]  /*b0990*/  PRMT R44, RZ, 0x7610, R44 ;  /* 0x00007610ff2c7816 */ /* 0x000fe2000000002c */
[----:B---3--:R-:W3:Y:S04]  /*b09a0*/  @!P3 LDG.E.U16 R50, desc[UR6][R30.64] ;  /* 0x000000061e32b981 */ /* 0x008ee8000c1e1500 */
[----:B----4-:R-:W4:Y:S04]  /*b09b0*/  @!P6 LDG.E.U16 R49, desc[UR6][R6.64] ;  /* 0x000000060631e981 */ /* 0x010f28000c1e1500 */
[----:B------:R-:W3:Y:S04]  /*b09c0*/  LDL.LU.64 R30, [R1+0x4340] ;  /* 0x00434000011e7983 */ /* 0x000ee80000300a00 */
[----:B------:R-:W3:Y:S04]  /*b09d0*/  LDL.LU.64 R6, [R1+0x4338] ;  /* 0x0043380001067983 */ /* 0x000ee80000300a00 */
[----:B--2---:R-:W2:Y:S04]  /*b09e0*/  @!P3 LDG.E.U16 R59, desc[UR6][R26.64] ;  /* 0x000000061a3bb981 */ /* 0x004ea8000c1e1500 */
[----:B------:R-:W2:Y:S01]  /*b09f0*/  @!P6 LDG.E.U16 R44, desc[UR6][R90.64] ;  /* 0x000000065a2ce981 */ /* 0x000ea2000c1e1500 */
[----:B0-----:R-:W-:-:S02]  /*b0a00*/  PRMT R3, RZ, 0x7610, R3 ;  /* 0x00007610ff037816 */ /* 0x001fc40000000003 */
[----:B-1----:R-:W-:-:S04]  /*b0a10*/  PRMT R88, RZ, 0x7610, R88 ;  /* 0x00007610ff587816 */ /* 0x002fc80000000058 */
[----:B------:R-:W2:Y:S04]  /*b0a20*/  @!P3 LDG.E.U16 R3, desc[UR6][R28.64] ;  /* 0x000000061c03b981 */ /* 0x000ea8000c1e1500 */
[----:B------:R-:W2:Y:S04]  /*b0a30*/  @!P6 LDG.E.U16 R88, desc[UR6][R4.64] ;  /* 0x000000060458e981 */ /* 0x000ea8000c1e1500 */
[----:B------:R-:W2:Y:S04]  /*b0a40*/  LDL.LU.64 R28, [R1+0x4330] ;  /* 0x00433000011c7983 */ /* 0x000ea80000300a00 */
[----:B------:R-:W2:Y:S04]  /*b0a50*/  LDL.LU.64 R4, [R1+0x4328] ;  /* 0x0043280001047983 */ /* 0x000ea80000300a00 */
[----:B------:R-:W2:Y:S04]  /*b0a60*/  LDL.64 R60, [R1+0x90] ;  /* 0x00009000013c7983 */ /* 0x000ea80000100a00 */
[----:B------:R-:W3:Y:S04]  /*b0a70*/  LDL.64 R84, [R1+0x3d8] ;  /* 0x0003d80001547983 */ /* 0x000ee80000100a00 */
[----:B------:R-:W3:Y:S04]  /*b0a80*/  LDL.LU.64 R26, [R1+0x4320] ;  /* 0x00432000011a7983 */ /* 0x000ee80000300a00 */
[----:B------:R-:W3:Y:S04]  /*b0a90*/  LDL.LU.64 R90, [R1+0x4318] ;  /* 0x00431800015a7983 */ /* 0x000ee80000300a00 */
[----:B------:R-:W3:Y:S04]  /*b0aa0*/  LDL.64 R82, [R1+0x98] ;  /* 0x0000980001527983 */ /* 0x000ee80000100a00 */
        /* <DEDUP_REMOVED lines=18> */
[----:B------:R-:W-:-:S03]  /*b0bd0*/  PRMT R48, RZ, 0x7610, R48 ;  /* 0x00007610ff307816 */ /* 0x000fc60000000030 */
[----:B------:R-:W4:Y:S04]  /*b0be0*/  LDL.LU R78, [R1+0x23c4] ;  /* 0x0023c400014e7983 */ /* 0x000f280000300800 */
[----:B--2---:R-:W2:Y:S04]  /*b0bf0*/  @!P3 LDG.E.U16 R48, desc[UR6][R60.64] ;  /* 0x000000063c30b981 */ /* 0x004ea8000c1e1500 */
[----:B------:R-:W2:Y:S04]  /*b0c00*/  LDL.LU R60, [R1+0x2388] ;  /* 0x00238800013c7983 */ /* 0x000ea80000300800 */
[----:B------:R-:W2:Y:S04]  /*b0c10*/  LDL.LU R18, [R1+0x2384] ;  /* 0x0023840001127983 */ /* 0x000ea80000300800 */
[----:B------:R-:W2:Y:S04]  /*b0c20*/  LDL.LU R61, [R1+0x2348] ;  /* 0x00234800013d7983 */ /* 0x000ea80000300800 */
[----:B---3--:R0:W-:Y:S04]  /*b0c30*/  STS.U16 [R2+UR76+0x63000], R79 ;  /* 0x0630004f02007988 */ /* 0x0081e8000800044c */
[----:B0-----:R-:W3:Y:S01]  /*b0c40*/  LDL.LU R79, [R1+0x2344] ;  /* 0x00234400014f7983 */ /* 0x001ee20000300800 */
[----:B------:R-:W-:-:S02]  /*b0c50*/  PRMT R24, RZ, 0x7610, R24 ;  /* 0x00007610ff187816 */ /* 0x000fc40000000018 */
[----:B------:R-:W-:Y:S01]  /*b0c60*/  PRMT R92, RZ, 0x7610, R92 ;  /* 0x00007610ff5c7816 */ /* 0x000fe2000000005c */
[----:B------:R-:W2:Y:S04]  /*b0c70*/  LDL.LU R63, [R1+0x2308] ;  /* 0x00230800013f7983 */ /* 0x000ea80000300800 */
[----:B------:R-:W2:Y:S04]  /*b0c80*/  LDL.LU R81, [R1+0x2304] ;  /* 0x0023040001517983 */ /* 0x000ea80000300800 */
[----:B------:R-:W2:Y:S04]  /*b0c90*/  LDL.LU R45, [R1+0x22c8] ;  /* 0x0022c800012d7983 */ /* 0x000ea80000300800 */
[----:B------:R-:W2:Y:S04]  /*b0ca0*/  @!P6 LDG.E.U16 R24, desc[UR6][R84.64] ;  /* 0x000000065418e981 */ /* 0x000ea8000c1e1500 */
[----:B------:R-:W2:Y:S04]  /*b0cb0*/  LDL.LU R20, [R1+0x22c4] ;  /* 0x0022c40001147983 */ /* 0x000ea80000300800 */
[----:B------:R-:W2:Y:S04]  /*b0cc0*/  @!P6 LDG.E.U16 R92, desc[UR6][R82.64] ;  /* 0x00000006525ce981 */ /* 0x000ea8000c1e1500 */
[----:B------:R0:W-:Y:S04]  /*b0cd0*/  STS.U16 [R2+UR76+0x70c00], R76 ;  /* 0x070c004c02007988 */ /* 0x0001e8000800044c */
[----:B------:R1:W-:Y:S04]  /*b0ce0*/  STS.U16 [R2+UR76+0x61000], R72 ;  /* 0x0610004802007988 */ /* 0x0003e8000800044c */
[----:B------:R0:W-:Y:S04]  /*b0cf0*/  STS.U16 [R2+UR76+0x71000], R70 ;  /* 0x0710004602007988 */ /* 0x0001e8000800044c */
[----:B------:R-:W2:Y:S04]  /*b0d00*/  LDL.LU R84, [R1+0x2288] ;  /* 0x0022880001547983 */ /* 0x000ea80000300800 */
[----:B------:R-:W2:Y:S04]  /*b0d10*/  LDL.LU R85, [R1+0x2284] ;  /* 0x0022840001557983 */ /* 0x000ea80000300800 */
[----:B------:R-:W2:Y:S04]  /*b0d20*/  LDL.LU R82, [R1+0x2248] ;  /* 0x0022480001527983 */ /* 0x000ea80000300800 */
[----:B------:R-:W2:Y:S04]  /*b0d30*/  LDL.LU R83, [R1+0x2244] ;  /* 0x0022440001537983 */ /* 0x000ea80000300800 */
[----:B0-----:R-:W2:Y:S04]  /*b0d40*/  LDL.LU R76, [R1+0x2208] ;  /* 0x00220800014c7983 */ /* 0x001ea80000300800 */
[----:B-1----:R-:W2:Y:S04]  /*b0d50*/  LDL.LU R72, [R1+0x2204] ;  /* 0x0022040001487983 */ /* 0x002ea80000300800 */
        /* <DEDUP_REMOVED lines=28> */
[----:B0-----:R-:W4:Y:S04]  /*b0f20*/  LDL.LU R74, [R1+0x2044] ;  /* 0x00204400014a7983 */ /* 0x001f280000300800 */
[----:B-1----:R-:W4:Y:S04]  /*b0f30*/  LDL.LU R75, [R1+0x2008] ;  /* 0x00200800014b7983 */ /* 0x002f280000300800 */
[----:B------:R-:W4:Y:S04]  /*b0f40*/  LDL.LU R78, [R1+0x2004] ;  /* 0x00200400014e7983 */ /* 0x000f280000300800 */
[----:B---3--:R0:W-:Y:S04]  /*b0f50*/  STS.U16 [R2+UR76+0x73800], R79 ;  /* 0x0738004f02007988 */ /* 0x0081e8000800044c */
[----:B0-----:R-:W3:Y:S04]  /*b0f60*/  LDL.LU R79, [R1+0x1fc8] ;  /* 0x001fc800014f7983 */ /* 0x001ee80000300800 */
[----:B--2---:R0:W-:Y:S04]  /*b0f70*/  STS.U16 [R2+UR76+0x63400], R60 ;  /* 0x0634003c02007988 */ /* 0x0041e8000800044c */
[----:B------:R1:W-:Y:S04]  /*b0f80*/  STS.U16 [R2+UR76+0x73400], R18 ;  /* 0x0734001202007988 */ /* 0x0003e8000800044c */
[----:B------:R2:W-:Y:S04]  /*b0f90*/  STS.U16 [R2+UR76+0x63800], R61 ;  /* 0x0638003d02007988 */ /* 0x0005e8000800044c */
[----:B------:R0:W-:Y:S04]  /*b0fa0*/  STS.U16 [R2+UR76+0x63c00], R63 ;  /* 0x063c003f02007988 */ /* 0x0001e8000800044c */
[----:B------:R1:W-:Y:S04]  /*b0fb0*/  STS.U16 [R2+UR76+0x73c00], R81 ;  /* 0x073c005102007988 */ /* 0x0003e8000800044c */
[----:B------:R2:W-:Y:S04]  /*b0fc0*/  STS.U16 [R2+UR76+0x64000], R45 ;  /* 0x0640002d02007988 */ /* 0x0005e8000800044c */
[----:B0-----:R-:W3:Y:S04]  /*b0fd0*/  LDL.LU R60, [R1+0x1fc4] ;  /* 0x001fc400013c7983 */ /* 0x001ee80000300800 */
[----:B-1----:R-:W3:Y:S04]  /*b0fe0*/  LDL.LU R18, [R1+0x1f88] ;  /* 0x001f880001127983 */ /* 0x002ee80000300800 */
        /* <DEDUP_REMOVED lines=29> */
[----:B----4-:R1:W-:Y:S04]  /*b11c0*/  STS.U16 [R2+UR76+0x65c00], R64 ;  /* 0x065c004002007988 */ /* 0x0103e8000800044c */
[----:B------:R4:W-:Y:S04]  /*b11d0*/  STS.U16 [R2+UR76+0x75c00], R93 ;  /* 0x075c005d02007988 */ /* 0x0009e8000800044c */
[----:B------:R0:W-:Y:S04]  /*b11e0*/  STS.U16 [R2+UR76+0x66000], R67 ;  /* 0x0660004302007988 */ /* 0x0001e8000800044c */
[----:B------:R1:W-:Y:S04]  /*b11f0*/  STS.U16 [R2+UR76+0x76000], R66 ;  /* 0x0760004202007988 */ /* 0x0003e8000800044c */
[----:B------:R4:W-:Y:S04]  /*b1200*/  STS.U16 [R2+UR76+0x66400], R71 ;  /* 0x0664004702007988 */ /* 0x0009e8000800044c */
[----:B0-----:R-:W2:Y:S04]  /*b1210*/  LDL.LU R65, [R1+0x2c90] ;  /* 0x002c900001417983 */ /* 0x001ea80000300800 */
[----:B-1----:R-:W2:Y:S04]  /*b1220*/  LDL.LU R64, [R1+0x2c5c] ;  /* 0x002c5c0001407983 */ /* 0x002ea80000300800 */
[----:B----4-:R-:W4:Y:S04]  /*b1230*/  LDL.LU R93, [R1+0x2c58] ;  /* 0x002c5800015d7983 */ /* 0x010f280000300800 */
        /* <DEDUP_REMOVED lines=13> */
[----:B---3--:R0:W-:Y:S04]  /*b1310*/  STS.U16 [R2+UR76+0x67000], R79 ;  /* 0x0670004f02007988 */ /* 0x0081e8000800044c */
[----:B0-----:R-:W3:Y:S04]  /*b1320*/  LDL.LU R79, [R1+0x2b44] ;  /* 0x002b4400014f7983 */ /* 0x001ee80000300800 */
[----:B------:R-:W3:Y:S04]  /*b1330*/  LDL.LU R41, [R1+0x2b40] ;  /* 0x002b400001297983 */ /* 0x000ee80000300800 */
[----:B------:R0:W-:Y:S04]  /*b1340*/  STS.U16 [R2+UR76+0x77000], R60 ;  /* 0x0770003c02007988 */ /* 0x0001e8000800044c */
[----:B------:R1:W-:Y:S04]  /*b1350*/  STS.U16 [R2+UR76+0x67400], R18 ;  /* 0x0674001202007988 */ /* 0x0003e8000800044c */
[----:B------:R-:W3:Y:S04]  /*b1360*/  LDL.LU R40, [R1+0x2b0c] ;  /* 0x002b0c0001287983 */ /* 0x000ee80000300800 */
[----:B--2---:R2:W-:Y:S04]  /*b1370*/  STS.U16 [R2+UR76+0x77400], R61 ;  /* 0x0774003d02007988 */ /* 0x0045e8000800044c */
[----:B------:R0:W-:Y:S04]  /*b1380*/  STS.U16 [R2+UR76+0x67800], R63 ;  /* 0x0678003f02007988 */ /* 0x0001e8000800044c */
[----:B------:R2:W-:Y:S04]  /*b1390*/  STS.U16 [R2+UR76+0x77800], R81 ;  /* 0x0778005102007988 */ /* 0x0005e8000800044c */
[----:B------:R2:W-:Y:S04]  /*b13a0*/  STS.U16 [R2+UR76+0x67c00], R45 ;  /* 0x067c002d02007988 */ /* 0x0005e8000800044c */
[----:B0-----:R-:W3:Y:S01]  /*b13b0*/  LDL.LU R60, [R1+0x2b08] ;  /* 0x002b0800013c7983 */ /* 0x001ee20000300800 */
[----:B-1----:R-:W-:-:S03]  /*b13c0*/  LOP3.LUT R18, R2, 0x10, RZ, 0x3c, !PT ;  /* 0x0000001002127812 */ /* 0x002fc600078e3cff */
        /* <DEDUP_REMOVED lines=30> */
[----:B----4-:R4:W-:Y:S04]  /*b15b0*/  STS.U16 [R18+UR76+0x51880], R93 ;  /* 0x0518805d12007988 */ /* 0x0109e8000800044c */
        /* <DEDUP_REMOVED lines=21> */
[----:B------:R0:W-:Y:S04]  /*b1710*/  STS.U16 [R18+UR76+0x52c80], R41 ;  /* 0x052c802912007988 */ /* 0x0001e8000800044c */
[----:B------:R1:W-:Y:S04]  /*b1720*/  STS.U16 [R18+UR76+0x43080], R40 ;  /* 0x0430802812007988 */ /* 0x0003e8000800044c */
[----:B------:R0:W-:Y:S04]  /*b1730*/  STS.U16 [R18+UR76+0x53080], R60 ;  /* 0x0530803c12007988 */ /* 0x0001e8000800044c */
[----:B--2---:R2:W-:Y:S04]  /*b1740*/  STS.U16 [R18+UR76+0x43480], R61 ;  /* 0x0434803d12007988 */ /* 0x0045e8000800044c */
[----:B------:R1:W-:Y:S04]  /*b1750*/  STS.U16 [R18+UR76+0x53480], R63 ;  /* 0x0534803f12007988 */ /* 0x0003e8000800044c */
[----:B------:R2:W-:Y:S04]  /*b1760*/  STS.U16 [R18+UR76+0x43880], R81 ;  /* 0x0438805112007988 */ /* 0x0005e8000800044c */
[----:B0-----:R-:W3:Y:S04]  /*b1770*/  LDL.LU R41, [R1+0x27c4] ;  /* 0x0027c40001297983 */ /* 0x001ee80000300800 */
[----:B-1----:R-:W3:Y:S04]  /*b1780*/  LDL.LU R40, [R1+0x27c0] ;  /* 0x0027c00001287983 */ /* 0x002ee80000300800 */
[----:B------:R-:W3:Y:S04]  /*b1790*/  LDL.LU R60, [R1+0x278c] ;  /* 0x00278c00013c7983 */ /* 0x000ee80000300800 */
[----:B--2---:R-:W2:Y:S04]  /*b17a0*/  LDL.LU R61, [R1+0x2788] ;  /* 0x00278800013d7983 */ /* 0x004ea80000300800 */
        /* <DEDUP_REMOVED lines=29> */
[----:B----4-:R4:W-:Y:S04]  /*b1980*/  STS.U16 [R18+UR76+0x45880], R93 ;  /* 0x0458805d12007988 */ /* 0x0109e8000800044c */
[----:B------:R1:W-:Y:S04]  /*b1990*/  STS.U16 [R18+UR76+0x55880], R67 ;  /* 0x0558804312007988 */ /* 0x0003e8000800044c */
[----:B------:R4:W-:Y:S04]  /*b19a0*/  STS.U16 [R18+UR76+0x45c80], R66 ;  /* 0x045c804212007988 */ /* 0x0009e8000800044c */
[----:B0-----:R-:W2:Y:S04]  /*b19b0*/  LDL.LU R80, [R1+0x25c0] ;  /* 0x0025c00001507983 */ /* 0x001ea80000300800 */
[----:B-1----:R-:W2:Y:S04]  /*b19c0*/  LDL.LU R65, [R1+0x25bc] ;  /* 0x0025bc0001417983 */ /* 0x002ea80000300800 */
[----:B------:R-:W2:Y:S04]  /*b19d0*/  LDL.LU R64, [R1+0x2580] ;  /* 0x0025800001407983 */ /* 0x000ea80000300800 */
[----:B----4-:R-:W4:Y:S04]  /*b19e0*/  LDL.LU R93, [R1+0x257c] ;  /* 0x00257c00015d7983 */ /* 0x010f280000300800 */
        /* <DEDUP_REMOVED lines=14> */
[----:B---3--:R0:W-:Y:S04]  /*b1ad0*/  STS.U16 [R18+UR76+0x56880], R79 ;  /* 0x0568804f12007988 */ /* 0x0081e8000800044c */
[----:B0-----:R-:W3:Y:S04]  /*b1ae0*/  LDL.LU R79, [R1+0x2440] ;  /* 0x00244000014f7983 */ /* 0x001ee80000300800 */
[----:B------:R-:W-:Y:S04]  /*b1af0*/  STS.U16 [R18+UR76+0x46c80], R41 ;  /* 0x046c802912007988 */ /* 0x000fe8000800044c */
[----:B------:R-:W-:Y:S04]  /*b1b00*/  STS.U16 [R18+UR76+0x56c80], R40 ;  /* 0x056c802812007988 */ /* 0x000fe8000800044c */
[----:B------:R0:W-:Y:S04]  /*b1b10*/  STS.U16 [R18+UR76+0x47080], R60 ;  /* 0x0470803c12007988 */ /* 0x0001e8000800044c */
[----:B--2---:R-:W-:Y:S04]  /*b1b20*/  STS.U16 [R18+UR76+0x57080], R61 ;  /* 0x0570803d12007988 */ /* 0x004fe8000800044c */
[----:B------:R-:W-:Y:S04]  /*b1b30*/  STS.U16 [R18+UR76+0x47480], R63 ;  /* 0x0474803f12007988 */ /* 0x000fe8000800044c */
[----:B------:R-:W-:Y:S04]  /*b1b40*/  STS.U16 [R18+UR76+0x57480], R81 ;  /* 0x0574805112007988 */ /* 0x000fe8000800044c */
[----:B0-----:R-:W2:Y:S04]  /*b1b50*/  LDL.LU R60, [R1+0x243c] ;  /* 0x00243c00013c7983 */ /* 0x001ea80000300800 */
[----:B------:R-:W-:Y:S04]  /*b1b60*/  STS.U16 [R18+UR76+0x47880], R45 ;  /* 0x0478802d12007988 */ /* 0x000fe8000800044c */
[----:B------:R-:W-:Y:S04]  /*b1b70*/  STS.U16 [R18+UR76+0x57880], R20 ;  /* 0x0578801412007988 */ /* 0x000fe8000800044c */
[----:B------:R-:W2:Y:S04]  /*b1b80*/  LDL.LU R40, [R1+0x2400] ;  /* 0x0024000001287983 */ /* 0x000ea80000300800 */
        /* <DEDUP_REMOVED lines=10> */
[----:B0-----:R-:W2:Y:S04]  /*b1c30*/  LDL.LU R76, [R1+0x23fc] ;  /* 0x0023fc00014c7983 */ /* 0x001ea80000300800 */
[----:B-1----:R-:W2:Y:S04]  /*b1c40*/  LDL.LU R77, [R1+0x23c0] ;  /* 0x0023c000014d7983 */ /* 0x002ea80000300800 */
[----:B------:R-:W-:Y:S04]  /*b1c50*/  STS.U16 [R18+UR76+0x61080], R80 ;  /* 0x0610805012007988 */ /* 0x000fe8000800044c */
[----:B------:R-:W-:Y:S04]  /*b1c60*/  STS.U16 [R18+UR76+0x71080], R65 ;  /* 0x0710804112007988 */ /* 0x000fe8000800044c */
[----:B------:R-:W-:Y:S04]  /*b1c70*/  STS.U16 [R18+UR76+0x61480], R64 ;  /* 0x0614804012007988 */ /* 0x000fe8000800044c */
[----:B------:R-:W2:Y:S04]  /*b1c80*/  LDL.LU R68, [R1+0x23bc] ;  /* 0x0023bc0001447983 */ /* 0x000ea80000300800 */
        /* <DEDUP_REMOVED lines=38> */
[----:B------:R2:W-:Y:S04]  /*b1ef0*/  STS.U16 [R18+UR76+0x72c80], R76 ;  /* 0x072c804c12007988 */ /* 0x0005e8000800044c */
[----:B0-----:R-:W3:Y:S04]  /*b1f00*/  LDL.LU R60, [R1+0x4310] ;  /* 0x00431000013c7983 */ /* 0x001ee80000300800 */
[----:B-1----:R0:W5:Y:S04]  /*b1f10*/  LDL.LU R40, [R1+0x430c] ;  /* 0x00430c0001287983 */ /* 0x0021680000300800 */
[----:B------:R1:W-:Y:S04]  /*b1f20*/  STS.U16 [R18+UR76+0x63080], R77 ;  /* 0x0630804d12007988 */ /* 0x0003e8000800044c */
[----:B------:R0:W-:Y:S04]  /*b1f30*/  STS.U16 [R18+UR76+0x73080], R68 ;  /* 0x0730804412007988 */ /* 0x0001e8000800044c */
[----:B--2---:R-:W2:Y:S04]  /*b1f40*/  LDL.LU R76, [R1+0x4308] ;  /* 0x00430800014c7983 */ /* 0x004ea80000300800 */
[----:B-1----:R-:W2:Y:S04]  /*b1f50*/  LDL.LU R77, [R1+0x4304] ;  /* 0x00430400014d7983 */ /* 0x002ea80000300800 */
[----:B0-----:R-:W2:Y:S04]  /*b1f60*/  LDL.LU R68, [R1+0x4300] ;  /* 0x0043000001447983 */ /* 0x001ea80000300800 */
[----:B----4-:R0:W-:Y:S04]  /*b1f70*/  STS.U16 [R18+UR76+0x63480], R78 ;  /* 0x0634804e12007988 */ /* 0x0101e8000800044c */
[----:B0-----:R-:W4:Y:S04]  /*b1f80*/  LDL.LU R78, [R1+0x42fc] ;  /* 0x0042fc00014e7983 */ /* 0x001f280000300800 */
[----:B---3--:R0:W-:Y:S04]  /*b1f90*/  STS.U16 [R18+UR76+0x73480], R79 ;  /* 0x0734804f12007988 */ /* 0x0081e8000800044c */
[----:B0-----:R-:W3:Y:S04]  /*b1fa0*/  LDL.LU R79, [R1+0x42f8] ;  /* 0x0042f800014f7983 */ /* 0x001ee80000300800 */
[----:B------:R-:W-:Y:S04]  /*b1fb0*/  STS.U16 [R18+UR76+0x63880], R41 ;  /* 0x0638802912007988 */ /* 0x000fe8000800044c */
[----:B------:R0:W-:Y:S04]  /*b1fc0*/  STS.U16 [R18+UR76+0x73880], R61 ;  /* 0x0738803d12007988 */ /* 0x0001e8000800044c */
[----:B------:R1:W-:Y:S04]  /*b1fd0*/  STS.U16 [R18+UR76+0x63c80], R63 ;  /* 0x063c803f12007988 */ /* 0x0003e8000800044c */
[----:B------:R0:W-:Y:S04]  /*b1fe0*/  STS.U16 [R18+UR76+0x73c80], R81 ;  /* 0x073c805112007988 */ /* 0x0001e8000800044c */
[----:B------:R-:W-:Y:S04]  /*b1ff0*/  STS.U16 [R18+UR76+0x64080], R45 ;  /* 0x0640802d12007988 */ /* 0x000fe8000800044c */
        /* <DEDUP_REMOVED lines=13> */
[----:B------:R-:W2:Y:S04]  /*b20d0*/  LDL.LU R45, [R1+0x1f3c] ;  /* 0x001f3c00012d7983 */ /* 0x000ea80000300800 */
        /* <DEDUP_REMOVED lines=9> */
[----:B0-----:R-:W2:Y:S04]  /*b2170*/  LDL.LU R72, [R1+0x2d6c] ;  /* 0x002d6c0001487983 */ /* 0x001ea80000300800 */
[----:B------:R-:W-:Y:S04]  /*b2180*/  STS.U16 [R18+UR76+0x75c80], R71 ;  /* 0x075c804712007988 */ /* 0x000fe8000800044c */
[----:B-1----:R-:W2:Y:S04]  /*b2190*/  LDL.LU R70, [R1+0x2d68] ;  /* 0x002d680001467983 */ /* 0x002ea80000300800 */
[----:B------:R-:W-:Y:S04]  /*b21a0*/  STS.U16 [R18+UR76+0x66080], R69 ;  /* 0x0660804512007988 */ /* 0x000fe8000800044c */
        /* <DEDUP_REMOVED lines=9> */
[----:B------:R-:W2:Y:S04]  /*b2240*/  LDL.LU R66, [R1+0x2c8c] ;  /* 0x002c8c0001427983 */ /* 0x000ea80000300800 */
[----:B---3--:R-:W-:Y:S04]  /*b2250*/  STS.U16 [R18+UR76+0x66880], R79 ;  /* 0x0668804f12007988 */ /* 0x008fe8000800044c */
[----:B----4-:R-:W-:Y:S04]  /*b2260*/  STS.U16 [R18+UR76+0x76880], R78 ;  /* 0x0768804e12007988 */ /* 0x010fe8000800044c */
[----:B--2---:R0:W-:Y:S04]  /*b2270*/  STS.U16 [R18+UR76+0x66c80], R68 ;  /* 0x066c804412007988 */ /* 0x0041e8000800044c */
        /* <DEDUP_REMOVED lines=8> */
[----:B------:R-:W-:Y:S04]  /*b2300*/  STS.U16 [R18+UR76+0x76c80], R77 ;  /* 0x076c804d12007988 */ /* 0x000fe8000800044c */
[----:B------:R0:W-:Y:S04]  /*b2310*/  STS.U16 [R18+UR76+0x67080], R76 ;  /* 0x0670804c12007988 */ /* 0x0001e8000800044c */
[----:B0-----:R-:W4:Y:S04]  /*b2320*/  LDL.LU R76, [R1+0x2ba8] ;  /* 0x002ba800014c7983 */ /* 0x001f280000300800 */
[----:B------:R-:W4:Y:S04]  /*b2330*/  LDL.LU R77, [R1+0x2b74] ;  /* 0x002b7400014d7983 */ /* 0x000f280000300800 */
[----:B------:R-:W-:Y:S04]  /*b2340*/  STS.U16 [R18+UR76+0x77080], R61 ;  /* 0x0770803d12007988 */ /* 0x000fe8000800044c */
[----:B------:R-:W-:Y:S04]  /*b2350*/  STS.U16 [R18+UR76+0x67480], R63 ;  /* 0x0674803f12007988 */ /* 0x000fe8000800044c */
[----:B------:R-:W-:Y:S04]  /*b2360*/  STS.U16 [R18+UR76+0x77480], R81 ;  /* 0x0774805112007988 */ /* 0x000fe8000800044c */
[----:B------:R0:W-:Y:S04]  /*b2370*/  STS.U16 [R18+UR76+0x67880], R20 ;  /* 0x0678801412007988 */ /* 0x0001e8000800044c */
[----:B------:R-:W-:Y:S04]  /*b2380*/  STS.U16 [R18+UR76+0x77880], R45 ;  /* 0x0778802d12007988 */ /* 0x000fe8000800044c */
[----:B------:R-:W-:Y:S04]  /*b2390*/  STS.U16 [R18+UR76+0x67c80], R84 ;  /* 0x067c805412007988 */ /* 0x000fe8000800044c */
[----:B------:R-:W-:Y:S01]  /*b23a0*/  STS.U16 [R18+UR76+0x77c80], R85 ;  /* 0x077c805512007988 */ /* 0x000fe2000800044c */
[----:B0-----:R-:W-:-:S05]  /*b23b0*/  LOP3.LUT R20, R2, 0x20, RZ, 0x3c, !PT ;  /* 0x0000002002147812 */ /* 0x001fca00078e3cff */
        /* <DEDUP_REMOVED lines=19> */
[----:B0-----:R-:W2:Y:S04]  /*b24f0*/  LDL.LU R79, [R1+0x2b70] ;  /* 0x002b7000014f7983 */ /* 0x001ea80000300800 */
[----:B-1----:R-:W3:Y:S04]  /*b2500*/  LDL.LU R78, [R1+0x2b3c] ;  /* 0x002b3c00014e7983 */ /* 0x002ee80000300800 */
        /* <DEDUP_REMOVED lines=29> */
[----:B--2---:R0:W-:Y:S04]  /*b26e0*/  STS.U16 [R20+UR76+0x52900], R79 ;  /* 0x0529004f14007988 */ /* 0x0041e8000800044c */
[----:B---3--:R1:W-:Y:S04]  /*b26f0*/  STS.U16 [R20+UR76+0x42d00], R78 ;  /* 0x042d004e14007988 */ /* 0x0083e8000800044c */
        /* <DEDUP_REMOVED lines=15> */
[----:B0-----:R-:W2:Y:S04]  /*b27f0*/  LDL.LU R79, [R1+0x282c] ;  /* 0x00282c00014f7983 */ /* 0x001ea80000300800 */
[----:B------:R-:W-:Y:S04]  /*b2800*/  STS.U16 [R20+UR76+0x44d00], R64 ;  /* 0x044d004014007988 */ /* 0x000fe8000800044c */
[----:B-1----:R-:W3:Y:S04]  /*b2810*/  LDL.LU R78, [R1+0x2828] ;  /* 0x00282800014e7983 */ /* 0x002ee80000300800 */
        /* <DEDUP_REMOVED lines=39> */
[----:B---3--:R1:W-:Y:S04]  /*b2a90*/  STS.U16 [R20+UR76+0x56500], R78 ;  /* 0x0565004e14007988 */ /* 0x0083e8000800044c */
[----:B0-----:R-:W2:Y:S04]  /*b2aa0*/  LDL.LU R79, [R1+0x24f4] ;  /* 0x0024f400014f7983 */ /* 0x001ea80000300800 */
[----:B-1----:R-:W3:Y:S04]  /*b2ab0*/  LDL.LU R78, [R1+0x24b8] ;  /* 0x0024b800014e7983 */ /* 0x002ee80000300800 */
[----:B----4-:R0:W-:Y:S04]  /*b2ac0*/  STS.U16 [R20+UR76+0x46900], R76 ;  /* 0x0469004c14007988 */ /* 0x0101e8000800044c */
[----:B------:R1:W-:Y:S04]  /*b2ad0*/  STS.U16 [R20+UR76+0x56900], R77 ;  /* 0x0569004d14007988 */ /* 0x0003e8000800044c */
[----:B0-----:R-:W4:Y:S04]  /*b2ae0*/  LDL.LU R76, [R1+0x24b4] ;  /* 0x0024b400014c7983 */ /* 0x001f280000300800 */
[----:B-1----:R-:W4:Y:S04]  /*b2af0*/  LDL.LU R77, [R1+0x2478] ;  /* 0x00247800014d7983 */ /* 0x002f280000300800 */
        /* <DEDUP_REMOVED lines=25> */
[----:B--2---:R0:W-:Y:S04]  /*b2c90*/  STS.U16 [R20+UR76+0x71d00], R79 ;  /* 0x071d004f14007988 */ /* 0x0041e8000800044c */
[----:B---3--:R1:W-:Y:S04]  /*b2ca0*/  STS.U16 [R20+UR76+0x62100], R78 ;  /* 0x0621004e14007988 */ /* 0x0083e8000800044c */
[----:B0-----:R-:W2:Y:S04]  /*b2cb0*/  LDL.LU R79, [R1+0x2474] ;  /* 0x00247400014f7983 */ /* 0x001ea80000300800 */
[----:B-1----:R-:W3:Y:S04]  /*b2cc0*/  LDL.LU R78, [R1+0x2438] ;  /* 0x00243800014e7983 */ /* 0x002ee80000300800 */
        /* <DEDUP_REMOVED lines=31> */
[----:B------:R2:W-:Y:S04]  /*b2ec0*/  STS.U16 [R20+UR76+0x72900], R41 ;  /* 0x0729002914007988 */ /* 0x0005e8000800044c */
[----:B------:R3:W-:Y:S04]  /*b2ed0*/  STS.U16 [R20+UR76+0x62d00], R61 ;  /* 0x062d003d14007988 */ /* 0x0007e8000800044c */
[----:B------:R1:W-:Y:S04]  /*b2ee0*/  STS.U16 [R20+UR76+0x72d00], R18 ;  /* 0x072d001214007988 */ /* 0x0003e8000800044c */
[----:B------:R2:W-:Y:S04]  /*b2ef0*/  STS.U16 [R20+UR76+0x63100], R45 ;  /* 0x0631002d14007988 */ /* 0x0005e8000800044c */
[----:B0-----:R-:W4:Y:S04]  /*b2f00*/  LDL.LU R79, [R1+0x20b8] ;  /* 0x0020b800014f7983 */ /* 0x001f280000300800 */
[----:B-1----:R-:W4:Y:S04]  /*b2f10*/  LDL.LU R78, [R1+0x20b4] ;  /* 0x0020b400014e7983 */ /* 0x002f280000300800 */
[----:B--2---:R0:W5:Y:S04]  /*b2f20*/  LDL.LU R41, [R1+0x42f4] ;  /* 0x0042f40001297983 */ /* 0x0041680000300800 */
[----:B---3--:R-:W2:Y:S04]  /*b2f30*/  LDL.LU R61, [R1+0x42f0] ;  /* 0x0042f000013d7983 */ /* 0x008ea80000300800 */
[----:B------:R0:W5:Y:S04]  /*b2f40*/  LDL.LU R18, [R1+0x42ec] ;  /* 0x0042ec0001127983 */ /* 0x0001680000300800 */
[----:B------:R-:W3:Y:S04]  /*b2f50*/  LDL.LU R45, [R1+0x42e8] ;  /* 0x0042e800012d7983 */ /* 0x000ee80000300800 */
        /* <DEDUP_REMOVED lines=10> */
[----:B----4-:R0:W-:Y:S04]  /*b3000*/  STS.U16 [R20+UR76+0x63d00], R76 ;  /* 0x063d004c14007988 */ /* 0x0101e8000800044c */
[----:B------:R1:W-:Y:S04]  /*b3010*/  STS.U16 [R20+UR76+0x73d00], R77 ;  /* 0x073d004d14007988 */ /* 0x0003e8000800044c */
[----:B0-----:R-:W4:Y:S04]  /*b3020*/  LDL.LU R76, [R1+0x42d0] ;  /* 0x0042d000014c7983 */ /* 0x001f280000300800 */
[----:B-1----:R-:W2:Y:S04]  /*b3030*/  LDL.LU R77, [R1+0x42cc] ;  /* 0x0042cc00014d7983 */ /* 0x002ea80000300800 */
[----:B------:R-:W-:Y:S04]  /*b3040*/  STS.U16 [R20+UR76+0x64100], R63 ;  /* 0x0641003f14007988 */ /* 0x000fe8000800044c */
[----:B------:R0:W-:Y:S04]  /*b3050*/  STS.U16 [R20+UR76+0x74100], R81 ;  /* 0x0741005114007988 */ /* 0x0001e8000800044c */
[----:B------:R1:W-:Y:S04]  /*b3060*/  STS.U16 [R20+UR76+0x64500], R85 ;  /* 0x0645005514007988 */ /* 0x0003e8000800044c */
[----:B------:R0:W-:Y:S01]  /*b3070*/  STS.U16 [R20+UR76+0x74500], R82 ;  /* 0x0745005214007988 */ /* 0x0001e2000800044c */
[----:B------:R-:W-:-:S03]  /*b3080*/  PRMT R43, RZ, 0x7610, R43 ;  /* 0x00007610ff2b7816 */ /* 0x000fc6000000002b */
[----:B------:R0:W-:Y:S01]  /*b3090*/  STS.U16 [R20+UR76+0x64900], R83 ;  /* 0x0649005314007988 */ /* 0x0001e2000800044c */
[----:B------:R-:W-:-:S03]  /*b30a0*/  PRMT R42, RZ, 0x7610, R42 ;  /* 0x00007610ff2a7816 */ /* 0x000fc6000000002a */
[----:B------:R1:W-:Y:S01]  /*b30b0*/  STS.U16 [R20+UR76+0x74900], R72 ;  /* 0x0749004814007988 */ /* 0x0003e2000800044c */
[----:B------:R-:W-:-:S03]  /*b30c0*/  PRMT R21, RZ, 0x7610, R21 ;  /* 0x00007610ff157816 */ /* 0x000fc60000000015 */
[----:B------:R1:W-:Y:S04]  /*b30d0*/  STS.U16 [R20+UR76+0x64d00], R80 ;  /* 0x064d005014007988 */ /* 0x0003e8000800044c */
[----:B0-----:R-:W3:Y:S04]  /*b30e0*/  LDL.LU R81, [R1+0x1fb8] ;  /* 0x001fb80001517983 */ /* 0x001ee80000300800 */
[----:B-1----:R-:W3:Y:S01]  /*b30f0*/  LDL.LU R85, [R1+0x1fb4] ;  /* 0x001fb40001557983 */ /* 0x002ee20000300800 */
[----:B------:R-:W-:-:S03]  /*b3100*/  PRMT R19, RZ, 0x7610, R19 ;  /* 0x00007610ff137816 */ /* 0x000fc60000000013 */
[----:B------:R0:W-:Y:S04]  /*b3110*/  STS.U16 [R20+UR76+0x74d00], R65 ;  /* 0x074d004114007988 */ /* 0x0001e8000800044c */
[----:B------:R1:W-:Y:S04]  /*b3120*/  STS.U16 [R20+UR76+0x65100], R64 ;  /* 0x0651004014007988 */ /* 0x0003e8000800044c */
[----:B------:R0:W-:Y:S04]  /*b3130*/  STS.U16 [R20+UR76+0x75100], R93 ;  /* 0x0751005d14007988 */ /* 0x0001e8000800044c */
[----:B------:R-:W3:Y:S04]  /*b3140*/  @!P3 LDG.E.U16 R43, desc[UR6][R14.64] ;  /* 0x000000060e2bb981 */ /* 0x000ee8000c1e1500 */
[----:B------:R0:W-:Y:S04]  /*b3150*/  STS.U16 [R20+UR76+0x65500], R67 ;  /* 0x0655004314007988 */ /* 0x0001e8000800044c */
[----:B------:R-:W3:Y:S04]  /*b3160*/  @!P6 LDG.E.U16 R42, desc[UR6][R36.64] ;  /* 0x00000006242ae981 */ /* 0x000ee8000c1e1500 */
[----:B------:R0:W-:Y:S04]  /*b3170*/  STS.U16 [R20+UR76+0x75500], R66 ;  /* 0x0755004214007988 */ /* 0x0001e8000800044c */
[----:B------:R-:W3:Y:S04]  /*b3180*/  @!P3 LDG.E.U16 R21, desc[UR6][R8.64] ;  /* 0x000000060815b981 */ /* 0x000ee8000c1e1500 */
[----:B------:R-:W-:Y:S04]  /*b3190*/  STS.U16 [R20+UR76+0x65900], R68 ;  /* 0x0659004414007988 */ /* 0x000fe8000800044c */
[----:B------:R-:W3:Y:S04]  /*b31a0*/  @!P6 LDG.E.U16 R19, desc[UR6][R30.64] ;  /* 0x000000061e13e981 */ /* 0x000ee8000c1e1500 */
[----:B------:R-:W-:Y:S04]  /*b31b0*/  STS.U16 [R20+UR76+0x75900], R71 ;  /* 0x0759004714007988 */ /* 0x000fe8000800044c */
[----:B------:R-:W-:Y:S04]  /*b31c0*/  STS.U16 [R20+UR76+0x65d00], R69 ;  /* 0x065d004514007988 */ /* 0x000fe8000800044c */
[----:B------:R-:W3:Y:S04]  /*b31d0*/  LDL.LU R82, [R1+0x2d9c] ;  /* 0x002d9c0001527983 */ /* 0x000ee80000300800 */
[----:B------:R-:W-:Y:S04]  /*b31e0*/  STS.U16 [R20+UR76+0x75d00], R73 ;  /* 0x075d004914007988 */ /* 0x000fe8000800044c */
[----:B------:R-:W3:Y:S04]  /*b31f0*/  LDL.LU R83, [R1+0x2d98] ;  /* 0x002d980001537983 */ /* 0x000ee80000300800 */
[----:B------:R-:W3:Y:S04]  /*b3200*/  LDL.LU R72, [R1+0x2d64] ;  /* 0x002d640001487983 */ /* 0x000ee80000300800 */
[----:B------:R-:W3:Y:S04]  /*b3210*/  LDL.LU R80, [R1+0x2d60] ;  /* 0x002d600001507983 */ /* 0x000ee80000300800 */
[----:B0-----:R-:W3:Y:S04]  /*b3220*/  LDL.LU R65, [R1+0x2d2c] ;  /* 0x002d2c0001417983 */ /* 0x001ee80000300800 */
[----:B-1----:R-:W3:Y:S04]  /*b3230*/  LDL.LU R64, [R1+0x2d28] ;  /* 0x002d280001407983 */ /* 0x002ee80000300800 */
[----:B------:R-:W3:Y:S04]  /*b3240*/  LDL.LU R93, [R1+0x2cf4] ;  /* 0x002cf400015d7983 */ /* 0x000ee80000300800 */
[----:B------:R-:W3:Y:S04]  /*b3250*/  LDL.LU R67, [R1+0x2cf0] ;  /* 0x002cf00001437983 */ /* 0x000ee80000300800 */
[----:B------:R-:W3:Y:S04]  /*b3260*/  LDL.LU R66, [R1+0x2cbc] ;  /* 0x002cbc0001427983 */ /* 0x000ee80000300800 */
[----:B------:R-:W-:Y:S04]  /*b3270*/  STS.U16 [R20+UR76+0x66100], R79 ;  /* 0x0661004f14007988 */ /* 0x000fe8000800044c */
[----:B------:R-:W-:Y:S04]  /*b3280*/  STS.U16 [R20+UR76+0x76100], R78 ;  /* 0x0761004e14007988 */ /* 0x000fe8000800044c */
[----:B--2---:R-:W-:Y:S04]  /*b3290*/  STS.U16 [R20+UR76+0x66500], R77 ;  /* 0x0665004d14007988 */ /* 0x004fe8000800044c */
[----:B----4-:R-:W-:Y:S04]  /*b32a0*/  STS.U16 [R20+UR76+0x76500], R76 ;  /* 0x0765004c14007988 */ /* 0x010fe8000800044c */
[----:B------:R-:W-:Y:S04]  /*b32b0*/  STS.U16 [R20+UR76+0x66900], R75 ;  /* 0x0669004b14007988 */ /* 0x000fe8000800044c */
[----:B------:R-:W-:Y:S04]  /*b32c0*/  STS.U16 [R20+UR76+0x76900], R74 ;  /* 0x0769004a14007988 */ /* 0x000fe8000800044c */
[----:B------:R0:W-:Y:S04]  /*b32d0*/  STS.U16 [R20+UR76+0x66d00], R0 ;  /* 0x066d000014007988 */ /* 0x0001e8000800044c */
[----:B0-----:R-:W2:Y:S04]  /*b32e0*/  LDL.LU R0, [R1+0x2cb8] ;  /* 0x002cb80001007983 */ /* 0x001ea80000300800 */
[----:B------:R-:W4:Y:S04]  /*b32f0*/  LDL.LU R68, [R1+0x2c84] ;  /* 0x002c840001447983 */ /* 0x000f280000300800 */
[----:B------:R-:W4:Y:S04]  /*b3300*/  LDL.LU R71, [R1+0x2c80] ;  /* 0x002c800001477983 */ /* 0x000f280000300800 */
[----:B------:R-:W4:Y:S04]  /*b3310*/  LDL.LU R69, [R1+0x2c4c] ;  /* 0x002c4c0001457983 */ /* 0x000f280000300800 */
[----:B------:R-:W4:Y:S04]  /*b3320*/  LDL.LU R73, [R1+0x2c48] ;  /* 0x002c480001497983 */ /* 0x000f280000300800 */
[----:B------:R-:W4:Y:S04]  /*b3330*/  LDL.LU R76, [R1+0x2c14] ;  /* 0x002c1400014c7983 */ /* 0x000f280000300800 */
[----:B------:R0:W-:Y:S04]  /*b3340*/  STS.U16 [R20+UR76+0x76d00], R70 ;  /* 0x076d004614007988 */ /* 0x0001e8000800044c */
[----:B---3--:R-:W-:Y:S04]  /*b3350*/  STS.U16 [R20+UR76+0x67100], R81 ;  /* 0x0671005114007988 */ /* 0x008fe8000800044c */
[----:B------:R-:W-:Y:S04]  /*b3360*/  STS.U16 [R20+UR76+0x77100], R85 ;  /* 0x0771005514007988 */ /* 0x000fe8000800044c */
[----:B------:R-:W-:Y:S04]  /*b3370*/  STS.U16 [R20+UR76+0x67500], R84 ;  /* 0x0675005414007988 */ /* 0x000fe8000800044c */
[----:B0-----:R-:W3:Y:S04]  /*b3380*/  LDL.LU R70, [R1+0x2c10] ;  /* 0x002c100001467983 */ /* 0x001ee80000300800 */
[----:B------:R-:W3:Y:S04]  /*b3390*/  LDL.LU R79, [R1+0x2bdc] ;  /* 0x002bdc00014f7983 */ /* 0x000ee80000300800 */
[----:B------:R-:W3:Y:S04]  /*b33a0*/  LDL.LU R78, [R1+0x2bd8] ;  /* 0x002bd800014e7983 */ /* 0x000ee80000300800 */
[----:B------:R-:W3:Y:S04]  /*b33b0*/  LDL.LU R74, [R1+0x2ba4] ;  /* 0x002ba400014a7983 */ /* 0x000ee80000300800 */
[----:B------:R-:W3:Y:S04]  /*b33c0*/  LDL.LU R75, [R1+0x2ba0] ;  /* 0x002ba000014b7983 */ /* 0x000ee80000300800 */
[----:B------:R-:W3:Y:S04]  /*b33d0*/  LDL.LU R77, [R1+0x2b6c] ;  /* 0x002b6c00014d7983 */ /* 0x000ee80000300800 */
[----:B------:R0:W-:Y:S04]  /*b33e0*/  STS.U16 [R20+UR76+0x77500], R45 ;  /* 0x0775002d14007988 */ /* 0x0001e8000800044c */
[----:B------:R-:W-:Y:S04]  /*b33f0*/  STS.U16 [R20+UR76+0x67900], R43 ;  /* 0x0679002b14007988 */ /* 0x000fe8000800044c */
        /* <DEDUP_REMOVED lines=14> */
[----:B----4-:R-:W-:Y:S04]  /*b34e0*/  STS.U16 [R45+UR76+0x41580], R68 ;  /* 0x041580442d007988 */ /* 0x010fe8000800044c */
[----:B------:R-:W-:Y:S04]  /*b34f0*/  STS.U16 [R45+UR76+0x51580], R71 ;  /* 0x051580472d007988 */ /* 0x000fe8000800044c */
        /* <DEDUP_REMOVED lines=21> */
[----:B---3--:R-:W-:Y:S04]  /*b3650*/  STS.U16 [R45+UR76+0x51d80], R70 ;  /* 0x051d80462d007988 */ /* 0x008fe8000800044c */
[----:B------:R-:W3:Y:S04]  /*b3660*/  LDL.LU R66, [R1+0x2970] ;  /* 0x0029700001427983 */ /* 0x000ee80000300800 */
[----:B------:R-:W-:Y:S04]  /*b3670*/  STS.U16 [R45+UR76+0x42180], R79 ;  /* 0x0421804f2d007988 */ /* 0x000fe8000800044c */
[----:B------:R-:W3:Y:S04]  /*b3680*/  LDL.LU R0, [R1+0x293c] ;  /* 0x00293c0001007983 */ /* 0x000ee80000300800 */
[----:B------:R-:W-:Y:S04]  /*b3690*/  STS.U16 [R45+UR76+0x52180], R78 ;  /* 0x0521804e2d007988 */ /* 0x000fe8000800044c */
[----:B------:R-:W3:Y:S04]  /*b36a0*/  LDL.LU R68, [R1+0x2938] ;  /* 0x0029380001447983 */ /* 0x000ee80000300800 */
[----:B------:R-:W-:Y:S04]  /*b36b0*/  STS.U16 [R45+UR76+0x42580], R74 ;  /* 0x0425804a2d007988 */ /* 0x000fe8000800044c */
[----:B------:R-:W3:Y:S04]  /*b36c0*/  LDL.LU R71, [R1+0x2904] ;  /* 0x0029040001477983 */ /* 0x000ee80000300800 */
[----:B------:R-:W-:Y:S04]  /*b36d0*/  STS.U16 [R45+UR76+0x52580], R75 ;  /* 0x0525804b2d007988 */ /* 0x000fe8000800044c */
[----:B------:R-:W3:Y:S04]  /*b36e0*/  LDL.LU R69, [R1+0x2900] ;  /* 0x0029000001457983 */ /* 0x000ee80000300800 */
[----:B------:R0:W-:Y:S04]  /*b36f0*/  STS.U16 [R45+UR76+0x42980], R77 ;  /* 0x0429804d2d007988 */ /* 0x0001e8000800044c */
[----:B------:R-:W3:Y:S04]  /*b3700*/  LDL.LU R73, [R1+0x28cc] ;  /* 0x0028cc0001497983 */ /* 0x000ee80000300800 */
[----:B0-----:R-:W3:Y:S04]  /*b3710*/  LDL.LU R77, [R1+0x28c8] ;  /* 0x0028c800014d7983 */ /* 0x001ee80000300800 */
[----:B------:R-:W3:Y:S04]  /*b3720*/  LDL.LU R70, [R1+0x2894] ;  /* 0x0028940001467983 */ /* 0x000ee80000300800 */
[----:B------:R-:W3:Y:S04]  /*b3730*/  LDL.LU R79, [R1+0x2890] ;  /* 0x00289000014f7983 */ /* 0x000ee80000300800 */
[----:B------:R-:W3:Y:S04]  /*b3740*/  LDL.LU R78, [R1+0x285c] ;  /* 0x00285c00014e7983 */ /* 0x000ee80000300800 */
[----:B------:R-:W3:Y:S04]  /*b3750*/  LDL.LU R74, [R1+0x2858] ;  /* 0x00285800014a7983 */ /* 0x000ee80000300800 */
[----:B------:R-:W3:Y:S04]  /*b3760*/  LDL.LU R75, [R1+0x2824] ;  /* 0x00282400014b7983 */ /* 0x000ee80000300800 */
        /* <DEDUP_REMOVED lines=23> */
[----:B------:R-:W-:Y:S04]  /*b38e0*/  STS.U16 [R45+UR76+0x55580], R69 ;  /* 0x055580452d007988 */ /* 0x000fe8000800044c */
[----:B------:R-:W-:Y:S04]  /*b38f0*/  STS.U16 [R45+UR76+0x45980], R73 ;  /* 0x045980492d007988 */ /* 0x000fe8000800044c */
[----:B------:R0:W-:Y:S04]  /*b3900*/  STS.U16 [R45+UR76+0x55980], R77 ;  /* 0x0559804d2d007988 */ /* 0x0001e8000800044c */
[----:B0-----:R-:W3:Y:S04]  /*b3910*/  LDL.LU R77, [R1+0x27ec] ;  /* 0x0027ec00014d7983 */ /* 0x001ee80000300800 */
        /* <DEDUP_REMOVED lines=27> */
[----:B------:R-:W4:Y:S04]  /*b3ad0*/  LDL.LU R73, [R1+0x256c] ;  /* 0x00256c0001497983 */ /* 0x000f280000300800 */
[----:B--2---:R0:W-:Y:S04]  /*b3ae0*/  STS.U16 [R45+UR76+0x56580], R76 ;  /* 0x0565804c2d007988 */ /* 0x0041e8000800044c */
[----:B0-----:R-:W2:Y:S04]  /*b3af0*/  LDL.LU R76, [R1+0x2530] ;  /* 0x00253000014c7983 */ /* 0x001ea80000300800 */
[----:B------:R-:W2:Y:S04]  /*b3b00*/  LDL.LU R70, [R1+0x252c] ;  /* 0x00252c0001467983 */ /* 0x000ea80000300800 */
[----:B------:R-:W2:Y:S04]  /*b3b10*/  LDL.LU R79, [R1+0x24f0] ;  /* 0x0024f000014f7983 */ /* 0x000ea80000300800 */
[----:B------:R-:W2:Y:S04]  /*b3b20*/  LDL.LU R78, [R1+0x24ec] ;  /* 0x0024ec00014e7983 */ /* 0x000ea80000300800 */
[----:B------:R-:W2:Y:S04]  /*b3b30*/  LDL.LU R74, [R1+0x24b0] ;  /* 0x0024b000014a7983 */ /* 0x000ea80000300800 */
[----:B------:R-:W2:Y:S04]  /*b3b40*/  LDL.LU R75, [R1+0x24ac] ;  /* 0x0024ac00014b7983 */ /* 0x000ea80000300800 */
        /* <DEDUP_REMOVED lines=25> */
[----:B--2---:R0:W-:Y:S04]  /*b3ce0*/  STS.U16 [R45+UR76+0x61980], R76 ;  /* 0x0619804c2d007988 */ /* 0x0041e8000800044c */
        /* <DEDUP_REMOVED lines=15> */
[----:B------:R0:W-:Y:S04]  /*b3de0*/  STS.U16 [R45+UR76+0x62180], R74 ;  /* 0x0621804a2d007988 */ /* 0x0001e8000800044c */
[----:B-1----:R-:W4:Y:S04]  /*b3df0*/  LDL.LU R70, [R1+0x22ec] ;  /* 0x0022ec0001467983 */ /* 0x002f280000300800 */
        /* <DEDUP_REMOVED lines=16> */
[----:B---3--:R0:W-:Y:S04]  /*b3f00*/  STS.U16 [R45+UR76+0x62580], R77 ;  /* 0x0625804d2d007988 */ /* 0x0081e8000800044c */
[----:B------:R-:W3:Y:S04]  /*b3f10*/  LDL.LU R78, [R1+0x20ec] ;  /* 0x0020ec00014e7983 */ /* 0x000ee80000300800 */
[----:B0-----:R-:W3:Y:S04]  /*b3f20*/  LDL.LU R77, [R1+0x20b0] ;  /* 0x0020b000014d7983 */ /* 0x001ee80000300800 */
[----:B--2---:R0:W-:Y:S04]  /*b3f30*/  STS.U16 [R45+UR76+0x72580], R76 ;  /* 0x0725804c2d007988 */ /* 0x0041e8000800044c */
[----:B----4-:R1:W-:Y:S04]  /*b3f40*/  STS.U16 [R45+UR76+0x62980], R19 ;  /* 0x062980132d007988 */ /* 0x0103e8000800044c */
[----:B------:R2:W-:Y:S04]  /*b3f50*/  STS.U16 [R45+UR76+0x72980], R63 ;  /* 0x0729803f2d007988 */ /* 0x0005e8000800044c */
[----:B------:R4:W-:Y:S04]  /*b3f60*/  STS.U16 [R45+UR76+0x62d80], R81 ;  /* 0x062d80512d007988 */ /* 0x0009e8000800044c */
[----:B------:R1:W-:Y:S04]  /*b3f70*/  STS.U16 [R45+UR76+0x72d80], R42 ;  /* 0x072d802a2d007988 */ /* 0x0003e8000800044c */
[----:B------:R2:W-:Y:S04]  /*b3f80*/  STS.U16 [R45+UR76+0x63180], R43 ;  /* 0x0631802b2d007988 */ /* 0x0005e8000800044c */
[----:B0-----:R-:W3:Y:S04]  /*b3f90*/  LDL.LU R76, [R1+0x20ac] ;  /* 0x0020ac00014c7983 */ /* 0x001ee80000300800 */
[----:B-1----:R0:W5:Y:S04]  /*b3fa0*/  LDL.LU R19, [R1+0x42c8] ;  /* 0x0042c80001137983 */ /* 0x0021680000300800 */
[----:B--2---:R-:W2:Y:S04]  /*b3fb0*/  LDL.LU R63, [R1+0x42c4] ;  /* 0x0042c400013f7983 */ /* 0x004ea80000300800 */
[----:B----4-:R-:W4:Y:S04]  /*b3fc0*/  LDL.LU R81, [R1+0x42c0] ;  /* 0x0042c00001517983 */ /* 0x010f280000300800 */
        /* <DEDUP_REMOVED lines=20> */
[----:B------:R-:W-:Y:S04]  /*b4110*/  STS.U16 [R45+UR76+0x64580], R85 ;  /* 0x064580552d007988 */ /* 0x000fe8000800044c */
[----:B------:R0:W-:Y:S04]  /*b4120*/  STS.U16 [R45+UR76+0x74580], R84 ;  /* 0x074580542d007988 */ /* 0x0001e8000800044c */
[----:B------:R1:W-:Y:S04]  /*b4130*/  STS.U16 [R45+UR76+0x64980], R80 ;  /* 0x064980502d007988 */ /* 0x0003e8000800044c */
[----:B------:R1:W-:Y:S04]  /*b4140*/  STS.U16 [R45+UR76+0x74980], R65 ;  /* 0x074980412d007988 */ /* 0x0003e8000800044c */
[----:B0-----:R-:W4:Y:S04]  /*b4150*/  LDL.LU R84, [R1+0x1fec] ;  /* 0x001fec0001547983 */ /* 0x001f280000300800 */
[----:B------:R0:W-:Y:S04]  /*b4160*/  STS.U16 [R45+UR76+0x64d80], R64 ;  /* 0x064d80402d007988 */ /* 0x0001e8000800044c */
[----:B------:R0:W-:Y:S04]  /*b4170*/  STS.U16 [R45+UR76+0x74d80], R93 ;  /* 0x074d805d2d007988 */ /* 0x0001e8000800044c */
[----:B------:R0:W-:Y:S04]  /*b4180*/  STS.U16 [R45+UR76+0x65180], R67 ;  /* 0x065180432d007988 */ /* 0x0001e8000800044c */
[----:B------:R0:W-:Y:S04]  /*b4190*/  STS.U16 [R45+UR76+0x75180], R66 ;  /* 0x075180422d007988 */ /* 0x0001e8000800044c */
[----:B-1----:R-:W4:Y:S04]  /*b41a0*/  LDL.LU R80, [R1+0x2d94] ;  /* 0x002d940001507983 */ /* 0x002f280000300800 */
[----:B------:R1:W-:Y:S04]  /*b41b0*/  STS.U16 [R45+UR76+0x65580], R0 ;  /* 0x065580002d007988 */ /* 0x0003e8000800044c */
[----:B------:R-:W4:Y:S04]  /*b41c0*/  LDL.LU R65, [R1+0x2d90] ;  /* 0x002d900001417983 */ /* 0x000f280000300800 */
[----:B------:R1:W-:Y:S04]  /*b41d0*/  STS.U16 [R45+UR76+0x75580], R68 ;  /* 0x075580442d007988 */ /* 0x0003e8000800044c */
[----:B------:R1:W-:Y:S04]  /*b41e0*/  STS.U16 [R45+UR76+0x65980], R71 ;  /* 0x065980472d007988 */ /* 0x0003e8000800044c */
[----:B0-----:R-:W4:Y:S04]  /*b41f0*/  LDL.LU R64, [R1+0x2d5c] ;  /* 0x002d5c0001407983 */ /* 0x001f280000300800 */
[----:B------:R-:W4:Y:S04]  /*b4200*/  LDL.LU R93, [R1+0x2d58] ;  /* 0x002d5800015d7983 */ /* 0x000f280000300800 */
[----:B------:R0:W-:Y:S04]  /*b4210*/  STS.U16 [R45+UR76+0x75980], R69 ;  /* 0x075980452d007988 */ /* 0x0001e8000800044c */
[----:B------:R-:W4:Y:S04]  /*b4220*/  LDL.LU R67, [R1+0x2d24] ;  /* 0x002d240001437983 */ /* 0x000f280000300800 */
[----:B------:R0:W-:Y:S04]  /*b4230*/  STS.U16 [R45+UR76+0x65d80], R79 ;  /* 0x065d804f2d007988 */ /* 0x0001e8000800044c */
[----:B------:R-:W4:Y:S04]  /*b4240*/  LDL.LU R66, [R1+0x2d20] ;  /* 0x002d200001427983 */ /* 0x000f280000300800 */
[----:B---3--:R3:W-:Y:S04]  /*b4250*/  STS.U16 [R45+UR76+0x75d80], R78 ;  /* 0x075d804e2d007988 */ /* 0x0087e8000800044c */
[----:B-1----:R-:W4:Y:S04]  /*b4260*/  LDL.LU R0, [R1+0x2cec] ;  /* 0x002cec0001007983 */ /* 0x002f280000300800 */
[----:B------:R-:W-:Y:S04]  /*b4270*/  STS.U16 [R45+UR76+0x66180], R77 ;  /* 0x0661804d2d007988 */ /* 0x000fe8000800044c */
[----:B------:R-:W4:Y:S04]  /*b4280*/  LDL.LU R68, [R1+0x2ce8] ;  /* 0x002ce80001447983 */ /* 0x000f280000300800 */
[----:B------:R-:W4:Y:S04]  /*b4290*/  LDL.LU R71, [R1+0x2cb4] ;  /* 0x002cb40001477983 */ /* 0x000f280000300800 */
[----:B0-----:R-:W4:Y:S04]  /*b42a0*/  LDL.LU R69, [R1+0x2cb0] ;  /* 0x002cb00001457983 */ /* 0x001f280000300800 */
[----:B------:R-:W4:Y:S04]  /*b42b0*/  LDL.LU R79, [R1+0x2c7c] ;  /* 0x002c7c00014f7983 */ /* 0x000f280000300800 */
[----:B---3--:R-:W3:Y:S04]  /*b42c0*/  LDL.LU R78, [R1+0x2c78] ;  /* 0x002c7800014e7983 */ /* 0x008ee80000300800 */
[----:B------:R-:W-:Y:S04]  /*b42d0*/  STS.U16 [R45+UR76+0x76180], R76 ;  /* 0x0761804c2d007988 */ /* 0x000fe8000800044c */
[----:B--2---:R-:W-:Y:S04]  /*b42e0*/  STS.U16 [R45+UR76+0x66580], R75 ;  /* 0x0665804b2d007988 */ /* 0x004fe8000800044c */
[----:B------:R-:W-:Y:S04]  /*b42f0*/  STS.U16 [R45+UR76+0x76580], R74 ;  /* 0x0765804a2d007988 */ /* 0x000fe8000800044c */
[----:B------:R0:W-:Y:S04]  /*b4300*/  STS.U16 [R45+UR76+0x66980], R70 ;  /* 0x066980462d007988 */ /* 0x0001e8000800044c */
[----:B0-----:R-:W2:Y:S04]  /*b4310*/  LDL.LU R70, [R1+0x2c44] ;  /* 0x002c440001467983 */ /* 0x001ea80000300800 */
[----:B------:R-:W2:Y:S04]  /*b4320*/  LDL.LU R77, [R1+0x2c40] ;  /* 0x002c4000014d7983 */ /* 0x000ea80000300800 */
[----:B------:R-:W2:Y:S04]  /*b4330*/  LDL.LU R75, [R1+0x2c0c] ;  /* 0x002c0c00014b7983 */ /* 0x000ea80000300800 */
[----:B------:R-:W-:Y:S04]  /*b4340*/  STS.U16 [R45+UR76+0x76980], R73 ;  /* 0x076980492d007988 */ /* 0x000fe8000800044c */
[----:B------:R0:W-:Y:S04]  /*b4350*/  STS.U16 [R45+UR76+0x66d80], R72 ;  /* 0x066d80482d007988 */ /* 0x0001e8000800044c */
[----:B0-----:R-:W2:Y:S04]  /*b4360*/  LDL.LU R72, [R1+0x2c08] ;  /* 0x002c080001487983 */ /* 0x001ea80000300800 */
[----:B------:R-:W2:Y:S04]  /*b4370*/  LDL.LU R73, [R1+0x2bd4] ;  /* 0x002bd40001497983 */ /* 0x000ea80000300800 */
[----:B------:R-:W2:Y:S04]  /*b4380*/  LDL.LU R76, [R1+0x2bd0] ;  /* 0x002bd000014c7983 */ /* 0x000ea80000300800 */
[----:B------:R-:W2:Y:S04]  /*b4390*/  LDL.LU R74, [R1+0x2b9c] ;  /* 0x002b9c00014a7983 */ /* 0x000ea80000300800 */
[----:B----4-:R-:W-:Y:S04]  /*b43a0*/  STS.U16 [R45+UR76+0x76d80], R84 ;  /* 0x076d80542d007988 */ /* 0x010fe8000800044c */
[----:B------:R-:W-:Y:S04]  /*b43b0*/  STS.U16 [R45+UR76+0x67180], R83 ;  /* 0x067180532d007988 */ /* 0x000fe8000800044c */
        /* <DEDUP_REMOVED lines=20> */
[----:B--2---:R-:W-:Y:S04]  /*b4500*/  STS.U16 [R23+UR76+0x41a00], R70 ;  /* 0x041a004617007988 */ /* 0x004fe8000800044c */
        /* <DEDUP_REMOVED lines=29> */
[----:B------:R-:W4:Y:S04]  /*b46e0*/  LDL.LU R70, [R1+0x28f8] ;  /* 0x0028f80001467983 */ /* 0x000f280000300800 */
[----:B------:R1:W-:Y:S04]  /*b46f0*/  STS.U16 [R23+UR76+0x42600], R74 ;  /* 0x0426004a17007988 */ /* 0x0003e8000800044c */
[----:B0-----:R-:W4:Y:S04]  /*b4700*/  LDL.LU R76, [R1+0x28c4] ;  /* 0x0028c400014c7983 */ /* 0x001f280000300800 */
[----:B-1----:R-:W4:Y:S04]  /*b4710*/  LDL.LU R74, [R1+0x28c0] ;  /* 0x0028c000014a7983 */ /* 0x002f280000300800 */
[----:B------:R-:W4:Y:S04]  /*b4720*/  LDL.LU R72, [R1+0x288c] ;  /* 0x00288c0001487983 */ /* 0x000f280000300800 */
[----:B------:R-:W4:Y:S04]  /*b4730*/  LDL.LU R73, [R1+0x2888] ;  /* 0x0028880001497983 */ /* 0x000f280000300800 */
        /* <DEDUP_REMOVED lines=55> */
[----:B------:R-:W4:Y:S04]  /*b4ab0*/  LDL.LU R70, [R1+0x2568] ;  /* 0x0025680001467983 */ /* 0x000f280000300800 */
[----:B--2---:R0:W-:Y:S04]  /*b4ac0*/  STS.U16 [R23+UR76+0x46200], R77 ;  /* 0x0462004d17007988 */ /* 0x0041e8000800044c */
[----:B---3--:R1:W-:Y:S04]  /*b4ad0*/  STS.U16 [R23+UR76+0x56200], R75 ;  /* 0x0562004b17007988 */ /* 0x0083e8000800044c */
[----:B0-----:R-:W2:Y:S04]  /*b4ae0*/  LDL.LU R77, [R1+0x2564] ;  /* 0x00256400014d7983 */ /* 0x001ea80000300800 */
[----:B-1----:R-:W3:Y:S04]  /*b4af0*/  LDL.LU R75, [R1+0x2528] ;  /* 0x00252800014b7983 */ /* 0x002ee80000300800 */
[----:B------:R-:W3:Y:S04]  /*b4b00*/  LDL.LU R72, [R1+0x2524] ;  /* 0x0025240001487983 */ /* 0x000ee80000300800 */
[----:B------:R-:W3:Y:S04]  /*b4b10*/  LDL.LU R73, [R1+0x24e8] ;  /* 0x0024e80001497983 */ /* 0x000ee80000300800 */
        /* <DEDUP_REMOVED lines=42> */
[----:B0-----:R-:W3:Y:S04]  /*b4dc0*/  LDL.LU R72, [R1+0x2328] ;  /* 0x0023280001487983 */ /* 0x001ee80000300800 */
[----:B----4-:R0:W-:Y:S04]  /*b4dd0*/  STS.U16 [R23+UR76+0x71e00], R76 ;  /* 0x071e004c17007988 */ /* 0x0101e8000800044c */
        /* <DEDUP_REMOVED lines=28> */
[----:B------:R-:W2:Y:S04]  /*b4fa0*/  LDL.LU R59, [R1+0x4288] ;  /* 0x00428800013b7983 */ /* 0x000ea80000300800 */
        /* <DEDUP_REMOVED lines=8> */
[----:B0-----:R-:W2:Y:S04]  /*b5030*/  LDL.LU R63, [R1+0x427c] ;  /* 0x00427c00013f7983 */ /* 0x001ea80000300800 */
[----:B------:R-:W2:Y:S04]  /*b5040*/  LDL.LU R81, [R1+0x4278] ;  /* 0x0042780001517983 */ /* 0x000ea80000300800 */
[----:B------:R-:W2:Y:S04]  /*b5050*/  LDL.LU R71, [R1+0x4274] ;  /* 0x0042740001477983 */ /* 0x000ea80000300800 */
[----:B------:R-:W2:Y:S04]  /*b5060*/  LDL.LU R69, [R1+0x4270] ;  /* 0x0042700001457983 */ /* 0x000ea80000300800 */
[----:B------:R-:W2:Y:S04]  /*b5070*/  LDL.LU R72, [R1+0x426c] ;  /* 0x00426c0001487983 */ /* 0x000ea80000300800 */
[----:B----4-:R0:W-:Y:S04]  /*b5080*/  STS.U16 [R23+UR76+0x73a00], R73 ;  /* 0x073a004917007988 */ /* 0x0101e8000800044c */
[----:B------:R4:W-:Y:S04]  /*b5090*/  STS.U16 [R23+UR76+0x63e00], R76 ;  /* 0x063e004c17007988 */ /* 0x0009e8000800044c */
[----:B------:R1:W-:Y:S04]  /*b50a0*/  STS.U16 [R23+UR76+0x73e00], R74 ;  /* 0x073e004a17007988 */ /* 0x0003e8000800044c */
[----:B0-----:R-:W2:Y:S04]  /*b50b0*/  LDL.LU R73, [R1+0x4268] ;  /* 0x0042680001497983 */ /* 0x001ea80000300800 */
[----:B----4-:R-:W4:Y:S04]  /*b50c0*/  LDL.LU R76, [R1+0x4264] ;  /* 0x00426400014c7983 */ /* 0x010f280000300800 */
[----:B-1----:R-:W2:Y:S04]  /*b50d0*/  LDL.LU R74, [R1+0x4260] ;  /* 0x00426000014a7983 */ /* 0x002ea80000300800 */
[----:B------:R-:W-:Y:S04]  /*b50e0*/  STS.U16 [R23+UR76+0x64200], R62 ;  /* 0x0642003e17007988 */ /* 0x000fe8000800044c */
[----:B------:R0:W-:Y:S01]  /*b50f0*/  STS.U16 [R23+UR76+0x74200], R83 ;  /* 0x0742005317007988 */ /* 0x0001e2000800044c */
[----:B------:R-:W-:-:S03]  /*b5100*/  PRMT R25, RZ, 0x7610, R25 ;  /* 0x00007610ff197816 */ /* 0x000fc60000000019 */
[----:B------:R1:W-:Y:S01]  /*b5110*/  STS.U16 [R23+UR76+0x64600], R82 ;  /* 0x0646005217007988 */ /* 0x0003e2000800044c */
[----:B------:R-:W-:Y:S02]  /*b5120*/  PRMT R47, RZ, 0x7610, R47 ;  /* 0x00007610ff2f7816 */ /* 0x000fe4000000002f */
[----:B------:R-:W-:Y:S01]  /*b5130*/  PRMT R46, RZ, 0x7610, R46 ;  /* 0x00007610ff2e7816 */ /* 0x000fe2000000002e */
[----:B------:R1:W-:Y:S04]  /*b5140*/  STS.U16 [R23+UR76+0x74600], R80 ;  /* 0x0746005017007988 */ /* 0x0003e8000800044c */
[----:B0-----:R-:W3:Y:S04]  /*b5150*/  LDL.LU R83, [R1+0x1fe8] ;  /* 0x001fe80001537983 */ /* 0x001ee80000300800 */
[----:B-1----:R-:W3:Y:S01]  /*b5160*/  LDL.LU R82, [R1+0x1fe4] ;  /* 0x001fe40001527983 */ /* 0x002ee20000300800 */
[----:B------:R-:W-:-:S03]  /*b5170*/  PRMT R22, RZ, 0x7610, R22 ;  /* 0x00007610ff167816 */ /* 0x000fc60000000016 */
[----:B------:R0:W-:Y:S04]  /*b5180*/  STS.U16 [R23+UR76+0x64a00], R65 ;  /* 0x064a004117007988 */ /* 0x0001e8000800044c */
[----:B------:R-:W3:Y:S04]  /*b5190*/  @!P3 LDG.E.U16 R25, desc[UR6][R12.64] ;  /* 0x000000060c19b981 */ /* 0x000ee8000c1e1500 */
        /* <DEDUP_REMOVED lines=8> */
[----:B------:R0:W-:Y:S04]  /*b5220*/  STS.U16 [R23+UR76+0x65600], R68 ;  /* 0x0656004417007988 */ /* 0x0001e8000800044c */
[----:B------:R0:W-:Y:S04]  /*b5230*/  STS.U16 [R23+UR76+0x75600], R79 ;  /* 0x0756004f17007988 */ /* 0x0001e8000800044c */
[----:B------:R-:W3:Y:S04]  /*b5240*/  LDL.LU R80, [R1+0x2d8c] ;  /* 0x002d8c0001507983 */ /* 0x000ee80000300800 */
[----:B------:R1:W-:Y:S04]  /*b5250*/  STS.U16 [R23+UR76+0x65a00], R78 ;  /* 0x065a004e17007988 */ /* 0x0003e8000800044c */
[----:B0-----:R-:W3:Y:S04]  /*b5260*/  LDL.LU R65, [R1+0x2d88] ;  /* 0x002d880001417983 */ /* 0x001ee80000300800 */
[----:B------:R-:W-:Y:S04]  /*b5270*/  STS.U16 [R23+UR76+0x75a00], R70 ;  /* 0x075a004617007988 */ /* 0x000fe8000800044c */
        /* <DEDUP_REMOVED lines=185> */
[----:B------:R-:W-:Y:S04]  /*b5e10*/  STS.U16 [R25+UR76+0x61a80], R77 ;  /* 0x061a804d19007988 */ /* 0x000fe8000800044c */
[----:B------:R-:W4:Y:S04]  /*b5e20*/  LDL.LU R70, [R1+0x2320] ;  /* 0x0023200001467983 */ /* 0x000f280000300800 */
        /* <DEDUP_REMOVED lines=19> */
[----:B---3--:R1:W-:Y:S04]  /*b5f60*/  STS.U16 [R25+UR76+0x62280], R74 ;  /* 0x0622804a19007988 */ /* 0x0083e8000800044c */
[----:B0-----:R-:W3:Y:S04]  /*b5f70*/  LDL.LU R75, [R1+0x211c] ;  /* 0x00211c00014b7983 */ /* 0x001ee80000300800 */
[----:B-1----:R-:W3:Y:S04]  /*b5f80*/  LDL.LU R74, [R1+0x20e0] ;  /* 0x0020e000014a7983 */ /* 0x002ee80000300800 */
[----:B--2---:R0:W-:Y:S04]  /*b5f90*/  STS.U16 [R25+UR76+0x72280], R76 ;  /* 0x0722804c19007988 */ /* 0x0041e8000800044c */
[----:B----4-:R1:W-:Y:S04]  /*b5fa0*/  STS.U16 [R25+UR76+0x62680], R60 ;  /* 0x0626803c19007988 */ /* 0x0103e8000800044c */
[----:B------:R2:W-:Y:S04]  /*b5fb0*/  STS.U16 [R25+UR76+0x72680], R22 ;  /* 0x0726801619007988 */ /* 0x0005e8000800044c */
[----:B------:R4:W-:Y:S04]  /*b5fc0*/  STS.U16 [R25+UR76+0x62a80], R23 ;  /* 0x062a801719007988 */ /* 0x0009e8000800044c */
[----:B------:R1:W-:Y:S04]  /*b5fd0*/  STS.U16 [R25+UR76+0x72a80], R61 ;  /* 0x072a803d19007988 */ /* 0x0003e8000800044c */
[----:B------:R2:W-:Y:S04]  /*b5fe0*/  STS.U16 [R25+UR76+0x62e80], R62 ;  /* 0x062e803e19007988 */ /* 0x0005e8000800044c */
[----:B0-----:R-:W3:Y:S04]  /*b5ff0*/  LDL.LU R76, [R1+0x20dc] ;  /* 0x0020dc00014c7983 */ /* 0x001ee80000300800 */
[----:B-1----:R-:W3:Y:S04]  /*b6000*/  LDL.LU R60, [R1+0x425c] ;  /* 0x00425c00013c7983 */ /* 0x002ee80000300800 */
[----:B--2---:R0:W5:Y:S04]  /*b6010*/  LDL.LU R22, [R1+0x4258] ;  /* 0x0042580001167983 */ /* 0x0041680000300800 */
[----:B----4-:R0:W5:Y:S04]  /*b6020*/  LDL.LU R23, [R1+0x4254] ;  /* 0x0042540001177983 */ /* 0x0101680000300800 */
[----:B------:R-:W2:Y:S04]  /*b6030*/  LDL.LU R61, [R1+0x4250] ;  /* 0x00425000013d7983 */ /* 0x000ea80000300800 */
[----:B------:R-:W4:Y:S04]  /*b6040*/  LDL.LU R62, [R1+0x424c] ;  /* 0x00424c00013e7983 */ /* 0x000f280000300800 */
        /* <DEDUP_REMOVED lines=20> */
[----:B0-----:R-:W4:Y:S04]  /*b6190*/  LDL.LU R82, [R1+0x201c] ;  /* 0x00201c0001527983 */ /* 0x001f280000300800 */
        /* <DEDUP_REMOVED lines=9> */
[----:B------:R-:W-:Y:S04]  /*b6230*/  STS.U16 [R25+UR76+0x75680], R69 ;  /* 0x0756804519007988 */ /* 0x000fe8000800044c */
[----:B------:R-:W-:Y:S04]  /*b6240*/  STS.U16 [R25+UR76+0x65a80], R77 ;  /* 0x065a804d19007988 */ /* 0x000fe8000800044c */
[----:B0-----:R-:W4:Y:S04]  /*b6250*/  LDL.LU R80, [R1+0x2d84] ;  /* 0x002d840001507983 */ /* 0x001f280000300800 */
[----:B---3--:R-:W-:Y:S04]  /*b6260*/  STS.U16 [R25+UR76+0x75a80], R75 ;  /* 0x075a804b19007988 */ /* 0x008fe8000800044c */
[----:B-1----:R-:W3:Y:S04]  /*b6270*/  LDL.LU R65, [R1+0x2d80] ;  /* 0x002d800001417983 */ /* 0x002ee80000300800 */
[----:B------:R-:W-:Y:S04]  /*b6280*/  STS.U16 [R25+UR76+0x65e80], R74 ;  /* 0x065e804a19007988 */ /* 0x000fe8000800044c */
        /* <DEDUP_REMOVED lines=8> */
[----:B--2---:R-:W-:Y:S04]  /*b6310*/  STS.U16 [R25+UR76+0x66280], R73 ;  /* 0x0662804919007988 */ /* 0x004fe8000800044c */
[----:B------:R-:W-:Y:S04]  /*b6320*/  STS.U16 [R25+UR76+0x76280], R72 ;  /* 0x0762804819007988 */ /* 0x000fe8000800044c */
[----:B------:R-:W-:Y:S04]  /*b6330*/  STS.U16 [R25+UR76+0x66680], R71 ;  /* 0x0666804719007988 */ /* 0x000fe8000800044c */
[----:B------:R-:W-:Y:S04]  /*b6340*/  STS.U16 [R25+UR76+0x76680], R70 ;  /* 0x0766804619007988 */ /* 0x000fe8000800044c */
[----:B------:R0:W-:Y:S04]  /*b6350*/  STS.U16 [R25+UR76+0x66a80], R68 ;  /* 0x066a804419007988 */ /* 0x0001e8000800044c */
[----:B0-----:R-:W2:Y:S04]  /*b6360*/  LDL.LU R68, [R1+0x2ca0] ;  /* 0x002ca00001447983 */ /* 0x001ea80000300800 */
[----:B------:R-:W2:Y:S04]  /*b6370*/  LDL.LU R69, [R1+0x2c6c] ;  /* 0x002c6c0001457983 */ /* 0x000ea80000300800 */
        /* <DEDUP_REMOVED lines=18> */
[----:B------:R1:W-:Y:S01]  /*b64a0*/  STS.U16 [R25+UR76+0x77e80], R24 ;  /* 0x077e801819007988 */ /* 0x0003e2000800044c */
[----:B0-----:R-:W-:-:S03]  /*b64b0*/  LOP3.LUT R53, R2, 0x60, RZ, 0x3c, !PT ;  /* 0x0000006002357812 */ /* 0x001fc600078e3cff */
        /* <DEDUP_REMOVED lines=14> */
[----:B------:R3:W-:Y:S04]  /*b65a0*/  STS.U16 [R53+UR76+0x40700], R64 ;  /* 0x0407004035007988 */ /* 0x0007e8000800044c */
[----:B------:R0:W-:Y:S04]  /*b65b0*/  STS.U16 [R53+UR76+0x50700], R93 ;  /* 0x0507005d35007988 */ /* 0x0001e8000800044c */
[----:B------:R1:W-:Y:S04]  /*b65c0*/  STS.U16 [R53+UR76+0x40b00], R67 ;  /* 0x040b004335007988 */ /* 0x0003e8000800044c */
[----:B------:R3:W-:Y:S04]  /*b65d0*/  STS.U16 [R53+UR76+0x50b00], R66 ;  /* 0x050b004235007988 */ /* 0x0007e8000800044c */
[----:B0-----:R-:W4:Y:S04]  /*b65e0*/  LDL.LU R80, [R1+0x2a38] ;  /* 0x002a380001507983 */ /* 0x001f280000300800 */
[----:B-1----:R-:W4:Y:S04]  /*b65f0*/  LDL.LU R65, [R1+0x2a04] ;  /* 0x002a040001417983 */ /* 0x002f280000300800 */
        /* <DEDUP_REMOVED lines=10> */
[----:B--2---:R0:W-:Y:S04]  /*b66a0*/  STS.U16 [R53+UR76+0x51300], R68 ;  /* 0x0513004435007988 */ /* 0x0041e8000800044c */
        /* <DEDUP_REMOVED lines=45> */
[----:B---3--:R3:W-:Y:S04]  /*b6980*/  STS.U16 [R53+UR76+0x54300], R64 ;  /* 0x0543004035007988 */ /* 0x0087e8000800044c */
        /* <DEDUP_REMOVED lines=17> */
[----:B--2---:R2:W-:Y:S04]  /*b6aa0*/  STS.U16 [R53+UR76+0x45700], R77 ;  /* 0x0457004d35007988 */ /* 0x0045e8000800044c */
        /* <DEDUP_REMOVED lines=14> */
[----:B----4-:R-:W4:Y:S04]  /*b6b90*/  LDL.LU R75, [R1+0x24d8] ;  /* 0x0024d800014b7983 */ /* 0x010f280000300800 */
[----:B------:R-:W4:Y:S04]  /*b6ba0*/  LDL.LU R74, [R1+0x24d4] ;  /* 0x0024d400014a7983 */ /* 0x000f280000300800 */
[----:B------:R-:W4:Y:S04]  /*b6bb0*/  LDL.LU R76, [R1+0x2498] ;  /* 0x00249800014c7983 */ /* 0x000f280000300800 */
[----:B------:R-:W-:Y:S04]  /*b6bc0*/  STS.U16 [R53+UR76+0x46700], R25 ;  /* 0x0467001935007988 */ /* 0x000fe8000800044c */
[----:B------:R0:W-:Y:S04]  /*b6bd0*/  STS.U16 [R53+UR76+0x56700], R24 ;  /* 0x0567001835007988 */ /* 0x0001e8000800044c */
[----:B------:R-:W-:Y:S04]  /*b6be0*/  STS.U16 [R53+UR76+0x46b00], R49 ;  /* 0x046b003135007988 */ /* 0x000fe8000800044c */
[----:B------:R1:W-:Y:S04]  /*b6bf0*/  STS.U16 [R53+UR76+0x56b00], R48 ;  /* 0x056b003035007988 */ /* 0x0003e8000800044c */
[----:B------:R-:W-:Y:S04]  /*b6c00*/  STS.U16 [R53+UR76+0x46f00], R51 ;  /* 0x046f003335007988 */ /* 0x000fe8000800044c */
[----:B------:R1:W-:Y:S04]  /*b6c10*/  STS.U16 [R53+UR76+0x56f00], R50 ;  /* 0x056f003235007988 */ /* 0x0003e8000800044c */
[----:B0-----:R-:W4:Y:S04]  /*b6c20*/  LDL.LU R24, [R1+0x2494] ;  /* 0x0024940001187983 */ /* 0x001f280000300800 */
[----:B------:R-:W4:Y:S04]  /*b6c30*/  LDL.LU R25, [R1+0x2458] ;  /* 0x0024580001197983 */ /* 0x000f280000300800 */
[----:B-1----:R-:W4:Y:S04]  /*b6c40*/  LDL.LU R48, [R1+0x2454] ;  /* 0x0024540001307983 */ /* 0x002f280000300800 */
[----:B------:R-:W4:Y:S04]  /*b6c50*/  LDL.LU R49, [R1+0x2418] ;  /* 0x0024180001317983 */ /* 0x000f280000300800 */
[----:B------:R0:W-:Y:S04]  /*b6c60*/  STS.U16 [R53+UR76+0x47300], R83 ;  /* 0x0473005335007988 */ /* 0x0001e8000800044c */
[----:B------:R1:W-:Y:S04]  /*b6c70*/  STS.U16 [R53+UR76+0x57300], R82 ;  /* 0x0573005235007988 */ /* 0x0003e8000800044c */
[----:B------:R0:W-:Y:S04]  /*b6c80*/  STS.U16 [R53+UR76+0x47700], R61 ;  /* 0x0477003d35007988 */ /* 0x0001e8000800044c */
[----:B------:R-:W4:Y:S04]  /*b6c90*/  LDL.LU R50, [R1+0x2414] ;  /* 0x0024140001327983 */ /* 0x000f280000300800 */
[----:B------:R0:W-:Y:S04]  /*b6ca0*/  STS.U16 [R53+UR76+0x57700], R62 ;  /* 0x0577003e35007988 */ /* 0x0001e8000800044c */
[----:B------:R-:W-:Y:S04]  /*b6cb0*/  STS.U16 [R53+UR76+0x47b00], R63 ;  /* 0x047b003f35007988 */ /* 0x000fe8000800044c */
[----:B------:R-:W-:Y:S04]  /*b6cc0*/  STS.U16 [R53+UR76+0x57b00], R81 ;  /* 0x057b005135007988 */ /* 0x000fe8000800044c */
[----:B------:R-:W4:Y:S04]  /*b6cd0*/  LDL.LU R51, [R1+0x23d8] ;  /* 0x0023d80001337983 */ /* 0x000f280000300800 */
[----:B0-----:R-:W4:Y:S04]  /*b6ce0*/  LDL.LU R83, [R1+0x23d4] ;  /* 0x0023d40001537983 */ /* 0x001f280000300800 */
[----:B-1----:R-:W4:Y:S04]  /*b6cf0*/  LDL.LU R82, [R1+0x2398] ;  /* 0x0023980001527983 */ /* 0x002f280000300800 */
[----:B------:R-:W4:Y:S04]  /*b6d00*/  LDL.LU R61, [R1+0x2394] ;  /* 0x00239400013d7983 */ /* 0x000f280000300800 */
[----:B------:R-:W4:Y:S04]  /*b6d10*/  LDL.LU R62, [R1+0x2358] ;  /* 0x00235800013e7983 */ /* 0x000f280000300800 */
[----:B------:R-:W-:Y:S04]  /*b6d20*/  STS.U16 [R53+UR76+0x47f00], R80 ;  /* 0x047f005035007988 */ /* 0x000fe8000800044c */
[----:B------:R-:W-:Y:S04]  /*b6d30*/  STS.U16 [R53+UR76+0x57f00], R65 ;  /* 0x057f004135007988 */ /* 0x000fe8000800044c */
[----:B---3--:R-:W-:Y:S04]  /*b6d40*/  STS.U16 [R53+UR76+0x60300], R64 ;  /* 0x0603004035007988 */ /* 0x008fe8000800044c */
[----:B------:R0:W-:Y:S04]  /*b6d50*/  STS.U16 [R53+UR76+0x70300], R93 ;  /* 0x0703005d35007988 */ /* 0x0001e8000800044c */
[----:B------:R-:W-:Y:S04]  /*b6d60*/  STS.U16 [R53+UR76+0x60700], R67 ;  /* 0x0607004335007988 */ /* 0x000fe8000800044c */
[----:B------:R-:W-:Y:S04]  /*b6d70*/  STS.U16 [R53+UR76+0x70700], R66 ;  /* 0x0707004235007988 */ /* 0x000fe8000800044c */
[----:B0-----:R-:W3:Y:S04]  /*b6d80*/  LDL.LU R93, [R1+0x2354] ;  /* 0x00235400015d7983 */ /* 0x001ee80000300800 */
[----:B------:R0:W-:Y:S04]  /*b6d90*/  STS.U16 [R53+UR76+0x60b00], R0 ;  /* 0x060b000035007988 */ /* 0x0001e8000800044c */
[----:B------:R-:W-:Y:S04]  /*b6da0*/  STS.U16 [R53+UR76+0x70b00], R79 ;  /* 0x070b004f35007988 */ /* 0x000fe8000800044c */
[----:B------:R-:W-:Y:S04]  /*b6db0*/  STS.U16 [R53+UR76+0x60f00], R78 ;  /* 0x060f004e35007988 */ /* 0x000fe8000800044c */
[----:B0-----:R-:W3:Y:S04]  /*b6dc0*/  LDL.LU R0, [R1+0x2318] ;  /* 0x0023180001007983 */ /* 0x001ee80000300800 */
[----:B------:R0:W-:Y:S04]  /*b6dd0*/  STS.U16 [R53+UR76+0x70f00], R68 ;  /* 0x070f004435007988 */ /* 0x0001e8000800044c */
[----:B------:R1:W-:Y:S04]  /*b6de0*/  STS.U16 [R53+UR76+0x61300], R69 ;  /* 0x0613004535007988 */ /* 0x0003e8000800044c */
[----:B--2---:R-:W-:Y:S04]  /*b6df0*/  STS.U16 [R53+UR76+0x71300], R77 ;  /* 0x0713004d35007988 */ /* 0x004fe8000800044c */
[----:B------:R2:W-:Y:S04]  /*b6e00*/  STS.U16 [R53+UR76+0x61700], R70 ;  /* 0x0617004635007988 */ /* 0x0005e8000800044c */
[----:B------:R2:W-:Y:S04]  /*b6e10*/  STS.U16 [R53+UR76+0x71700], R71 ;  /* 0x0717004735007988 */ /* 0x0005e8000800044c */
        /* <DEDUP_REMOVED lines=37> */
[----:B------:R-:W4:Y:S04]  /*b7070*/  LDL.LU R83, [R1+0x420c] ;  /* 0x00420c0001537983 */ /* 0x000f280000300800 */
[----:B------:R0:W-:Y:S04]  /*b7080*/  STS.U16 [R53+UR76+0x63300], R82 ;  /* 0x0633005235007988 */ /* 0x0001e8000800044c */
[----:B------:R0:W-:Y:S04]  /*b7090*/  STS.U16 [R53+UR76+0x73300], R61 ;  /* 0x0733003d35007988 */ /* 0x0001e8000800044c */
[----:B------:R0:W-:Y:S04]  /*b70a0*/  STS.U16 [R53+UR76+0x63700], R62 ;  /* 0x0637003e35007988 */ /* 0x0001e8000800044c */
[----:B---3--:R3:W-:Y:S04]  /*b70b0*/  STS.U16 [R53+UR76+0x73700], R93 ;  /* 0x0737005d35007988 */ /* 0x0087e8000800044c */
[----:B0-----:R-:W4:Y:S04]  /*b70c0*/  LDL.LU R82, [R1+0x4208] ;  /* 0x0042080001527983 */ /* 0x001f280000300800 */
[----:B------:R-:W4:Y:S04]  /*b70d0*/  LDL.LU R61, [R1+0x4204] ;  /* 0x00420400013d7983 */ /* 0x000f280000300800 */
[----:B------:R-:W4:Y:S04]  /*b70e0*/  LDL.LU R62, [R1+0x4200] ;  /* 0x00420000013e7983 */ /* 0x000f280000300800 */
[----:B---3--:R-:W3:Y:S04]  /*b70f0*/  LDL.LU R93, [R1+0x41fc] ;  /* 0x0041fc00015d7983 */ /* 0x008ee80000300800 */
[----:B------:R0:W-:Y:S04]  /*b7100*/  STS.U16 [R53+UR76+0x63b00], R0 ;  /* 0x063b000035007988 */ /* 0x0001e8000800044c */
[----:B0-----:R-:W3:Y:S04]  /*b7110*/  LDL.LU R0, [R1+0x41f8] ;  /* 0x0041f80001007983 */ /* 0x001ee80000300800 */
[----:B------:R0:W-:Y:S04]  /*b7120*/  STS.U16 [R53+UR76+0x73b00], R68 ;  /* 0x073b004435007988 */ /* 0x0001e8000800044c */
[----:B------:R0:W-:Y:S04]  /*b7130*/  STS.U16 [R53+UR76+0x63f00], R69 ;  /* 0x063f004535007988 */ /* 0x0001e8000800044c */
[----:B--2---:R2:W-:Y:S04]  /*b7140*/  STS.U16 [R53+UR76+0x73f00], R70 ;  /* 0x073f004635007988 */ /* 0x0045e8000800044c */
[----:B------:R1:W-:Y:S04]  /*b7150*/  STS.U16 [R53+UR76+0x64300], R71 ;  /* 0x0643004735007988 */ /* 0x0003e8000800044c */
[----:B0-----:R-:W3:Y:S04]  /*b7160*/  LDL.LU R68, [R1+0x41f4] ;  /* 0x0041f40001447983 */ /* 0x001ee80000300800 */
[----:B------:R-:W3:Y:S04]  /*b7170*/  LDL.LU R69, [R1+0x41f0] ;  /* 0x0041f00001457983 */ /* 0x000ee80000300800 */
[----:B--2---:R-:W2:Y:S04]  /*b7180*/  LDL.LU R70, [R1+0x41ec] ;  /* 0x0041ec0001467983 */ /* 0x004ea80000300800 */
[----:B-1----:R-:W2:Y:S01]  /*b7190*/  LDL.LU R71, [R1+0x41e8] ;  /* 0x0041e80001477983 */ /* 0x002ea20000300800 */
        /* <DEDUP_REMOVED lines=10> */
[----:B------:R-:W3:Y:S04]  /*b7240*/  @!P3 LDG.E.U16 R54, desc[UR6][R4.64] ;  /* 0x000000060436b981 */ /* 0x000ee8000c1e1500 */
[----:B------:R-:W3:Y:S04]  /*b7250*/  @!P6 LDG.E.U16 R52, desc[UR6][R26.64] ;  /* 0x000000061a34e981 */ /* 0x000ee8000c1e1500 */
[----:B------:R-:W-:Y:S04]  /*b7260*/  STS.U16 [R53+UR76+0x74300], R63 ;  /* 0x0743003f35007988 */ /* 0x000fe8000800044c */
        /* <DEDUP_REMOVED lines=10> */
[----:B------:R-:W-:Y:S04]  /*b7310*/  STS.U16 [R53+UR76+0x65b00], R72 ;  /* 0x065b004835007988 */ /* 0x000fe8000800044c */
[----:B0-----:R-:W3:Y:S04]  /*b7320*/  LDL.LU R81, [R1+0x2d7c] ;  /* 0x002d7c0001517983 */ /* 0x001ee80000300800 */
[----:B----4-:R-:W-:Y:S04]  /*b7330*/  STS.U16 [R53+UR76+0x75b00], R75 ;  /* 0x075b004b35007988 */ /* 0x010fe8000800044c */
[----:B-1----:R-:W4:Y:S04]  /*b7340*/  LDL.LU R80, [R1+0x2d78] ;  /* 0x002d780001507983 */ /* 0x002f280000300800 */
[----:B------:R-:W-:Y:S04]  /*b7350*/  STS.U16 [R53+UR76+0x65f00], R74 ;  /* 0x065f004a35007988 */ /* 0x000fe8000800044c */
[----:B------:R-:W4:Y:S04]  /*b7360*/  LDL.LU R65, [R1+0x2d44] ;  /* 0x002d440001417983 */ /* 0x000f280000300800 */
[----:B------:R-:W-:Y:S04]  /*b7370*/  STS.U16 [R53+UR76+0x75f00], R76 ;  /* 0x075f004c35007988 */ /* 0x000fe8000800044c */
[----:B------:R-:W4:Y:S04]  /*b7380*/  LDL.LU R64, [R1+0x2d40] ;  /* 0x002d400001407983 */ /* 0x000f280000300800 */
[----:B------:R-:W4:Y:S04]  /*b7390*/  LDL.LU R67, [R1+0x2d0c] ;  /* 0x002d0c0001437983 */ /* 0x000f280000300800 */
[----:B------:R-:W4:Y:S04]  /*b73a0*/  LDL.LU R66, [R1+0x2d08] ;  /* 0x002d080001427983 */ /* 0x000f280000300800 */
[----:B------:R-:W4:Y:S04]  /*b73b0*/  LDL.LU R79, [R1+0x2cd4] ;  /* 0x002cd400014f7983 */ /* 0x000f280000300800 */
[----:B------:R-:W4:Y:S04]  /*b73c0*/  LDL.LU R78, [R1+0x2cd0] ;  /* 0x002cd000014e7983 */ /* 0x000f280000300800 */
[----:B--2---:R-:W-:Y:S04]  /*b73d0*/  STS.U16 [R53+UR76+0x66300], R71 ;  /* 0x0663004735007988 */ /* 0x004fe8000800044c */
[----:B------:R-:W-:Y:S04]  /*b73e0*/  STS.U16 [R53+UR76+0x76300], R70 ;  /* 0x0763004635007988 */ /* 0x000fe8000800044c */
[----:B---3--:R-:W-:Y:S04]  /*b73f0*/  STS.U16 [R53+UR76+0x66700], R69 ;  /* 0x0667004535007988 */ /* 0x008fe8000800044c */
[----:B------:R-:W-:Y:S04]  /*b7400*/  STS.U16 [R53+UR76+0x76700], R68 ;  /* 0x0767004435007988 */ /* 0x000fe8000800044c */
[----:B------:R0:W-:Y:S04]  /*b7410*/  STS.U16 [R53+UR76+0x66b00], R0 ;  /* 0x066b000035007988 */ /* 0x0001e8000800044c */
[----:B0-----:R-:W2:Y:S04]  /*b7420*/  LDL.LU R0, [R1+0x2c9c] ;  /* 0x002c9c0001007983 */ /* 0x001ea80000300800 */
[----:B------:R-:W3:Y:S04]  /*b7430*/  LDL.LU R77, [R1+0x2c98] ;  /* 0x002c9800014d7983 */ /* 0x000ee80000300800 */
[----:B------:R0:W-:Y:S04]  /*b7440*/  STS.U16 [R53+UR76+0x76b00], R93 ;  /* 0x076b005d35007988 */ /* 0x0001e8000800044c */
        /* <DEDUP_REMOVED lines=18> */
[----:B------:R1:W-:Y:S01]  /*b7570*/  STS.U16 [R53+UR76+0x77f00], R52 ;  /* 0x077f003435007988 */ /* 0x0003e2000800044c */
[----:B0-----:R-:W-:-:S03]  /*b7580*/  LOP3.LUT R93, R2, 0x70, RZ, 0x3c, !PT ;  /* 0x00000070025d7812 */ /* 0x001fc600078e3cff */
        /* <DEDUP_REMOVED lines=13> */
[----:B----4-:R1:W-:Y:S04]  /*b7660*/  STS.U16 [R93+UR76+0x50380], R80 ;  /* 0x050380505d007988 */ /* 0x0103e8000800044c */
        /* <DEDUP_REMOVED lines=9> */
[----:B------:R-:W4:Y:S04]  /*b7700*/  LDL.LU R66, [R1+0x298c] ;  /* 0x00298c0001427983 */ /* 0x000f280000300800 */
[----:B------:R0:W-:Y:S04]  /*b7710*/  STS.U16 [R93+UR76+0x40f80], R79 ;  /* 0x040f804f5d007988 */ /* 0x0001e8000800044c */
[----:B------:R1:W-:Y:S04]  /*b7720*/  STS.U16 [R93+UR76+0x50f80], R78 ;  /* 0x050f804e5d007988 */ /* 0x0003e8000800044c */
[----:B0-----:R-:W4:Y:S04]  /*b7730*/  LDL.LU R79, [R1+0x2988] ;  /* 0x00298800014f7983 */ /* 0x001f280000300800 */
[----:B-1----:R-:W4:Y:S04]  /*b7740*/  LDL.LU R78, [R1+0x2954] ;  /* 0x00295400014e7983 */ /* 0x002f280000300800 */
[----:B--2---:R0:W-:Y:S04]  /*b7750*/  STS.U16 [R93+UR76+0x41380], R0 ;  /* 0x041380005d007988 */ /* 0x0041e8000800044c */
[----:B---3--:R1:W-:Y:S04]  /*b7760*/  STS.U16 [R93+UR76+0x51380], R77 ;  /* 0x0513804d5d007988 */ /* 0x0083e8000800044c */
[----:B0-----:R-:W2:Y:S04]  /*b7770*/  LDL.LU R0, [R1+0x2950] ;  /* 0x0029500001007983 */ /* 0x001ea80000300800 */
[----:B-1----:R-:W3:Y:S04]  /*b7780*/  LDL.LU R77, [R1+0x291c] ;  /* 0x00291c00014d7983 */ /* 0x002ee80000300800 */
        /* <DEDUP_REMOVED lines=41> */
[----:B----4-:R4:W-:Y:S04]  /*b7a20*/  STS.U16 [R93+UR76+0x54380], R65 ;  /* 0x054380415d007988 */ /* 0x0109e8000800044c */
[----:B0-----:R-:W3:Y:S04]  /*b7a30*/  LDL.LU R60, [R1+0x2720] ;  /* 0x00272000013c7983 */ /* 0x001ee80000300800 */
[----:B-1----:R-:W3:Y:S04]  /*b7a40*/  LDL.LU R63, [R1+0x26ec] ;  /* 0x0026ec00013f7983 */ /* 0x002ee80000300800 */
[----:B------:R-:W3:Y:S04]  /*b7a50*/  LDL.LU R62, [R1+0x26e8] ;  /* 0x0026e800013e7983 */ /* 0x000ee80000300800 */
        /* <DEDUP_REMOVED lines=32> */
[----:B------:R-:W-:Y:S04]  /*b7c60*/  STS.U16 [R93+UR76+0x46780], R53 ;  /* 0x046780355d007988 */ /* 0x000fe8000800044c */
[----:B------:R1:W-:Y:S04]  /*b7c70*/  STS.U16 [R93+UR76+0x56780], R52 ;  /* 0x056780345d007988 */ /* 0x0003e8000800044c */
[----:B------:R-:W-:Y:S04]  /*b7c80*/  STS.U16 [R93+UR76+0x46b80], R55 ;  /* 0x046b80375d007988 */ /* 0x000fe8000800044c */
[----:B0-----:R-:W3:Y:S04]  /*b7c90*/  LDL.LU R75, [R1+0x24d0] ;  /* 0x0024d000014b7983 */ /* 0x001ee80000300800 */
[----:B-1----:R-:W3:Y:S04]  /*b7ca0*/  LDL.LU R74, [R1+0x24cc] ;  /* 0x0024cc00014a7983 */ /* 0x002ee80000300800 */
[----:B------:R-:W3:Y:S04]  /*b7cb0*/  LDL.LU R76, [R1+0x2490] ;  /* 0x00249000014c7983 */ /* 0x000ee80000300800 */
[----:B------:R-:W3:Y:S04]  /*b7cc0*/  LDL.LU R52, [R1+0x248c] ;  /* 0x00248c0001347983 */ /* 0x000ee80000300800 */
[----:B------:R0:W-:Y:S04]  /*b7cd0*/  STS.U16 [R93+UR76+0x56b80], R54 ;  /* 0x056b80365d007988 */ /* 0x0001e8000800044c */
[----:B------:R-:W3:Y:S04]  /*b7ce0*/  LDL.LU R53, [R1+0x2450] ;  /* 0x0024500001357983 */ /* 0x000ee80000300800 */
[----:B------:R-:W-:Y:S04]  /*b7cf0*/  STS.U16 [R93+UR76+0x46f80], R57 ;  /* 0x046f80395d007988 */ /* 0x000fe8000800044c */
[----:B------:R1:W-:Y:S04]  /*b7d00*/  STS.U16 [R93+UR76+0x56f80], R56 ;  /* 0x056f80385d007988 */ /* 0x0003e8000800044c */
[----:B------:R-:W-:Y:S04]  /*b7d10*/  STS.U16 [R93+UR76+0x47380], R59 ;  /* 0x0473803b5d007988 */ /* 0x000fe8000800044c */
[----:B------:R1:W-:Y:S04]  /*b7d20*/  STS.U16 [R93+UR76+0x57380], R58 ;  /* 0x0573803a5d007988 */ /* 0x0003e8000800044c */
[----:B------:R-:W-:Y:S04]  /*b7d30*/  STS.U16 [R93+UR76+0x47780], R61 ;  /* 0x0477803d5d007988 */ /* 0x000fe8000800044c */
[----:B0-----:R-:W3:Y:S04]  /*b7d40*/  LDL.LU R54, [R1+0x244c] ;  /* 0x00244c0001367983 */ /* 0x001ee80000300800 */
[----:B------:R-:W3:Y:S04]  /*b7d50*/  LDL.LU R55, [R1+0x2410] ;  /* 0x0024100001377983 */ /* 0x000ee80000300800 */
[----:B-1----:R-:W3:Y:S04]  /*b7d60*/  LDL.LU R56, [R1+0x240c] ;  /* 0x00240c0001387983 */ /* 0x002ee80000300800 */
[----:B------:R-:W3:Y:S04]  /*b7d70*/  LDL.LU R57, [R1+0x23d0] ;  /* 0x0023d00001397983 */ /* 0x000ee80000300800 */
[----:B------:R-:W3:Y:S04]  /*b7d80*/  LDL.LU R58, [R1+0x23cc] ;  /* 0x0023cc00013a7983 */ /* 0x000ee80000300800 */
[----:B------:R0:W-:Y:S04]  /*b7d90*/  STS.U16 [R93+UR76+0x57780], R60 ;  /* 0x0577803c5d007988 */ /* 0x0001e8000800044c */
[----:B------:R-:W3:Y:S04]  /*b7da0*/  LDL.LU R59, [R1+0x2390] ;  /* 0x00239000013b7983 */ /* 0x000ee80000300800 */
[----:B------:R-:W-:Y:S04]  /*b7db0*/  STS.U16 [R93+UR76+0x47b80], R63 ;  /* 0x047b803f5d007988 */ /* 0x000fe8000800044c */
[----:B------:R1:W-:Y:S04]  /*b7dc0*/  STS.U16 [R93+UR76+0x57b80], R62 ;  /* 0x057b803e5d007988 */ /* 0x0003e8000800044c */
[----:B------:R0:W-:Y:S04]  /*b7dd0*/  STS.U16 [R93+UR76+0x47f80], R81 ;  /* 0x047f80515d007988 */ /* 0x0001e8000800044c */
[----:B------:R1:W-:Y:S04]  /*b7de0*/  STS.U16 [R93+UR76+0x57f80], R80 ;  /* 0x057f80505d007988 */ /* 0x0003e8000800044c */
[----:B----4-:R-:W-:Y:S04]  /*b7df0*/  STS.U16 [R93+UR76+0x60380], R65 ;  /* 0x060380415d007988 */ /* 0x010fe8000800044c */
[----:B0-----:R-:W4:Y:S04]  /*b7e00*/  LDL.LU R60, [R1+0x238c] ;  /* 0x00238c00013c7983 */ /* 0x001f280000300800 */
[----:B------:R-:W4:Y:S04]  /*b7e10*/  LDL.LU R61, [R1+0x2350] ;  /* 0x00235000013d7983 */ /* 0x000f280000300800 */
[----:B-1----:R-:W4:Y:S04]  /*b7e20*/  LDL.LU R62, [R1+0x234c] ;  /* 0x00234c00013e7983 */ /* 0x002f280000300800 */
[----:B------:R-:W4:Y:S04]  /*b7e30*/  LDL.LU R63, [R1+0x2310] ;  /* 0x00231000013f7983 */ /* 0x000f280000300800 */
[----:B------:R-:W4:Y:S04]  /*b7e40*/  LDL.LU R81, [R1+0x230c] ;  /* 0x00230c0001517983 */ /* 0x000f280000300800 */
[----:B------:R0:W-:Y:S04]  /*b7e50*/  STS.U16 [R93+UR76+0x70380], R64 ;  /* 0x070380405d007988 */ /* 0x0001e8000800044c */
[----:B------:R-:W4:Y:S04]  /*b7e60*/  LDL.LU R80, [R1+0x22d0] ;  /* 0x0022d00001507983 */ /* 0x000f280000300800 */
[----:B------:R-:W-:Y:S04]  /*b7e70*/  STS.U16 [R93+UR76+0x60780], R67 ;  /* 0x060780435d007988 */ /* 0x000fe8000800044c */
        /* <DEDUP_REMOVED lines=13> */
[----:B------:R-:W-:Y:S04]  /*b7f50*/  STS.U16 [R93+UR76+0x61380], R69 ;  /* 0x061380455d007988 */ /* 0x000fe8000800044c */
[----:B------:R0:W-:Y:S04]  /*b7f60*/  STS.U16 [R93+UR76+0x71380], R68 ;  /* 0x071380445d007988 */ /* 0x0001e8000800044c */
[----:B------:R-:W-:Y:S04]  /*b7f70*/  STS.U16 [R93+UR76+0x61780], R71 ;  /* 0x061780475d007988 */ /* 0x000fe8000800044c */
[----:B------:R1:W-:Y:S04]  /*b7f80*/  STS.U16 [R93+UR76+0x71780], R70 ;  /* 0x071780465d007988 */ /* 0x0003e8000800044c */
[----:B------:R-:W-:Y:S04]  /*b7f90*/  STS.U16 [R93+UR76+0x61b80], R73 ;  /* 0x061b80495d007988 */ /* 0x000fe8000800044c */
[----:B------:R1:W-:Y:S04]  /*b7fa0*/  STS.U16 [R93+UR76+0x71b80], R72 ;  /* 0x071b80485d007988 */ /* 0x0003e8000800044c */
[----:B0-----:R-:W3:Y:S04]  /*b7fb0*/  LDL.LU R68, [R1+0x21cc] ;  /* 0x0021cc0001447983 */ /* 0x001ee80000300800 */
[----:B------:R-:W3:Y:S04]  /*b7fc0*/  LDL.LU R69, [R1+0x2190] ;  /* 0x0021900001457983 */ /* 0x000ee80000300800 */
[----:B-1----:R-:W3:Y:S04]  /*b7fd0*/  LDL.LU R70, [R1+0x218c] ;  /* 0x00218c0001467983 */ /* 0x002ee80000300800 */
[----:B------:R-:W3:Y:S04]  /*b7fe0*/  LDL.LU R71, [R1+0x2150] ;  /* 0x0021500001477983 */ /* 0x000ee80000300800 */
[----:B------:R-:W-:Y:S04]  /*b7ff0*/  STS.U16 [R93+UR76+0x61f80], R75 ;  /* 0x061f804b5d007988 */ /* 0x000fe8000800044c */
[----:B------:R-:W3:Y:S04]  /*b8000*/  LDL.LU R72, [R1+0x214c] ;  /* 0x00214c0001487983 */ /* 0x000ee80000300800 */
[----:B------:R0:W-:Y:S04]  /*b8010*/  STS.U16 [R93+UR76+0x71f80], R74 ;  /* 0x071f804a5d007988 */ /* 0x0001e8000800044c */
[----:B------:R-:W3:Y:S04]  /*b8020*/  LDL.LU R73, [R1+0x2110] ;  /* 0x0021100001497983 */ /* 0x000ee80000300800 */
[----:B------:R1:W-:Y:S04]  /*b8030*/  STS.U16 [R93+UR76+0x62380], R76 ;  /* 0x0623804c5d007988 */ /* 0x0003e8000800044c */
[----:B------:R1:W-:Y:S04]  /*b8040*/  STS.U16 [R93+UR76+0x72380], R52 ;  /* 0x072380345d007988 */ /* 0x0003e8000800044c */
[----:B------:R1:W-:Y:S04]  /*b8050*/  STS.U16 [R93+UR76+0x62780], R53 ;  /* 0x062780355d007988 */ /* 0x0003e8000800044c */
[----:B0-----:R-:W3:Y:S04]  /*b8060*/  LDL.LU R74, [R1+0x210c] ;  /* 0x00210c00014a7983 */ /* 0x001ee80000300800 */
[----:B------:R-:W3:Y:S04]  /*b8070*/  LDL.LU R75, [R1+0x20d0] ;  /* 0x0020d000014b7983 */ /* 0x000ee80000300800 */
[----:B-1----:R-:W3:Y:S04]  /*b8080*/  LDL.LU R76, [R1+0x20cc] ;  /* 0x0020cc00014c7983 */ /* 0x002ee80000300800 */
        /* <DEDUP_REMOVED lines=14> */
[----:B----4-:R0:W-:Y:S04]  /*b8170*/  STS.U16 [R93+UR76+0x73380], R60 ;  /* 0x0733803c5d007988 */ /* 0x0101e8000800044c */
[----:B------:R4:W-:Y:S04]  /*b8180*/  STS.U16 [R93+UR76+0x63780], R61 ;  /* 0x0637803d5d007988 */ /* 0x0009e8000800044c */
[----:B------:R0:W-:Y:S04]  /*b8190*/  STS.U16 [R93+UR76+0x73780], R62 ;  /* 0x0737803e5d007988 */ /* 0x0001e8000800044c */
[----:B------:R0:W-:Y:S04]  /*b81a0*/  STS.U16 [R93+UR76+0x63b80], R63 ;  /* 0x063b803f5d007988 */ /* 0x0001e8000800044c */
[----:B------:R1:W-:Y:S04]  /*b81b0*/  STS.U16 [R93+UR76+0x73b80], R81 ;  /* 0x073b80515d007988 */ /* 0x0003e8000800044c */
[----:B------:R1:W-:Y:S04]  /*b81c0*/  STS.U16 [R93+UR76+0x63f80], R80 ;  /* 0x063f80505d007988 */ /* 0x0003e8000800044c */
[----:B0-----:R0:W5:Y:S04]  /*b81d0*/  LDL.LU R60, [R1+0x41c4] ;  /* 0x0041c400013c7983 */ /* 0x0011680000300800 */
[----:B----4-:R0:W5:Y:S04]  /*b81e0*/  LDL.LU R61, [R1+0x41c0] ;  /* 0x0041c000013d7983 */ /* 0x0101680000300800 */
[----:B------:R0:W5:Y:S04]  /*b81f0*/  LDL.LU R62, [R1+0x41bc] ;  /* 0x0041bc00013e7983 */ /* 0x0001680000300800 */
[----:B------:R0:W5:Y:S04]  /*b8200*/  LDL.LU R63, [R1+0x41b8] ;  /* 0x0041b800013f7983 */ /* 0x0001680000300800 */
[----:B-1----:R-:W4:Y:S04]  /*b8210*/  LDL.LU R81, [R1+0x41b4] ;  /* 0x0041b40001517983 */ /* 0x002f280000300800 */
        /* <DEDUP_REMOVED lines=11> */
[----:B------:R-:W4:Y:S04]  /*b82d0*/  LDL.LU R79, [R1+0x419c] ;  /* 0x00419c00014f7983 */ /* 0x000f280000300800 */
[----:B------:R-:W4:Y:S04]  /*b82e0*/  LDL.LU R78, [R1+0x4198] ;  /* 0x00419800014e7983 */ /* 0x000f280000300800 */
[----:B--2---:R0:W-:Y:S04]  /*b82f0*/  STS.U16 [R93+UR76+0x74b80], R0 ;  /* 0x074b80005d007988 */ /* 0x0041e8000800044c */
[----:B---3--:R2:W-:Y:S04]  /*b8300*/  STS.U16 [R93+UR76+0x64f80], R77 ;  /* 0x064f804d5d007988 */ /* 0x0085e8000800044c */
[----:B0-----:R-:W3:Y:S04]  /*b8310*/  LDL.LU R0, [R1+0x4194] ;  /* 0x0041940001007983 */ /* 0x001ee80000300800 */
[----:B--2---:R-:W2:Y:S04]  /*b8320*/  LDL.LU R77, [R1+0x4190] ;  /* 0x00419000014d7983 */ /* 0x004ea80000300800 */
[----:B------:R0:W-:Y:S04]  /*b8330*/  STS.U16 [R93+UR76+0x74f80], R68 ;  /* 0x074f80445d007988 */ /* 0x0001e8000800044c */
[----:B------:R0:W-:Y:S04]  /*b8340*/  STS.U16 [R93+UR76+0x65380], R69 ;  /* 0x065380455d007988 */ /* 0x0001e8000800044c */
[----:B------:R0:W-:Y:S04]  /*b8350*/  STS.U16 [R93+UR76+0x75380], R70 ;  /* 0x075380465d007988 */ /* 0x0001e8000800044c */
[----:B------:R0:W-:Y:S04]  /*b8360*/  STS.U16 [R93+UR76+0x65780], R71 ;  /* 0x065780475d007988 */ /* 0x0001e8000800044c */
[----:B------:R1:W-:Y:S04]  /*b8370*/  STS.U16 [R93+UR76+0x75780], R72 ;  /* 0x075780485d007988 */ /* 0x0003e8000800044c */
[----:B0-----:R0:W5:Y:S04]  /*b8380*/  LDL.LU R68, [R1+0x418c] ;  /* 0x00418c0001447983 */ /* 0x0011680000300800 */
[----:B------:R0:W5:Y:S04]  /*b8390*/  LDL.LU R69, [R1+0x4188] ;  /* 0x0041880001457983 */ /* 0x0001680000300800 */
[----:B------:R0:W5:Y:S04]  /*b83a0*/  LDL.LU R70, [R1+0x4184] ;  /* 0x0041840001467983 */ /* 0x0001680000300800 */
[----:B------:R0:W-:Y:S04]  /*b83b0*/  STS.U16 [R93+UR76+0x65b80], R73 ;  /* 0x065b80495d007988 */ /* 0x0001e8000800044c */
[----:B------:R0:W5:Y:S04]  /*b83c0*/  LDL.LU R71, [R1+0x4180] ;  /* 0x0041800001477983 */ /* 0x0001680000300800 */
[----:B-1----:R1:W5:Y:S04]  /*b83d0*/  LDL.LU R72, [R1+0x417c] ;  /* 0x00417c0001487983 */ /* 0x0023680000300800 */
[----:B------:R0:W-:Y:S04]  /*b83e0*/  STS.U16 [R93+UR76+0x75b80], R74 ;  /* 0x075b804a5d007988 */ /* 0x0001e8000800044c */
[----:B------:R1:W-:Y:S04]  /*b83f0*/  STS.U16 [R93+UR76+0x65f80], R75 ;  /* 0x065f804b5d007988 */ /* 0x0003e8000800044c */
[----:B------:R1:W-:Y:S04]  /*b8400*/  STS.U16 [R93+UR76+0x75f80], R76 ;  /* 0x075f804c5d007988 */ /* 0x0003e8000800044c */
[----:B0-----:R0:W5:Y:S04]  /*b8410*/  LDL.LU R73, [R1+0x4178] ;  /* 0x0041780001497983 */ /* 0x0011680000300800 */
[----:B------:R0:W5:Y:S04]  /*b8420*/  LDL.LU R74, [R1+0x4174] ;  /* 0x00417400014a7983 */ /* 0x0001680000300800 */
[----:B-1----:R0:W5:Y:S04]  /*b8430*/  LDL.LU R75, [R1+0x4170] ;  /* 0x00417000014b7983 */ /* 0x0021680000300800 */
[----:B------:R0:W5:Y:S01]  /*b8440*/  LDL.LU R76, [R1+0x416c] ;  /* 0x00416c00014c7983 */ /* 0x0001620000300800 */
[----:B------:R-:W-:-:S06]  /*b8450*/  PRMT R89, RZ, 0x7610, R89 ;  /* 0x00007610ff597816 */ /* 0x000fcc0000000059 */
[----:B------:R-:W4:Y:S04]  /*b8460*/  @!P3 LDG.E.U16 R89, desc[UR6][R90.64] ;  /* 0x000000065a59b981 */ /* 0x000f28000c1e1500 */
[----:B--2---:R1:W-:Y:S04]  /*b8470*/  STS.U16 [R93+UR76+0x66380], R77 ;  /* 0x0663804d5d007988 */ /* 0x0043e8000800044c */
[----:B---3--:R2:W-:Y:S04]  /*b8480*/  STS.U16 [R93+UR76+0x76380], R0 ;  /* 0x076380005d007988 */ /* 0x0085e8000800044c */
[----:B-1----:R0:W5:Y:S04]  /*b8490*/  LDL.LU R77, [R1+0x4168] ;  /* 0x00416800014d7983 */ /* 0x0021680000300800 */
[----:B--2---:R-:W2:Y:S04]  /*b84a0*/  LDL R0, [R1+0x2dbc] ;  /* 0x002dbc0001007983 */ /* 0x004ea80000100800 */
[----:B----4-:R1:W-:Y:S04]  /*b84b0*/  STS.U16 [R93+UR76+0x66780], R78 ;  /* 0x0667804e5d007988 */ /* 0x0103e8000800044c */
[----:B------:R3:W-:Y:S04]  /*b84c0*/  STS.U16 [R93+UR76+0x76780], R79 ;  /* 0x0767804f5d007988 */ /* 0x0007e8000800044c */
[----:B------:R4:W-:Y:S04]  /*b84d0*/  STS.U16 [R93+UR76+0x66b80], R80 ;  /* 0x066b80505d007988 */ /* 0x0009e8000800044c */
[----:B------:R0:W-:Y:S04]  /*b84e0*/  STS.U16 [R93+UR76+0x76b80], R81 ;  /* 0x076b80515d007988 */ /* 0x0001e8000800044c */
[----:B------:R0:W-:Y:S04]  /*b84f0*/  STS.U16 [R93+UR76+0x66f80], R82 ;  /* 0x066f80525d007988 */ /* 0x0001e8000800044c */
[----:B------:R0:W-:Y:S04]  /*b8500*/  STS.U16 [R93+UR76+0x76f80], R83 ;  /* 0x076f80535d007988 */ /* 0x0001e8000800044c */
[----:B-1----:R1:W5:Y:S04]  /*b8510*/  LDL.LU R78, [R1+0x4164] ;  /* 0x00416400014e7983 */ /* 0x0023680000300800 */
[----:B---3--:R1:W5:Y:S04]  /*b8520*/  LDL.LU R79, [R1+0x4160] ;  /* 0x00416000014f7983 */ /* 0x0083680000300800 */
[----:B----4-:R1:W5:Y:S04]  /*b8530*/  LDL.LU R80, [R1+0x415c] ;  /* 0x00415c0001507983 */ /* 0x0103680000300800 */
[----:B0-----:R1:W5:Y:S04]  /*b8540*/  LDL.LU R81, [R1+0x4158] ;  /* 0x0041580001517983 */ /* 0x0013680000300800 */
        /* <DEDUP_REMOVED lines=8> */
[----:B0-----:R0:W5:Y:S04]  /*b85d0*/  LDL.LU R84, [R1+0x414c] ;  /* 0x00414c0001547983 */ /* 0x0011680000300800 */
[----:B---3--:R0:W5:Y:S04]  /*b85e0*/  LDL.LU R85, [R1+0x4148] ;  /* 0x0041480001557983 */ /* 0x0081680000300800 */
[----:B----4-:R0:W5:Y:S04]  /*b85f0*/  LDL.LU R86, [R1+0x4144] ;  /* 0x0041440001567983 */ /* 0x0101680000300800 */
[----:B------:R0:W5:Y:S04]  /*b8600*/  LDL.LU R87, [R1+0x4140] ;  /* 0x0041400001577983 */ /* 0x0001680000300800 */
[----:B-1----:R0:W5:Y:S04]  /*b8610*/  LDL.LU R3, [R1+0x413c] ;  /* 0x00413c0001037983 */ /* 0x0021680000300800 */
[----:B------:R0:W5:Y:S04]  /*b8620*/  LDL.LU R88, [R1+0x4138] ;  /* 0x0041380001587983 */ /* 0x0001680000300800 */
[----:B------:R1:W-:Y:S04]  /*b8630*/  STS.U16 [R93+UR76+0x67f80], R89 ;  /* 0x067f80595d007988 */ /* 0x0003e8000800044c */
[----:B------:R3:W-:Y:S01]  /*b8640*/  STS.U16 [R93+UR76+0x77f80], R92 ;  /* 0x077f805c5d007988 */ /* 0x0007e2000800044c */
[----:B------:R4:W-:Y:S06]  /*b8650*/  MEMBAR.ALL.CTA ;  /* 0x0000000000007992 */ /* 0x0009ec0000008000 */
[----:B----4-:R-:W4:Y:S04]  /*b8660*/  FENCE.VIEW.ASYNC.S ;  /* 0x00000000000073c6 */ /* 0x010f280000000000 */
[----:B-1----:R0:W5:Y:S04]  /*b8670*/  LDL.LU R89, [R1+0x4134] ;  /* 0x0041340001597983 */ /* 0x0021680000300800 */
[----:B---3--:R0:W5:Y:S04]  /*b8680*/  LDL.LU R93, [R1+0x4130] ;  /* 0x00413000015d7983 */ /* 0x0081680000300800 */
[----:B------:R0:W5:Y:S01]  /*b8690*/  LDL.LU R92, [R1+0x412c] ;  /* 0x00412c00015c7983 */ /* 0x0001620000300800 */
[----:B----4-:R-:W-:Y:S01]  /*b86a0*/  BAR.SYNC.DEFER_BLOCKING 0x0 ;  /* 0x0000000000007b1d */ /* 0x010fe20000010000 */
[----:B--2---:R-:W-:-:S05]  /*b86b0*/  LEA R0, R0, UR76, 0x3 ;  /* 0x0000004c00007c11 */ /* 0x004fca000f8e18ff */
[----:B------:R-:W-:-:S05]  /*b86c0*/  VIADD R0, R0, 0x90000 ;  /* 0x0009000000007836 */ /* 0x000fca0000000000 */
[----:B------:R-:W-:Y:S02]  /*b86d0*/  R2UR UR4, R0 ;  /* 0x00000000000472ca */ /* 0x000fe400000e0000 */
[----:B------:R0:W5:Y:S01]  /*b86e0*/  LDL.LU R0, [R1+0x4128] ;  /* 0x0041280001007983 */ /* 0x0001620000300800 */
[----:B------:R-:W-:-:S12]  /*b86f0*/  @P5 BRA `(.L_x_9) ;  /* 0x0000000400885947 */ /* 0x000fd80003800000 */
[----:B------:R1:W-:Y:S04]  /*b8700*/  STL.64 [R1+0x4140], R6 ;  /* 0x0041400601007387 */ /* 0x0003e80000100a00 */
[----:B-1----:R-:W2:Y:S01]  /*b8710*/  LDL R6, [R1+0x3f10] ;  /* 0x003f100001067983 */ /* 0x002ea20000100800 */
[----:B------:R-:W-:-:S03]  /*b8720*/  ELECT P3, URZ, PT ;  /* 0x0000000000ff782f */ /* 0x000fc60003860000 */
[----:B------:R1:W-:Y:S04]  /*b8730*/  STL [R1+0x413c], R5 ;  /* 0x00413c0501007387 */ /* 0x0003e80000100800 */
[----:B------:R3:W-:Y:S04]  /*b8740*/  STL [R1+0x4138], R4 ;  /* 0x0041380401007387 */ /* 0x0007e80000100800 */
[----:B-----5:R4:W-:Y:S02]  /*b8750*/  STL.64 [R1+0x4130], R2 ;  /* 0x0041300201007387 */ /* 0x0209e40000100a00 */
[----:B------:R-:W-:Y:S01]  /*b8760*/  @P3 IMAD.MOV.U32 R7, RZ, RZ, 0x40004040 ;  /* 0x40004040ff073424 */ /* 0x000fe200078e00ff */
[----:B-1----:R-:W-:Y:S01]  /*b8770*/  MOV.SPILL R5, UR73 ;  /* 0x0000004900057c02 */ /* 0x002fe20009000f00 */
[----:B------:R1:W-:Y:S01]  /*b8780*/  STL [R1+0x4128], R0 ;  /* 0x0041280001007387 */ /* 0x0003e20000100800 */
[----:B---3--:R-:W-:-:S02]  /*b8790*/  MOV.SPILL R4, UR72 ;  /* 0x0000004800047c02 */ /* 0x008fc40009000f00 */
[----:B------:R-:W-:Y:S01]  /*b87a0*/  @P3 R2UR UR75, R7 ;  /* 0x00000000074b32ca */ /* 0x000fe200000e0000 */
[----:B------:R-:W-:Y:S01]  /*b87b0*/  UMOV UR72, 0x0 ;  /* 0x0000000000487882 */ /* 0x000fe20000000000 */
[----:B------:R-:W-:Y:S01]  /*b87c0*/  UMOV UR73, 0x4408490 ;  /* 0x0440849000497882 */ /* 0x000fe20000000000 */
[----:B----4-:R-:W-:Y:S02]  /*b87d0*/  MOV.SPILL R2, UR6 ;  /* 0x0000000600027c02 */ /* 0x010fe40009000f00 */
[----:B-1----:R-:W-:Y:S01]  /*b87e0*/  MOV.SPILL R0, UR7 ;  /* 0x0000000700007c02 */ /* 0x002fe20009000f00 */
[----:B------:R-:W-:Y:S02]  /*b87f0*/  UIADD3.64 UR6, UPT, UPT, UR10, 0x4, URZ ;  /* 0x000000040a067897 */ /* 0x000fe4000fffe0ff */
[----:B------:R-:W-:Y:S01]  /*b8800*/  UIADD3 UR77, UPT, UPT, UR5, 0x100000, URZ ;  /* 0x00100000054d7890 */ /* 0x000fe2000fffe0ff */
[----:B------:R-:W-:Y:S01]  /*b8810*/  IMAD.MOV.U32 R3, RZ, RZ, RZ ;  /* 0x000000ffff037224 */ /* 0x000fe200078e00ff */
[----:B--2---:R-:W-:-:S13]  /*b8820*/  R2UR UR74, R6 ;  /* 0x00000000064a72ca */ /* 0x004fda00000e0000 */
[----:B------:R-:W-:-:S05]  /*b8830*/  IMAD.U32 R6, RZ, RZ, UR74 ;  /* 0x0000004aff067e24 */ /* 0x000fca000f8e00ff */
[----:B------:R-:W-:Y:S02]  /*b8840*/  @P3 R2UR UR74, R6 ;  /* 0x00000000064a32ca */ /* 0x000fe400000e0000 */
[----:B------:R1:W5:Y:S11]  /*b8850*/  LDL.LU.64 R6, [R1+0x4140] ;  /* 0x0041400001067983 */ /* 0x0003760000300a00 */
[----:B------:R2:W-:Y:S02]  /*b8860*/  UTCHMMA gdesc[UR12], gdesc[UR74], tmem[UR5], tmem[UR72], idesc[UR73], UPT ;  /* 0x00ff484a0c0075ea */ /* 0x0005e4000b800005 */
[----:B--2---:R-:W-:Y:S01]  /*b8870*/  UIADD3.64 UR72, UPT, UPT, UR10, 0x2, URZ ;  /* 0x000000020a487897 */ /* 0x004fe2000fffe0ff */
[----:B------:R-:W-:Y:S01]  /*b8880*/  UMOV UR74, 0x0 ;  /* 0x00000000004a7882 */ /* 0x000fe20000000000 */
[----:B------:R-:W-:-:S02]  /*b8890*/  UMOV UR75, 0x4408490 ;  /* 0x04408490004b7882 */ /* 0x000fc40000000000 */
[----:B------:R-:W-:Y:S05]  /*b88a0*/  UTCHMMA gdesc[UR8], gdesc[UR10], tmem[UR5], tmem[UR74], idesc[UR75], UPT ;  /* 0x00ff4a0a080075ea */ /* 0x000fea000b800005 */
[----:B------:R2:W-:Y:S01]  /*b88b0*/  UTCHMMA gdesc[UR14], gdesc[UR72], tmem[UR5], tmem[UR74], idesc[UR75], UPT ;  /* 0x00ff4a480e0075ea */ /* 0x0005e2000b800005 */
[----:B------:R3:W-:Y:S01]  /*b88c0*/  UTCHMMA gdesc[UR16], gdesc[UR6], tmem[UR5], tmem[UR74], idesc[UR75], UPT ;  /* 0x00ff4a06100075ea */ /* 0x0007e2000b800005 */
[----:B--2---:R-:W-:Y:S02]  /*b88d0*/  UIADD3.64 UR72, UPT, UPT, UR10, 0x7fe, URZ ;  /* 0x000007fe0a487897 */ /* 0x004fe4000fffe0ff */
[----:B---3--:R-:W-:-:S07]  /*b88e0*/  UIADD3.64 UR6, UPT, UPT, UR10, 0x800, URZ ;  /* 0x000008000a067897 */ /* 0x008fce000fffe0ff */
[----:B------:R2:W-:Y:S02]  /*b88f0*/  UTCHMMA gdesc[UR18], gdesc[UR72], tmem[UR5], tmem[UR74], idesc[UR75], UPT ;  /* 0x00ff4a48120075ea */ /* 0x0005e4000b800005 */
        /* <DEDUP_REMOVED lines=21> */
[----:B--2---:R-:W-:Y:S01]  /*b8a50*/  R2UR.FILL UR73, R5 ;  /* 0x00000000054972ca */ /* 0x004fe200004e0000 */
[----:B---3--:R-:W-:Y:S01]  /*b8a60*/  UIADD3 UR74, UPT, UPT, UR5, 0x100000, URZ ;  /* 0x00100000054a7890 */ /* 0x008fe2000fffe0ff */
[----:B------:R-:W-:Y:S01]  /*b8a70*/  R2UR.FILL UR72, R4 ;  /* 0x00000000044872ca */ /* 0x000fe200004e0000 */
[----:B------:R-:W-:Y:S01]  /*b8a80*/  UIADD3 UR75, UPT, UPT, UR5, 0x100000, URZ ;  /* 0x00100000054b7890 */ /* 0x000fe2000fffe0ff */
[----:B------:R1:W5:Y:S01]  /*b8a90*/  LDL.LU R5, [R1+0x413c] ;  /* 0x00413c0001057983 */ /* 0x0003620000300800 */
[----:B------:R-:W-:Y:S01]  /*b8aa0*/  UMOV UR6, 0x0 ;  /* 0x0000000000067882 */ /* 0x000fe20000000000 */
[----:B------:R-:W-:Y:S02]  /*b8ab0*/  UMOV UR7, 0x4408490 ;  /* 0x0440849000077882 */ /* 0x000fe40000000000 */
[----:B------:R1:W5:Y:S02]  /*b8ac0*/  LDL.LU R4, [R1+0x4138] ;  /* 0x0041380001047983 */ /* 0x0003640000300800 */
[----:B------:R2:W-:Y:S02]  /*b8ad0*/  UTCHMMA gdesc[UR12], gdesc[UR42], tmem[UR74], tmem[UR6], idesc[UR7], UPT ;  /* 0x00ff062a0c0075ea */ /* 0x0005e4000b80004a */
[----:B------:R3:W-:Y:S01]  /*b8ae0*/  UTCHMMA gdesc[UR8], gdesc[UR44], tmem[UR75], tmem[UR6], idesc[UR7], UPT ;  /* 0x00ff062c080075ea */ /* 0x0007e2000b80004b */
[----:B--2---:R-:W-:Y:S01]  /*b8af0*/  UMOV UR74, 0x0 ;  /* 0x00000000004a7882 */ /* 0x004fe20000000000 */
[----:B---3--:R-:W-:-:S02]  /*b8b00*/  UMOV UR75, 0x4408490 ;  /* 0x04408490004b7882 */ /* 0x008fc40000000000 */
[----:B------:R2:W-:Y:S02]  /*b8b10*/  UTCHMMA gdesc[UR14], gdesc[UR46], tmem[UR77], tmem[UR74], idesc[UR75], UPT ;  /* 0x00ff4a2e0e0075ea */ /* 0x0005e4000b80004d */
[----:B--2---:R-:W-:Y:S02]  /*b8b20*/  UIADD3 UR74, UPT, UPT, UR5, 0x100000, URZ ;  /* 0x00100000054a7890 */ /* 0x004fe4000fffe0ff */
[----:B------:R-:W-:-:S07]  /*b8b30*/  UIADD3 UR75, UPT, UPT, UR5, 0x100000, URZ ;  /* 0x00100000054b7890 */ /* 0x000fce000fffe0ff */
[----:B------:R-:W-:Y:S02]  /*b8b40*/  UTCHMMA gdesc[UR16], gdesc[UR48], tmem[UR74], tmem[UR6], idesc[UR7], UPT ;  /* 0x00ff0630100075ea */ /* 0x000fe4000b80004a */
[----:B------:R-:W-:Y:S01]  /*b8b50*/  UTCHMMA gdesc[UR18], gdesc[UR50], tmem[UR75], tmem[UR6], idesc[UR7], UPT ;  /* 0x00ff0632120075ea */ /* 0x000fe2000b80004b */
[----:B------:R2:W-:Y:S01]  /*b8b60*/  UTCHMMA gdesc[UR20], gdesc[UR52], tmem[UR74], tmem[UR6], idesc[UR7], UPT ;  /* 0x00ff0634140075ea */ /* 0x0005e2000b80004a */
[----:B------:R3:W-:Y:S01]  /*b8b70*/  UTCHMMA gdesc[UR22], gdesc[UR54], tmem[UR75], tmem[UR6], idesc[UR7], UPT ;  /* 0x00ff0636160075ea */ /* 0x0007e2000b80004b */
[----:B--2---:R-:W-:Y:S01]  /*b8b80*/  UMOV UR74, 0x0 ;  /* 0x00000000004a7882 */ /* 0x004fe20000000000 */
[----:B---3--:R-:W-:Y:S02]  /*b8b90*/  UMOV UR75, 0x4408490 ;  /* 0x04408490004b7882 */ /* 0x008fe40000000000 */
[----:B------:R2:W-:Y:S02]  /*b8ba0*/  UTCHMMA gdesc[UR24], gdesc[UR56], tmem[UR77], tmem[UR74], idesc[UR75], UPT ;  /* 0x00ff4a38180075ea */ /* 0x0005e4000b80004d */
[----:B--2---:R-:W-:-:S02]  /*b8bb0*/  UIADD3 UR74, UPT, UPT, UR5, 0x100000, URZ ;  /* 0x00100000054a7890 */ /* 0x004fc4000fffe0ff */
        /* <DEDUP_REMOVED lines=12> */
[----:B------:R2:W-:Y:S02]  /*b8c80*/  UTCHMMA gdesc[UR40], gdesc[UR72], tmem[UR74], tmem[UR6], idesc[UR7], UPT ;  /* 0x00ff0648280075ea */ /* 0x0005e4000b80004a */
[----:B--2---:R-:W-:Y:S01]  /*b8c90*/  R2UR.FILL UR6, R2 ;  /* 0x00000000020672ca */ /* 0x004fe200004e0000 */
[----:B------:R-:W-:Y:S01]  /*b8ca0*/  IMAD.U32 R2, RZ, RZ, UR4 ;  /* 0x00000004ff027e24 */ /* 0x000fe2000f8e00ff */
[----:B------:R-:W-:-:S04]  /*b8cb0*/  R2UR.FILL UR7, R0 ;  /* 0x00000000000772ca */ /* 0x000fc800004e0000 */
[----:B------:R-:W-:Y:S02]  /*b8cc0*/  @P3 MOV R0, R2 ;  /* 0x0000000200003202 */ /* 0x000fe40000000f00 */
[----:B------:R1:W5:Y:S02]  /*b8cd0*/  LDL.LU.64 R2, [R1+0x4130] ;  /* 0x0041300001027983 */ /* 0x0003640000300a00 */
[----:B------:R-:W-:Y:S02]  /*b8ce0*/  @P3 R2UR UR77, R0 ;  /* 0x00000000004d32ca */ /* 0x000fe400000e0000 */
[----:B------:R1:W5:Y:S11]  /*b8cf0*/  LDL.LU R0, [R1+0x4128] ;  /* 0x0041280001007983 */ /* 0x0003760000300800 */
[----:B------:R1:W-:Y:S01]  /*b8d00*/  UTCBAR [UR77], URZ ;  /* 0x000000ff4d0073e9 */ /* 0x0003e200080000ff */
[----:B------:R-:W-:Y:S01]  /*b8d10*/  NOP ;  /* 0x0000000000007918 */ /* 0x000fe20000000000 */
.L_x_9:
[----:B-----5:R2:W-:Y:S04]  /*b8d20*/  STL [R1+0x4138], R5 ;  /* 0x0041380501007387 */ /* 0x0205e80000100800 */
[----:B--2---:R-:W2:Y:S04]  /*b8d30*/  LDL R5, [R1+0x3f14] ;  /* 0x003f140001057983 */ /* 0x004ea80000100800 */
[----:B------:R3:W-:Y:S04]  /*b8d40*/  STL [R1+0x4134], R4 ;  /* 0x0041340401007387 */ /* 0x0007e80000100800 */
[----:B---3--:R-:W2:Y:S04]  /*b8d50*/  LDL R4, [R1+0x1ed0] ;  /* 0x001ed00001047983 */ /* 0x008ea80000100800 */
[----:B------:R3:W-:Y:S04]  /*b8d60*/  STL [R1+0x4130], R3 ;  /* 0x0041300301007387 */ /* 0x0007e80000100800 */
[----:B---3--:R-:W3:Y:S04]  /*b8d70*/  LDL.LU R3, [R1+0x3100] ;  /* 0x0031000001037983 */ /* 0x008ee80000300800 */
[----:B------:R4:W-:Y:S04]  /*b8d80*/  STL [R1+0x412c], R2 ;  /* 0x00412c0201007387 */ /* 0x0009e80000100800 */
[----:B----4-:R-:W4:Y:S04]  /*b8d90*/  LDL.LU R2, [R1+0x2dbc] ;  /* 0x002dbc0001027983 */ /* 0x010f280000300800 */
[----:B------:R0:W-:Y:S01]  /*b8da0*/  STL [R1+0x4128], R0 ;  /* 0x0041280001007387 */ /* 0x0001e20000100800 */
[----:B--2---:R-:W-:-:S03]  /*b8db0*/  ISETP.NE.U32.AND P4, PT, R4, R5, PT ;  /* 0x000000050400720c */ /* 0x004fc60003f85070 */
[----:B------:R2:W5:Y:S04]  /*b8dc0*/  LDL.LU R5, [R1+0x4138] ;  /* 0x0041380001057983 */ /* 0x0005680000300800 */
[----:B------:R2:W5:Y:S04]  /*b8dd0*/  LDL.LU R4, [R1+0x4134] ;  /* 0x0041340001047983 */ /* 0x0005680000300800 */
[----:B---3--:R3:W-:Y:S01]  /*b8de0*/  STL [R1+0x1bcc], R3 ;  /* 0x001bcc0301007387 */ /* 0x0087e20000100800 */
[----:B----4-:R-:W-:-:S05]  /*b8df0*/  VIADD R2, R2, 0x1 ;  /* 0x0000000102027836 */ /* 0x010fca0000000000 */
[----:B------:R-:W-:-:S04]  /*b8e00*/  ISETP.GT.AND P3, PT, R2, 0x1, PT ;  /* 0x000000010200780c */ /* 0x000fc80003f64270 */
[----:B0-----:R-:W-:Y:S02]  /*b8e10*/  SEL R0, RZ, 0x1, !P3 ;  /* 0x00000001ff007807 */ /* 0x001fe40005800000 */
[----:B------:R-:W-:Y:S02]  /*b8e20*/  SEL R2, R2, RZ, !P3 ;  /* 0x000000ff02027207 */ /* 0x000fe40005800000 */
[----:B------:R-:W-:Y:S02]  /*b8e30*/  LOP3.LUT R0, R3, R0, RZ, 0x3c, !PT ;  /* 0x0000000003007212 */ /* 0x000fe400078e3cff */
[----:B---3--:R2:W5:Y:S04]  /*b8e40*/  LDL.LU R3, [R1+0x4130] ;  /* 0x0041300001037983 */ /* 0x0085680000300800 */
[----:B------:R0:W-:Y:S04]  /*b8e50*/  STL [R1+0x2dbc], R2 ;  /* 0x002dbc0201007387 */ /* 0x0001e80000100800 */
[----:B0-----:R2:W5:Y:S04]  /*b8e60*/  LDL.LU R2, [R1+0x412c] ;  /* 0x00412c0001027983 */ /* 0x0015680000300800 */
[----:B------:R0:W-:Y:S04]  /*b8e70*/  STL [R1+0x3100], R0 ;  /* 0x0031000001007387 */ /* 0x0001e80000100800 */
[----:B0-----:R2:W5:Y:S01]  /*b8e80*/  LDL.LU R0, [R1+0x4128] ;  /* 0x0041280001007983 */ /* 0x0015620000300800 */
[----:B------:R-:W-:Y:S05]  /*b8e90*/  @P4 BRA `(.L_x_10) ;  /* 0xfffffa3800d84947 */ /* 0x000fea000383ffff */
.L_x_7:
[----:B------:R-:W-:Y:S05]  /*b8ea0*/  @!P0 BRA `(.L_x_11) ;  /* 0x0000000000108947 */ /* 0x000fea0003800000 */
[----:B------:R-:W3:Y:S02]  /*b8eb0*/  LDL.LU R93, [R1+0x1bcc] ;  /* 0x001bcc00015d7983 */ /* 0x000ee40000300800 */
[----:B---3-5:R-:W-:-:S04]  /*b8ec0*/  IMAD.U32 R2, R93, -0x80000000, RZ ;  /* 0x800000005d027824 */ /* 0x028fc800078e00ff */
[----:B------:R-:W3:Y:S02]  /*b8ed0*/  SYNCS.PHASECHK.TRANS64.TRYWAIT P0, [UR4], R2 ;  /* 0x00000002ff0075a7 */ /* 0x000ee40008001104 */
[----:B---3--:R-:W-:Y:S05]  /*b8ee0*/  @!P0 BRA `(.L_x_12) ;  /* 0x000000c000008947 */ /* 0x008fea0003800000 */
.L_x_11:
[----:B-----5:R-:W3:Y:S01]  /*b8ef0*/  LDL.LU R3, [R1+0x4124] ;  /* 0x0041240001037983 */ /* 0x020ee20000300800 */
[----:B------:R-:W-:Y:S06]  /*b8f00*/  BAR.SYNC.DEFER_BLOCKING 0x0 ;  /* 0x0000000000007b1d */ /* 0x000fec0000010000 */
[----:B------:R-:W-:Y:S01]  /*b8f10*/  STL [R1+0x4210], R0 ;  /* 0x0042100001007387 */ /* 0x000fe20000100800 */
[----:B------:R-:W4:Y:S02]  /*b8f20*/  @!P2 SYNCS.CCTL.IV [UR76+0x90000] ;  /* 0x09000000ff00a9b1 */ /* 0x000f24000800004c */
[----:B----4-:R-:W-:Y:S06]  /*b8f30*/  BAR.SYNC.DEFER_BLOCKING 0x0 ;  /* 0x0000000000007b1d */ /* 0x010fec0000010000 */
[----:B------:R-:W4:Y:S01]  /*b8f40*/  @!P2 SYNCS.CCTL.IV [UR76+0x90008] ;  /* 0x09000800ff00a9b1 */ /* 0x000f22000800004c */
[----:B---3--:R-:W-:-:S13]  /*b8f50*/  R2UR UR4, R3 ;  /* 0x00000000030472ca */ /* 0x008fda00000e0000 */
[----:B------:R-:W3:Y:S02]  /*b8f60*/  LDTM.x64 R4, tmem[UR4] ;  /* 0x00000004000479ee */ /* 0x000ee40008340000 */
[----:B---3--:R-:W-:Y:S04]  /*b8f70*/  STL.64 [R1], R4 ;  /* 0x0000000401007387 */ /* 0x008fe80000100a00 */
        /* <DEDUP_REMOVED lines=8> */
[----:B------:R-:W-:Y:S04]  /*b9000*/  STL [R1+0x48], R22 ;  /* 0x0000481601007387 */ /* 0x000fe80000100800 */
        /* <DEDUP_REMOVED lines=8> */
[----:B------:R-:W-:Y:S01]  /*b9090*/  STL.64 [R1+0x90], R40 ;  /* 0x0000902801007387 */ /* 0x000fe20000100a00 */
[----:B---3--:R-:W-:-:S03]  /*b90a0*/  IMAD.MOV.U32 R34, RZ, RZ, R23 ;  /* 0x000000ffff227224 */ /* 0x008fc600078e0017 */
        /* <DEDUP_REMOVED lines=13> */
[----:B------:R-:W3:Y:S04]  /*b9180*/  LDL.LU R33, [R1+0x58] ;  /* 0x0000580001217983 */ /* 0x000ee80000300800 */
[----:B--2---:R-:W2:Y:S04]  /*b9190*/  LDL.LU R32, [R1+0x5c] ;  /* 0x00005c0001207983 */ /* 0x004ea80000300800 */
[----:B------:R-:W2:Y:S04]  /*b91a0*/  LDL.LU R5, [R1+0x68] ;  /* 0x0000680001057983 */ /* 0x000ea80000300800 */
[----:B------:R-:W2:Y:S04]  /*b91b0*/  LDL.LU R31, [R1+0x8] ;  /* 0x00000800011f7983 */ /* 0x000ea80000300800 */
[----:B------:R-:W2:Y:S04]  /*b91c0*/  LDL.LU R30, [R1] ;  /* 0x00000000011e7983 */ /* 0x000ea80000300800 */
        /* <DEDUP_REMOVED lines=21> */
[----:B------:R-:W3:Y:S04]  /*b9320*/  LDL.LU R9, [R1+0xd8] ;  /* 0x0000d80001097983 */ /* 0x000ee80000300800 */
        /* <DEDUP_REMOVED lines=12> */
[----:B------:R-:W0:Y:S03]  /*b93f0*/  S2R R3, SR_TID.X ;  /* 0x0000000000037919 */ /* 0x000e260000002100 */
        /* <DEDUP_REMOVED lines=12> */
[----:B0-----:R-:W-:-:S03]  /*b94c0*/  IMAD.SHL.U32 R2, R3, 0x10, RZ ;  /* 0x0000001003027824 */ /* 0x001fc600078e00ff */
[----:B------:R-:W4:Y:S01]  /*b94d0*/  LDL.LU R70, [R1+0xf0] ;  /* 0x0000f00001467983 */ /* 0x000f220000300800 */
[----:B------:R-:W-:-:S03]  /*b94e0*/  IMAD.SHL.U32 R4, R3, 0x80, RZ ;  /* 0x0000008003047824 */ /* 0x000fc600078e00ff */
[----:B------:R-:W4:Y:S04]  /*b94f0*/  LDL.LU R69, [R1+0xfc] ;  /* 0x0000fc0001457983 */ /* 0x000f280000300800 */
[----:B------:R-:W4:Y:S01]  /*b9500*/  LDL.LU R68, [R1+0xf4] ;  /* 0x0000f40001447983 */ /* 0x000f220000300800 */
[----:B------:R-:W-:Y:S01]  /*b9510*/  IMAD.SHL.U32 R3, R3, 0x8, RZ ;  /* 0x0000000803037824 */ /* 0x000fe200078e00ff */
[----:B------:R-:W-:-:S04]  /*b9520*/  LOP3.LUT R2, R2, 0xf0, RZ, 0xc0, !PT ;  /* 0x000000f002027812 */ /* 0x000fc800078ec0ff */
[----:B------:R-:W-:Y:S02]  /*b9530*/  LOP3.LUT R3, R3, 0x300, RZ, 0xc0, !PT ;  /* 0x0000030003037812 */ /* 0x000fe400078ec0ff */
[----:B--2---:R-:W-:Y:S02]  /*b9540*/  F2FP.BF16.F32.PACK_AB R0, R10, R0 ;  /* 0x000000000a00723e */ /* 0x004fe400000010ff */
[----:B---3--:R-:W-:Y:S01]  /*b9550*/  F2FP.BF16.F32.PACK_AB R71, R8, R7 ;  /* 0x000000070847723e */ /* 0x008fe200000010ff */
[----:B----4-:R0:W-:Y:S04]  /*b9560*/  STL [R1+0x4388], R75 ;  /* 0x0043884b01007387 */ /* 0x0101e80000100800 */
[----:B------:R2:W-:Y:S04]  /*b9570*/  STL [R1+0x4384], R78 ;  /* 0x0043844e01007387 */ /* 0x0005e80000100800 */
[----:B------:R3:W-:Y:S01]  /*b9580*/  STL [R1+0x4380], R77 ;  /* 0x0043804d01007387 */ /* 0x0007e20000100800 */
[----:B0-----:R-:W-:-:S03]  /*b9590*/  IMAD.MOV.U32 R75, RZ, RZ, R34 ;  /* 0x000000ffff4b7224 */ /* 0x001fc600078e0022 */
[----:B------:R0:W-:Y:S01]  /*b95a0*/  STL [R1+0x437c], R81 ;  /* 0x00437c5101007387 */ /* 0x0001e20000100800 */
[----:B--2---:R-:W-:-:S03]  /*b95b0*/  IMAD.MOV.U32 R78, RZ, RZ, R33 ;  /* 0x000000ffff4e7224 */ /* 0x004fc600078e0021 */
[----:B------:R2:W-:Y:S01]  /*b95c0*/  STL [R1+0x4378], R76 ;  /* 0x0043784c01007387 */ /* 0x0005e20000100800 */
[----:B---3--:R-:W-:-:S03]  /*b95d0*/  IMAD.MOV.U32 R77, RZ, RZ, R32 ;  /* 0x000000ffff4d7224 */ /* 0x008fc600078e0020 */
[----:B------:R3:W-:Y:S01]  /*b95e0*/  STL [R1+0x4374], R80 ;  /* 0x0043745001007387 */ /* 0x0007e20000100800 */
[----:B0-----:R-:W-:Y:S01]  /*b95f0*/  IMAD.MOV.U32 R81, RZ, RZ, R5 ;  /* 0x000000ffff517224 */ /* 0x001fe200078e0005 */
[----:B------:R-:W-:Y:S02]  /*b9600*/  LOP3.LUT R5, R4, 0x800, RZ, 0xc0, !PT ;  /* 0x0000080004057812 */ /* 0x000fe400078ec0ff */
[----:B------:R0:W-:Y:S01]  /*b9610*/  STL [R1+0x4370], R92 ;  /* 0x0043705c01007387 */ /* 0x0001e20000100800 */
[----:B------:R-:W-:Y:S01]  /*b9620*/  F2FP.BF16.F32.PACK_AB R4, R29, R28 ;  /* 0x0000001c1d04723e */ /* 0x000fe200000010ff */
[----:B--2---:R-:W-:Y:S01]  /*b9630*/  IMAD.MOV.U32 R76, RZ, RZ, R23 ;  /* 0x000000ffff4c7224 */ /* 0x004fe200078e0017 */
[----:B------:R-:W-:Y:S01]  /*b9640*/  IADD3 R2, PT, PT, R2, UR76, R5 ;  /* 0x0000004c02027c10 */ /* 0x000fe2000fffe005 */
[----:B------:R2:W-:Y:S01]  /*b9650*/  STL [R1+0x436c], R73 ;  /* 0x00436c4901007387 */ /* 0x0005e20000100800 */
[----:B---3--:R-:W-:-:S03]  /*b9660*/  IMAD.MOV.U32 R80, RZ, RZ, R22 ;  /* 0x000000ffff507224 */ /* 0x008fc600078e0016 */
[----:B------:R-:W-:Y:S01]  /*b9670*/  IMAD.IADD R93, R3, 0x1, R2 ;  /* 0x00000001035d7824 */ /* 0x000fe200078e0202 */
[----:B------:R-:W-:Y:S01]  /*b9680*/  F2FP.BF16.F32.PACK_AB R2, R31, R30 ;  /* 0x0000001e1f02723e */ /* 0x000fe200000010ff */
[----:B0-----:R-:W-:Y:S01]  /*b9690*/  IMAD.MOV.U32 R92, RZ, RZ, R15 ;  /* 0x000000ffff5c7224 */ /* 0x001fe200078e000f */
[----:B------:R-:W-:Y:S02]  /*b96a0*/  F2FP.BF16.F32.PACK_AB R3, R27, R26 ;  /* 0x0000001a1b03723e */ /* 0x000fe400000010ff */
[----:B------:R0:W-:Y:S01]  /*b96b0*/  STL [R1+0x4214], R93 ;  /* 0x0042145d01007387 */ /* 0x0001e20000100800 */
[----:B--2---:R-:W-:-:S03]  /*b96c0*/  IMAD.MOV.U32 R73, RZ, RZ, R14 ;  /* 0x000000ffff497224 */ /* 0x004fc600078e000e */
[----:B------:R2:W-:Y:S04]  /*b96d0*/  STL [R1+0x240], R2 ;  /* 0x0002400201007387 */ /* 0x0005e80000100800 */
[----:B------:R-:W-:Y:S01]  /*b96e0*/  STL [R1+0x230], R4 ;  /* 0x0002300401007387 */ /* 0x000fe20000100800 */
[----:B0-----:R-:W-:-:S03]  /*b96f0*/  F2FP.BF16.F32.PACK_AB R93, R19, R18 ;  /* 0x00000012135d723e */ /* 0x001fc600000010ff */
[----:B------:R0:W-:Y:S01]  /*b9700*/  STL [R1+0x244], R3 ;  /* 0x0002440301007387 */ /* 0x0001e20000100800 */
[----:B--2---:R-:W-:-:S05]  /*b9710*/  F2FP.BF16.F32.PACK_AB R2, R25, R24 ;  /* 0x000000181902723e */ /* 0x004fca00000010ff */
[----:B------:R2:W-:Y:S01]  /*b9720*/  STL [R1+0x234], R2 ;  /* 0x0002340201007387 */ /* 0x0005e20000100800 */
[----:B0-----:R-:W-:-:S03]  /*b9730*/  IMAD.MOV.U32 R3, RZ, RZ, R13 ;  /* 0x000000ffff037224 */ /* 0x001fc600078e000d */
[----:B------:R0:W-:Y:S01]  /*b9740*/  STL [R1+0x4218], R93 ;  /* 0x0042185d01007387 */ /* 0x0001e20000100800 */
[----:B--2---:R-:W-:Y:S01]  /*b9750*/  F2FP.BF16.F32.PACK_AB R2, R21, R20 ;  /* 0x000000141502723e */ /* 0x004fe200000010ff */
[----:B0-----:R-:W-:-:S04]  /*b9760*/  IMAD.MOV.U32 R93, RZ, RZ, R11 ;  /* 0x000000ffff5d7224 */ /* 0x001fc800078e000b */
[----:B------:R0:W-:Y:S02]  /*b9770*/  STL [R1+0x248], R2 ;  /* 0x0002480201007387 */ /* 0x0001e40000100800 */
[----:B0-----:R-:W-:-:S05]  /*b9780*/  F2FP.BF16.F32.PACK_AB R2, R17, R16 ;  /* 0x000000101102723e */ /* 0x001fca00000010ff */
[----:B------:R0:W-:Y:S04]  /*b9790*/  STL [R1+0x24c], R2 ;  /* 0x00024c0201007387 */ /* 0x0001e80000100800 */
[----:B------:R2:W-:Y:S04]  /*b97a0*/  STL [R1+0x421c], R0 ;  /* 0x00421c0001007387 */ /* 0x0005e80000100800 */
[----:B------:R3:W-:Y:S01]  /*b97b0*/  STL [R1+0x4220], R71 ;  /* 0x0042204701007387 */ /* 0x0007e20000100800 */
[----:B0-----:R-:W-:Y:S02]  /*b97c0*/  IMAD.MOV.U32 R2, RZ, RZ, R12 ;  /* 0x000000ffff027224 */ /* 0x001fe400078e000c */
[----:B--2---:R-:W-:-:S02]  /*b97d0*/  IMAD.MOV.U32 R0, RZ, RZ, R9 ;  /* 0x000000ffff007224 */ /* 0x004fc400078e0009 */
[----:B---3--:R-:W-:Y:S02]  /*b97e0*/  IMAD.MOV.U32 R71, RZ, RZ, R6 ;  /* 0x000000ffff477224 */ /* 0x008fe400078e0006 */
[----:B------:R-:W0:Y:S01]  /*b97f0*/  LDTM.x64 R4, tmem[UR4+0x40] ;  /* 0x00004004000479ee */ /* 0x000e220008340000 */
[----:B------:R-:W-:Y:S01]  /*b9800*/  F2FP.BF16.F32.PACK_AB R79, R75, R79 ;  /* 0x0000004f4b4f723e */ /* 0x000fe200000010ff */
[----:B0-----:R0:W-:Y:S04]  /*b9810*/  STL [R1+0x42b8], R67 ;  /* 0x0042b84301007387 */ /* 0x0011e80000100800 */
[----:B0-----:R-:W2:Y:S04]  /*b9820*/  LDL.LU R67, [R1+0xc0] ;  /* 0x0000c00001437983 */ /* 0x001ea80000300800 */
[----:B------:R-:W3:Y:S04]  /*b9830*/  LDL.LU R75, [R1+0x4388] ;  /* 0x00438800014b7983 */ /* 0x000ee80000300800 */
[----:B------:R0:W-:Y:S04]  /*b9840*/  STL [R1+0x4224], R79 ;  /* 0x0042244f01007387 */ /* 0x0001e80000100800 */
[----:B0-----:R-:W2:Y:S01]  /*b9850*/  LDL.LU R79, [R1+0xc8] ;  /* 0x0000c800014f7983 */ /* 0x001ea20000300800 */
[----:B---3--:R-:W-:-:S03]  /*b9860*/  F2FP.BF16.F32.PACK_AB R75, R78, R75 ;  /* 0x0000004b4e4b723e */ /* 0x008fc600000010ff */
[----:B------:R-:W3:Y:S04]  /*b9870*/  LDL.LU R78, [R1+0x4384] ;  /* 0x00438400014e7983 */ /* 0x000ee80000300800 */
[----:B------:R0:W-:Y:S04]  /*b9880*/  STL [R1+0x4228], R75 ;  /* 0x0042284b01007387 */ /* 0x0001e80000100800 */
[----:B0-----:R-:W4:Y:S01]  /*b9890*/  LDL.LU R75, [R1+0xbc] ;  /* 0x0000bc00014b7983 */ /* 0x001f220000300800 */
[----:B---3--:R-:W-:-:S03]  /*b98a0*/  F2FP.BF16.F32.PACK_AB R78, R77, R78 ;  /* 0x0000004e4d4e723e */ /* 0x008fc600000010ff */
[----:B------:R-:W3:Y:S04]  /*b98b0*/  LDL.LU R77, [R1+0x4380] ;  /* 0x00438000014d7983 */ /* 0x000ee80000300800 */
[----:B------:R0:W-:Y:S04]  /*b98c0*/  STL [R1+0x422c], R78 ;  /* 0x00422c4e01007387 */ /* 0x0001e80000100800 */
[----:B0-----:R-:W2:Y:S01]  /*b98d0*/  LDL.LU R78, [R1+0xb8] ;  /* 0x0000b800014e7983 */ /* 0x001ea20000300800 */
        /* <DEDUP_REMOVED lines=19> */
[----:B0-----:R-:W3:Y:S01]  /*b9a10*/  LDL.LU R92, [R1+0x8c] ;  /* 0x00008c00015c7983 */ /* 0x001ee20000300800 */
[----:B--2---:R-:W-:Y:S02]  /*b9a20*/  F2FP.BF16.F32.PACK_AB R82, R80, R82 ;  /* 0x000000525052723e */ /* 0x004fe400000010ff */
[----:B------:R-:W-:-:S02]  /*b9a30*/  F2FP.BF16.F32.PACK_AB R3, R76, R3 ;  /* 0x000000034c03723e */ /* 0x000fc400000010ff */
[----:B------:R-:W-:Y:S02]  /*b9a40*/  F2FP.BF16.F32.PACK_AB R84, R81, R84 ;  /* 0x000000545154723e */ /* 0x000fe400000010ff */
[----:B------:R-:W-:Y:S02]  /*b9a50*/  F2FP.BF16.F32.PACK_AB R72, R77, R72 ;  /* 0x000000484d48723e */ /* 0x000fe400000010ff */
[----:B------:R-:W-:Y:S02]  /*b9a60*/  F2FP.BF16.F32.PACK_AB R83, R78, R83 ;  /* 0x000000534e53723e */ /* 0x000fe400000010ff */
[----:B----4-:R-:W-:Y:S02]  /*b9a70*/  F2FP.BF16.F32.PACK_AB R74, R75, R74 ;  /* 0x0000004a4b4a723e */ /* 0x010fe400000010ff */
[----:B------:R-:W-:Y:S02]  /*b9a80*/  F2FP.BF16.F32.PACK_AB R2, R71, R2 ;  /* 0x000000024702723e */ /* 0x000fe400000010ff */
[----:B------:R-:W-:-:S02]  /*b9a90*/  F2FP.BF16.F32.PACK_AB R0, R0, R93 ;  /* 0x0000005d0000723e */ /* 0x000fc400000010ff */
[----:B---3--:R-:W-:-:S05]  /*b9aa0*/  F2FP.BF16.F32.PACK_AB R73, R92, R73 ;  /* 0x000000495c49723e */ /* 0x008fca00000010ff */
[----:B------:R-:W-:Y:S04]  /*b9ab0*/  STL [R1+0x4244], R73 ;  /* 0x0042444901007387 */ /* 0x000fe80000100800 */
[----:B------:R-:W-:Y:S04]  /*b9ac0*/  STL [R1+0x4248], R82 ;  /* 0x0042485201007387 */ /* 0x000fe80000100800 */
[----:B------:R0:W-:Y:S04]  /*b9ad0*/  STL [R1+0x424c], R3 ;  /* 0x00424c0301007387 */ /* 0x0001e80000100800 */
[----:B------:R-:W-:Y:S04]  /*b9ae0*/  STL [R1+0x4250], R84 ;  /* 0x0042505401007387 */ /* 0x000fe80000100800 */
[----:B------:R-:W-:Y:S01]  /*b9af0*/  STL [R1+0x4254], R72 ;  /* 0x0042544801007387 */ /* 0x000fe20000100800 */
[----:B0-----:R-:W-:-:S03]  /*b9b00*/  F2FP.BF16.F32.PACK_AB R3, R79, R67 ;  /* 0x000000434f03723e */ /* 0x001fc600000010ff */
[----:B------:R-:W-:Y:S04]  /*b9b10*/  STL [R1+0x4258], R83 ;  /* 0x0042585301007387 */ /* 0x000fe80000100800 */
[----:B------:R-:W-:Y:S04]  /*b9b20*/  STL [R1+0x425c], R74 ;  /* 0x00425c4a01007387 */ /* 0x000fe80000100800 */
[----:B------:R-:W-:Y:S04]  /*b9b30*/  STL [R1+0x4368], R66 ;  /* 0x0043684201007387 */ /* 0x000fe80000100800 */
        /* <DEDUP_REMOVED lines=21> */
[----:B------:R0:W-:Y:S04]  /*b9c90*/  STL [R1+0x4260], R2 ;  /* 0x0042600201007387 */ /* 0x0001e80000100800 */
[----:B------:R2:W-:Y:S04]  /*b9ca0*/  STL [R1+0x1e0], R3 ;  /* 0x0001e00301007387 */ /* 0x0005e80000100800 */
[----:B------:R3:W-:Y:S01]  /*b9cb0*/  STL [R1+0x1e4], R0 ;  /* 0x0001e40001007387 */ /* 0x0007e20000100800 */
[----:B0-----:R-:W-:-:S02]  /*b9cc0*/  F2FP.BF16.F32.PACK_AB R2, R89, R88 ;  /* 0x000000585902723e */ /* 0x001fc400000010ff */
[----:B------:R-:W-:Y:S02]  /*b9cd0*/  F2FP.BF16.F32.PACK_AB R88, R7, R5 ;  /* 0x000000050758723e */ /* 0x000fe400000010ff */
[----:B--2---:R-:W-:Y:S02]  /*b9ce0*/  F2FP.BF16.F32.PACK_AB R3, R91, R90 ;  /* 0x0000005a5b03723e */ /* 0x004fe400000010ff */
[----:B------:R-:W-:Y:S02]  /*b9cf0*/  F2FP.BF16.F32.PACK_AB R89, R11, R9 ;  /* 0x000000090b59723e */ /* 0x000fe400000010ff */
[----:B---3--:R-:W-:Y:S01]  /*b9d00*/  F2FP.BF16.F32.PACK_AB R0, R87, R86 ;  /* 0x000000565700723e */ /* 0x008fe200000010ff */
[----:B------:R0:W-:Y:S01]  /*b9d10*/  STL [R1+0x1d4], R3 ;  /* 0x0001d40301007387 */ /* 0x0001e20000100800 */
[----:B------:R-:W-:Y:S02]  /*b9d20*/  F2FP.BF16.F32.PACK_AB R90, R15, R13 ;  /* 0x0000000d0f5a723e */ /* 0x000fe400000010ff */
[----:B------:R-:W-:Y:S01]  /*b9d30*/  F2FP.BF16.F32.PACK_AB R91, R19, R17 ;  /* 0x00000011135b723e */ /* 0x000fe200000010ff */
[----:B------:R2:W-:Y:S04]  /*b9d40*/  STL [R1+0x1e8], R2 ;  /* 0x0001e80201007387 */ /* 0x0005e80000100800 */
[----:B------:R3:W-:Y:S01]  /*b9d50*/  STL [R1+0x1d8], R0 ;  /* 0x0001d80001007387 */ /* 0x0007e20000100800 */
[----:B0-----:R-:W-:-:S02]  /*b9d60*/  F2FP.BF16.F32.PACK_AB R3, R85, R70 ;  /* 0x000000465503723e */ /* 0x001fc400000010ff */
[----:B--2---:R-:W-:-:S03]  /*b9d70*/  F2FP.BF16.F32.PACK_AB R2, R69, R68 ;  /* 0x000000444502723e */ /* 0x004fc600000010ff */
[----:B------:R-:W-:Y:S01]  /*b9d80*/  STL [R1+0x1ec], R3 ;  /* 0x0001ec0301007387 */ /* 0x000fe20000100800 */
[----:B---3--:R-:W-:-:S03]  /*b9d90*/  F2FP.BF16.F32.PACK_AB R0, R6, R4 ;  /* 0x000000040600723e */ /* 0x008fc600000010ff */
[----:B------:R-:W-:Y:S04]  /*b9da0*/  STL [R1+0x1dc], R2 ;  /* 0x0001dc0201007387 */ /* 0x000fe80000100800 */
[----:B------:R-:W-:Y:S04]  /*b9db0*/  STL [R1+0x4200], R88 ;  /* 0x0042005801007387 */ /* 0x000fe80000100800 */
[----:B------:R0:W-:Y:S01]  /*b9dc0*/  STL [R1+0x1c0], R0 ;  /* 0x0001c00001007387 */ /* 0x0001e20000100800 */
[----:B------:R-:W2:Y:S03]  /*b9dd0*/  LDTM.x64 R24, tmem[UR4+0x80] ;  /* 0x00008004001879ee */ /* 0x000ea60008340000 */
[----:B------:R-:W-:Y:S01]  /*b9de0*/  STL [R1+0x4204], R89 ;  /* 0x0042045901007387 */ /* 0x000fe20000100800 */
[----:B0-----:R-:W-:-:S05]  /*b9df0*/  F2FP.BF16.F32.PACK_AB R0, R10, R8 ;  /* 0x000000080a00723e */ /* 0x001fca00000010ff */
[----:B------:R0:W-:Y:S04]  /*b9e00*/  STL [R1+0x1c4], R0 ;  /* 0x0001c40001007387 */ /* 0x0001e80000100800 */
[----:B------:R-:W-:Y:S01]  /*b9e10*/  STL [R1+0x4208], R90 ;  /* 0x0042085a01007387 */ /* 0x000fe20000100800 */
[----:B0-----:R-:W-:Y:S01]  /*b9e20*/  F2FP.BF16.F32.PACK_AB R0, R14, R12 ;  /* 0x0000000c0e00723e */ /* 0x001fe200000010ff */
[----:B--2---:R-:W-:-:S04]  /*b9e30*/  IMAD.MOV.U32 R2, RZ, RZ, R61 ;  /* 0x000000ffff027224 */ /* 0x004fc800078e003d */
[----:B------:R0:W-:Y:S01]  /*b9e40*/  STL [R1+0x1c8], R0 ;  /* 0x0001c80001007387 */ /* 0x0001e20000100800 */
[----:B------:R-:W-:Y:S02]  /*b9e50*/  IMAD.MOV.U32 R89, RZ, RZ, R43 ;  /* 0x000000ffff597224 */ /* 0x000fe400078e002b */
[----:B------:R-:W-:Y:S01]  /*b9e60*/  IMAD.MOV.U32 R5, RZ, RZ, R42 ;  /* 0x000000ffff057224 */ /* 0x000fe200078e002a */
[----:B------:R-:W-:Y:S01]  /*b9e70*/  STL [R1+0x420c], R91 ;  /* 0x00420c5b01007387 */ /* 0x000fe20000100800 */
[----:B------:R-:W-:Y:S02]  /*b9e80*/  IMAD.MOV.U32 R88, RZ, RZ, R41 ;  /* 0x000000ffff587224 */ /* 0x000fe400078e0029 */
[----:B------:R-:W-:Y:S02]  /*b9e90*/  IMAD.MOV.U32 R4, RZ, RZ, R40 ;  /* 0x000000ffff047224 */ /* 0x000fe400078e0028 */
[----:B------:R-:W-:Y:S01]  /*b9ea0*/  IMAD.MOV.U32 R9, RZ, RZ, R38 ;  /* 0x000000ffff097224 */ /* 0x000fe200078e0026 */
[----:B0-----:R-:W-:Y:S01]  /*b9eb0*/  F2FP.BF16.F32.PACK_AB R0, R18, R16 ;  /* 0x000000101200723e */ /* 0x001fe200000010ff */
[----:B------:R-:W-:-:S02]  /*b9ec0*/  IMAD.MOV.U32 R7, RZ, RZ, R39 ;  /* 0x000000ffff077224 */ /* 0x000fc400078e0027 */
[----:B------:R-:W-:Y:S02]  /*b9ed0*/  IMAD.MOV.U32 R8, RZ, RZ, R36 ;  /* 0x000000ffff087224 */ /* 0x000fe400078e0024 */
[----:B------:R0:W-:Y:S01]  /*b9ee0*/  STL [R1+0x1cc], R0 ;  /* 0x0001cc0001007387 */ /* 0x0001e20000100800 */
[----:B------:R-:W-:Y:S02]  /*b9ef0*/  IMAD.MOV.U32 R6, RZ, RZ, R37 ;  /* 0x000000ffff067224 */ /* 0x000fe400078e0025 */
[----:B------:R-:W-:Y:S02]  /*b9f00*/  IMAD.MOV.U32 R13, RZ, RZ, R34 ;  /* 0x000000ffff0d7224 */ /* 0x000fe400078e0022 */
[----:B------:R-:W-:Y:S02]  /*b9f10*/  IMAD.MOV.U32 R11, RZ, RZ, R35 ;  /* 0x000000ffff0b7224 */ /* 0x000fe400078e0023 */
[----:B------:R-:W-:Y:S02]  /*b9f20*/  IMAD.MOV.U32 R12, RZ, RZ, R32 ;  /* 0x000000ffff0c7224 */ /* 0x000fe400078e0020 */
[----:B------:R-:W-:Y:S01]  /*b9f30*/  IMAD.MOV.U32 R10, RZ, RZ, R33 ;  /* 0x000000ffff0a7224 */ /* 0x000fe200078e0021 */
[----:B0-----:R-:W-:Y:S01]  /*b9f40*/  F2FP.BF16.F32.PACK_AB R0, R22, R20 ;  /* 0x000000141600723e */ /* 0x001fe200000010ff */
[----:B------:R-:W-:Y:S01]  /*b9f50*/  IMAD.MOV.U32 R17, RZ, RZ, R30 ;  /* 0x000000ffff117224 */ /* 0x000fe200078e001e */
[----:B------:R-:W-:Y:S01]  /*b9f60*/  MOV R22, R26 ;  /* 0x0000001a00167202 */ /* 0x000fe20000000f00 */
[----:B------:R-:W-:-:S02]  /*b9f70*/  IMAD.MOV.U32 R15, RZ, RZ, R31 ;  /* 0x000000ffff0f7224 */ /* 0x000fc400078e001f */
[----:B------:R-:W-:Y:S01]  /*b9f80*/  STL [R1+0x1b0], R0 ;  /* 0x0001b00001007387 */ /* 0x000fe20000100800 */
[----:B------:R-:W-:Y:S02]  /*b9f90*/  IMAD.MOV.U32 R16, RZ, RZ, R28 ;  /* 0x000000ffff107224 */ /* 0x000fe400078e001c */
[----:B------:R-:W-:Y:S01]  /*b9fa0*/  IMAD.MOV.U32 R14, RZ, RZ, R29 ;  /* 0x000000ffff0e7224 */ /* 0x000fe200078e001d */
[----:B------:R-:W-:Y:S01]  /*b9fb0*/  STL.64 [R1+0x50], R44 ;  /* 0x0000502c01007387 */ /* 0x000fe20000100a00 */
        /* <DEDUP_REMOVED lines=13> */
[----:B------:R-:W-:Y:S04]  /*ba090*/  STL [R1+0xac], R67 ;  /* 0x0000ac4301007387 */ /* 0x000fe80000100800 */
[----:B------:R-:W-:Y:S04]  /*ba0a0*/  STL.64 [R1+0xb0], R68 ;  /* 0x0000b04401007387 */ /* 0x000fe80000100a00 */
[----:B------:R-:W-:Y:S04]  /*ba0b0*/  STL.64 [R1+0xb8], R70 ;  /* 0x0000b84601007387 */ /* 0x000fe80000100a00 */
[----:B------:R-:W-:Y:S04]  /*ba0c0*/  STL.64 [R1+0xc0], R72 ;  /* 0x0000c04801007387 */ /* 0x000fe80000100a00 */
[----:B------:R0:W-:Y:S04]  /*ba0d0*/  STL.64 [R1+0xc8], R74 ;  /* 0x0000c84a01007387 */ /* 0x0001e80000100a00 */
[----:B------:R-:W-:Y:S04]  /*ba0e0*/  STL.64 [R1+0xd0], R76 ;  /* 0x0000d04c01007387 */ /* 0x000fe80000100a00 */
[----:B------:R-:W-:Y:S04]  /*ba0f0*/  STL.64 [R1+0xd8], R78 ;  /* 0x0000d84e01007387 */ /* 0x000fe80000100a00 */
[----:B------:R-:W-:Y:S01]  /*ba100*/  STL.64 [R1+0xe0], R80 ;  /* 0x0000e05001007387 */ /* 0x000fe20000100a00 */
[----:B0-----:R-:W-:-:S03]  /*ba110*/  IMAD.MOV.U32 R74, RZ, RZ, R66 ;  /* 0x000000ffff4a7224 */ /* 0x001fc600078e0042 */
[----:B------:R0:W-:Y:S04]  /*ba120*/  STL.64 [R1+0xe8], R82 ;  /* 0x0000e85201007387 */ /* 0x0001e80000100a00 */
[----:B------:R2:W-:Y:S04]  /*ba130*/  STL.64 [R1+0xf0], R84 ;  /* 0x0000f05401007387 */ /* 0x0005e80000100a00 */
[----:B------:R3:W-:Y:S04]  /*ba140*/  STL.64 [R1+0xf8], R86 ;  /* 0x0000f85601007387 */ /* 0x0007e80000100a00 */
[----:B------:R-:W4:Y:S04]  /*ba150*/  LDL.LU R66, [R1+0x4368] ;  /* 0x0043680001427983 */ /* 0x000f280000300800 */
[----:B------:R-:W4:Y:S04]  /*ba160*/  LDL.LU.64 R64, [R1+0x4360] ;  /* 0x0043600001407983 */ /* 0x000f280000300a00 */
        /* <DEDUP_REMOVED lines=20> */
[----:B0-----:R-:W4:Y:S04]  /*ba2b0*/  LDL.LU R83, [R1+0xa0] ;  /* 0x0000a00001537983 */ /* 0x001f280000300800 */
[----:B------:R-:W4:Y:S04]  /*ba2c0*/  LDL.LU R72, [R1+0xac] ;  /* 0x0000ac0001487983 */ /* 0x000f280000300800 */
        /* <DEDUP_REMOVED lines=15> */
[----:B---3--:R-:W3:Y:S04]  /*ba3c0*/  LDL.LU R87, [R1+0xec] ;  /* 0x0000ec0001577983 */ /* 0x008ee80000300800 */
[----:B------:R-:W2:Y:S04]  /*ba3d0*/  LDL.LU R86, [R1+0xe4] ;  /* 0x0000e40001567983 */ /* 0x000ea80000300800 */
[----:B------:R-:W3:Y:S04]  /*ba3e0*/  LDL.LU R67, [R1+0x42b8] ;  /* 0x0042b80001437983 */ /* 0x000ee80000300800 */
[----:B------:R-:W4:Y:S04]  /*ba3f0*/  LDL.LU R85, [R1+0xf8] ;  /* 0x0000f80001557983 */ /* 0x000f280000300800 */
[----:B------:R-:W4:Y:S04]  /*ba400*/  LDL.LU R70, [R1+0xf0] ;  /* 0x0000f00001467983 */ /* 0x000f280000300800 */
[----:B------:R-:W4:Y:S04]  /*ba410*/  LDL.LU R69, [R1+0xfc] ;  /* 0x0000fc0001457983 */ /* 0x000f280000300800 */
[----:B------:R-:W4:Y:S04]  /*ba420*/  LDL.LU R68, [R1+0xf4] ;  /* 0x0000f40001447983 */ /* 0x000f280000300800 */
[----:B--2---:R0:W-:Y:S04]  /*ba430*/  STL [R1+0x42b4], R86 ;  /* 0x0042b45601007387 */ /* 0x0041e80000100800 */
[----:B---3--:R2:W-:Y:S04]  /*ba440*/  STL [R1+0x42b0], R87 ;  /* 0x0042b05701007387 */ /* 0x0085e80000100800 */
[----:B------:R-:W-:Y:S01]  /*ba450*/  STL [R1+0x42ac], R93 ;  /* 0x0042ac5d01007387 */ /* 0x000fe20000100800 */
[----:B------:R-:W-:Y:S01]  /*ba460*/  F2FP.BF16.F32.PACK_AB R20, R22, R20 ;  /* 0x000000141614723e */ /* 0x000fe200000010ff */
[----:B0-----:R-:W-:-:S02]  /*ba470*/  IMAD.MOV.U32 R86, RZ, RZ, R89 ;  /* 0x000000ffff567224 */ /* 0x001fc400078e0059 */
[----:B------:R4:W-:Y:S01]  /*ba480*/  STL [R1+0x42a8], R0 ;  /* 0x0042a80001007387 */ /* 0x0009e20000100800 */
[----:B------:R-:W-:Y:S01]  /*ba490*/  F2FP.BF16.F32.PACK_AB R18, R19, R18 ;  /* 0x000000121312723e */ /* 0x000fe200000010ff */
[----:B--2---:R-:W-:Y:S02]  /*ba4a0*/  IMAD.MOV.U32 R87, RZ, RZ, R88 ;  /* 0x000000ffff577224 */ /* 0x004fe400078e0058 */
[----:B------:R-:W-:Y:S04]  /*ba4b0*/  STL [R1+0x42a4], R71 ;  /* 0x0042a44701007387 */ /* 0x000fe80000100800 */
[----:B------:R-:W-:Y:S01]  /*ba4c0*/  STL [R1+0x42a0], R79 ;  /* 0x0042a04f01007387 */ /* 0x000fe20000100800 */
[----:B----4-:R-:W-:-:S03]  /*ba4d0*/  F2FP.BF16.F32.PACK_AB R0, R27, R25 ;  /* 0x000000191b00723e */ /* 0x010fc600000010ff */
        /* <DEDUP_REMOVED lines=12> */
[----:B0-----:R-:W-:-:S03]  /*ba5a0*/  F2FP.BF16.F32.PACK_AB R3, R23, R21 ;  /* 0x000000151703723e */ /* 0x001fc600000010ff */
[----:B------:R-:W-:Y:S04]  /*ba5b0*/  STL [R1+0x426c], R83 ;  /* 0x00426c5301007387 */ /* 0x000fe80000100800 */
[----:B------:R0:W-:Y:S04]  /*ba5c0*/  STL [R1+0x4268], R2 ;  /* 0x0042680201007387 */ /* 0x0001e80000100800 */
[----:B------:R-:W-:Y:S04]  /*ba5d0*/  STL [R1+0x4264], R74 ;  /* 0x0042644a01007387 */ /* 0x000fe80000100800 */
[----:B------:R2:W-:Y:S01]  /*ba5e0*/  STL [R1+0x1a0], R3 ;  /* 0x0001a00301007387 */ /* 0x0005e20000100800 */
[----:B0-----:R-:W-:-:S05]  /*ba5f0*/  F2FP.BF16.F32.PACK_AB R2, R26, R24 ;  /* 0x000000181a02723e */ /* 0x001fca00000010ff */
[----:B------:R0:W-:Y:S01]  /*ba600*/  STL [R1+0x1b4], R2 ;  /* 0x0001b40201007387 */ /* 0x0001e20000100800 */
[----:B--2---:R-:W-:-:S03]  /*ba610*/  F2FP.BF16.F32.PACK_AB R3, R30, R28 ;  /* 0x0000001c1e03723e */ /* 0x004fc600000010ff */
[----:B------:R2:W-:Y:S04]  /*ba620*/  STL [R1+0x1a4], R0 ;  /* 0x0001a40001007387 */ /* 0x0005e80000100800 */
[----:B------:R3:W-:Y:S01]  /*ba630*/  STL [R1+0x1b8], R3 ;  /* 0x0001b80301007387 */ /* 0x0007e20000100800 */
[----:B0-----:R-:W-:Y:S02]  /*ba640*/  F2FP.BF16.F32.PACK_AB R2, R31, R29 ;  /* 0x0000001d1f02723e */ /* 0x001fe400000010ff */
[----:B--2---:R-:W-:-:S03]  /*ba650*/  F2FP.BF16.F32.PACK_AB R0, R34, R32 ;  /* 0x000000202200723e */ /* 0x004fc600000010ff */
[----:B------:R0:W-:Y:S01]  /*ba660*/  STL [R1+0x1a8], R2 ;  /* 0x0001a80201007387 */ /* 0x0001e20000100800 */
[----:B---3--:R-:W-:-:S03]  /*ba670*/  F2FP.BF16.F32.PACK_AB R3, R35, R33 ;  /* 0x000000212303723e */ /* 0x008fc600000010ff */
[----:B------:R2:W-:Y:S04]  /*ba680*/  STL [R1+0x1bc], R0 ;  /* 0x0001bc0001007387 */ /* 0x0005e80000100800 */
[----:B------:R3:W-:Y:S01]  /*ba690*/  STL [R1+0x1ac], R3 ;  /* 0x0001ac0301007387 */ /* 0x0007e20000100800 */
[----:B0-----:R-:W-:Y:S02]  /*ba6a0*/  F2FP.BF16.F32.PACK_AB R2, R38, R36 ;  /* 0x000000242602723e */ /* 0x001fe400000010ff */
[----:B--2---:R-:W-:-:S03]  /*ba6b0*/  F2FP.BF16.F32.PACK_AB R0, R39, R37 ;  /* 0x000000252700723e */ /* 0x004fc600000010ff */
[----:B------:R0:W-:Y:S01]  /*ba6c0*/  STL [R1+0x190], R2 ;  /* 0x0001900201007387 */ /* 0x0001e20000100800 */
[----:B---3--:R-:W-:-:S03]  /*ba6d0*/  F2FP.BF16.F32.PACK_AB R3, R42, R40 ;  /* 0x000000282a03723e */ /* 0x008fc600000010ff */
[----:B------:R2:W-:Y:S04]  /*ba6e0*/  STL [R1+0x180], R0 ;  /* 0x0001800001007387 */ /* 0x0005e80000100800 */
[----:B------:R-:W-:Y:S01]  /*ba6f0*/  STL [R1+0x194], R3 ;  /* 0x0001940301007387 */ /* 0x000fe20000100800 */
[----:B0-----:R-:W-:Y:S02]  /*ba700*/  F2FP.BF16.F32.PACK_AB R2, R43, R41 ;  /* 0x000000292b02723e */ /* 0x001fe400000010ff */
[----:B--2---:R-:W-:-:S03]  /*ba710*/  F2FP.BF16.F32.PACK_AB R0, R46, R44 ;  /* 0x0000002c2e00723e */ /* 0x004fc600000010ff */
[----:B------:R-:W-:Y:S04]  /*ba720*/  STL [R1+0x184], R2 ;  /* 0x0001840201007387 */ /* 0x000fe80000100800 */
[----:B------:R0:W-:Y:S04]  /*ba730*/  STL [R1+0x198], R0 ;  /* 0x0001980001007387 */ /* 0x0001e80000100800 */
[----:B------:R-:W2:Y:S04]  /*ba740*/  LDL.LU R93, [R1+0x58] ;  /* 0x00005800015d7983 */ /* 0x000ea80000300800 */
[----:B0-----:R-:W2:Y:S04]  /*ba750*/  LDL.LU R0, [R1+0x50] ;  /* 0x0000500001007983 */ /* 0x001ea80000300800 */
        /* <DEDUP_REMOVED lines=16> */
[----:B------:R-:W-:-:S02]  /*ba860*/  F2FP.BF16.F32.PACK_AB R21, R47, R45 ;  /* 0x0000002d2f15723e */ /* 0x000fc400000010ff */
[----:B------:R-:W-:Y:S01]  /*ba870*/  F2FP.BF16.F32.PACK_AB R23, R51, R49 ;  /* 0x000000313317723e */ /* 0x000fe200000010ff */
[----:B------:R-:W4:Y:S01]  /*ba880*/  LDL.LU R74, [R1+0x9c] ;  /* 0x00009c00014a7983 */ /* 0x000f220000300800 */
[----:B------:R-:W-:Y:S02]  /*ba890*/  F2FP.BF16.F32.PACK_AB R16, R17, R16 ;  /* 0x000000101110723e */ /* 0x000fe400000010ff */
[----:B------:R-:W-:Y:S01]  /*ba8a0*/  F2FP.BF16.F32.PACK_AB R14, R15, R14 ;  /* 0x0000000e0f0e723e */ /* 0x000fe200000010ff */
[----:B------:R0:W-:Y:S01]  /*ba8b0*/  STL [R1+0x188], R21 ;  /* 0x0001881501007387 */ /* 0x0001e20000100800 */
[----:B------:R-:W-:Y:S02]  /*ba8c0*/  F2FP.BF16.F32.PACK_AB R12, R13, R12 ;  /* 0x0000000c0d0c723e */ /* 0x000fe400000010ff */
[----:B------:R-:W-:Y:S01]  /*ba8d0*/  F2FP.BF16.F32.PACK_AB R10, R11, R10 ;  /* 0x0000000a0b0a723e */ /* 0x000fe200000010ff */
[----:B------:R1:W-:Y:S01]  /*ba8e0*/  STL [R1+0x18c], R23 ;  /* 0x00018c1701007387 */ /* 0x0003e20000100800 */
[----:B------:R-:W-:-:S02]  /*ba8f0*/  F2FP.BF16.F32.PACK_AB R8, R9, R8 ;  /* 0x000000080908723e */ /* 0x000fc400000010ff */
[----:B------:R-:W-:Y:S02]  /*ba900*/  F2FP.BF16.F32.PACK_AB R6, R7, R6 ;  /* 0x000000060706723e */ /* 0x000fe400000010ff */
[----:B------:R-:W-:Y:S02]  /*ba910*/  F2FP.BF16.F32.PACK_AB R87, R86, R87 ;  /* 0x000000575657723e */ /* 0x000fe400000010ff */
[----:B0-----:R-:W-:Y:S02]  /*ba920*/  F2FP.BF16.F32.PACK_AB R21, R54, R52 ;  /* 0x000000343615723e */ /* 0x001fe400000010ff */
[----:B------:R-:W-:Y:S02]  /*ba930*/  F2FP.BF16.F32.PACK_AB R91, R50, R48 ;  /* 0x00000030325b723e */ /* 0x000fe400000010ff */
[----:B-1----:R-:W-:Y:S01]  /*ba940*/  F2FP.BF16.F32.PACK_AB R23, R58, R56 ;  /* 0x000000383a17723e */ /* 0x002fe200000010ff */
[----:B------:R0:W-:Y:S01]  /*ba950*/  STL [R1+0x170], R21 ;  /* 0x0001701501007387 */ /* 0x0001e20000100800 */
[----:B------:R-:W-:-:S02]  /*ba960*/  F2FP.BF16.F32.PACK_AB R90, R55, R53 ;  /* 0x00000035375a723e */ /* 0x000fc400000010ff */
[----:B------:R-:W-:Y:S01]  /*ba970*/  F2FP.BF16.F32.PACK_AB R89, R59, R57 ;  /* 0x000000393b59723e */ /* 0x000fe200000010ff */
[----:B------:R1:W-:Y:S01]  /*ba980*/  STL [R1+0x174], R23 ;  /* 0x0001741701007387 */ /* 0x0003e20000100800 */
[----:B------:R-:W-:Y:S02]  /*ba990*/  F2FP.BF16.F32.PACK_AB R88, R63, R61 ;  /* 0x0000003d3f58723e */ /* 0x000fe400000010ff */
[----:B0-----:R-:W-:Y:S02]  /*ba9a0*/  F2FP.BF16.F32.PACK_AB R21, R62, R60 ;  /* 0x0000003c3e15723e */ /* 0x001fe400000010ff */
[----:B-1----:R-:W-:-:S03]  /*ba9b0*/  F2FP.BF16.F32.PACK_AB R23, R66, R64 ;  /* 0x000000404217723e */ /* 0x002fc600000010ff */
[----:B------:R0:W-:Y:S04]  /*ba9c0*/  STL [R1+0x178], R21 ;  /* 0x0001781501007387 */ /* 0x0001e80000100800 */
[----:B------:R-:W-:Y:S01]  /*ba9d0*/  STL [R1+0x17c], R23 ;  /* 0x00017c1701007387 */ /* 0x000fe20000100800 */
[----:B0-----:R-:W-:Y:S02]  /*ba9e0*/  F2FP.BF16.F32.PACK_AB R21, R67, R65 ;  /* 0x000000414315723e */ /* 0x001fe400000010ff */
[----:B------:R-:W-:-:S03]  /*ba9f0*/  F2FP.BF16.F32.PACK_AB R67, R5, R4 ;  /* 0x000000040543723e */ /* 0x000fc600000010ff */
        /* <DEDUP_REMOVED lines=10> */
[----:B------:R-:W4:Y:S04]  /*baaa0*/  LDL.LU R86, [R1+0x42b4] ;  /* 0x0042b40001567983 */ /* 0x000f280000300800 */
[----:B------:R1:W-:Y:S01]  /*baab0*/  STL [R1+0x120], R87 ;  /* 0x0001205701007387 */ /* 0x0003e20000100800 */
[----:B0-----:R-:W0:Y:S01]  /*baac0*/  LDTM.x64 R4, tmem[UR4+0xc0] ;  /* 0x0000c004000479ee */ /* 0x001e220008340000 */
[----:B------:R-:W-:Y:S01]  /*baad0*/  F2FP.BF16.F32.PACK_AB R70, R85, R70 ;  /* 0x000000465546723e */ /* 0x000fe200000010ff */
[----:B------:R-:W-:Y:S01]  /*baae0*/  NOP ;  /* 0x0000000000007918 */ /* 0x000fe20000000000 */
[----:B-1----:R-:W4:Y:S01]  /*baaf0*/  LDL.LU R87, [R1+0x42b0] ;  /* 0x0042b00001577983 */ /* 0x002f220000300800 */
[----:B--2---:R-:W-:-:S03]  /*bab00*/  F2FP.BF16.F32.PACK_AB R0, R93, R0 ;  /* 0x000000005d00723e */ /* 0x004fc600000010ff */
[----:B------:R-:W2:Y:S04]  /*bab10*/  LDL.LU R93, [R1+0x42ac] ;  /* 0x0042ac00015d7983 */ /* 0x000ea80000300800 */
[----:B------:R1:W-:Y:S01]  /*bab20*/  STL [R1+0x134], R0 ;  /* 0x0001340001007387 */ /* 0x0003e20000100800 */
[----:B---3--:R-:W-:-:S03]  /*bab30*/  F2FP.BF16.F32.PACK_AB R79, R71, R79 ;  /* 0x0000004f474f723e */ /* 0x008fc600000010ff */
[----:B-1----:R-:W2:Y:S01]  /*bab40*/  LDL.LU R0, [R1+0x42a8] ;  /* 0x0042a80001007983 */ /* 0x002ea20000300800 */
[----:B----4-:R-:W-:-:S03]  /*bab50*/  F2FP.BF16.F32.PACK_AB R78, R75, R78 ;  /* 0x0000004e4b4e723e */ /* 0x010fc600000010ff */
[----:B------:R-:W3:Y:S04]  /*bab60*/  LDL.LU R71, [R1+0x42a4] ;  /* 0x0042a40001477983 */ /* 0x000ee80000300800 */
[----:B------:R1:W-:Y:S01]  /*bab70*/  STL [R1+0x124], R79 ;  /* 0x0001244f01007387 */ /* 0x0003e20000100800 */
[----:B------:R-:W-:-:S03]  /*bab80*/  F2FP.BF16.F32.PACK_AB R81, R77, R81 ;  /* 0x000000514d51723e */ /* 0x000fc600000010ff */
[----:B-1----:R-:W3:Y:S01]  /*bab90*/  LDL.LU R79, [R1+0x42a0] ;  /* 0x0042a000014f7983 */ /* 0x002ee20000300800 */
[----:B------:R-:W-:-:S03]  /*baba0*/  F2FP.BF16.F32.PACK_AB R80, R76, R80 ;  /* 0x000000504c50723e */ /* 0x000fc600000010ff */
[----:B------:R-:W4:Y:S04]  /*babb0*/  LDL.LU R75, [R1+0x429c] ;  /* 0x00429c00014b7983 */ /* 0x000f280000300800 */
[----:B------:R1:W-:Y:S01]  /*babc0*/  STL [R1+0x138], R78 ;  /* 0x0001384e01007387 */ /* 0x0003e20000100800 */
[----:B------:R-:W-:-:S03]  /*babd0*/  F2FP.BF16.F32.PACK_AB R73, R92, R73 ;  /* 0x000000495c49723e */ /* 0x000fc600000010ff */
[----:B-1----:R-:W4:Y:S04]  /*babe0*/  LDL.LU R78, [R1+0x4298] ;  /* 0x00429800014e7983 */ /* 0x002f280000300800 */
[----:B------:R-:W2:Y:S04]  /*babf0*/  LDL.LU R77, [R1+0x4294] ;  /* 0x00429400014d7983 */ /* 0x000ea80000300800 */
[----:B------:R1:W-:Y:S01]  /*bac00*/  STL [R1+0x128], R81 ;  /* 0x0001285101007387 */ /* 0x0003e20000100800 */
[----:B------:R-:W-:Y:S02]  /*bac10*/  F2FP.BF16.F32.PACK_AB R3, R82, R3 ;  /* 0x000000035203723e */ /* 0x000fe400000010ff */
[----:B------:R-:W-:Y:S01]  /*bac20*/  F2FP.BF16.F32.PACK_AB R72, R84, R72 ;  /* 0x000000485448723e */ /* 0x000fe200000010ff */
[----:B-1----:R-:W2:Y:S04]  /*bac30*/  LDL.LU R81, [R1+0x4290] ;  /* 0x0042900001517983 */ /* 0x002ea80000300800 */
[----:B------:R-:W2:Y:S04]  /*bac40*/  LDL.LU R76, [R1+0x428c] ;  /* 0x00428c00014c7983 */ /* 0x000ea80000300800 */
[----:B------:R1:W-:Y:S01]  /*bac50*/  STL [R1+0x13c], R80 ;  /* 0x00013c5001007387 */ /* 0x0003e20000100800 */
[----:B------:R-:W-:-:S03]  /*bac60*/  F2FP.BF16.F32.PACK_AB R2, R83, R2 ;  /* 0x000000025302723e */ /* 0x000fc600000010ff */
[----:B-1----:R-:W2:Y:S04]  /*bac70*/  LDL.LU R80, [R1+0x4288] ;  /* 0x0042880001507983 */ /* 0x002ea80000300800 */
[----:B------:R-:W2:Y:S04]  /*bac80*/  LDL.LU R92, [R1+0x4284] ;  /* 0x00428400015c7983 */ /* 0x000ea80000300800 */
[----:B------:R1:W-:Y:S04]  /*bac90*/  STL [R1+0x12c], R73 ;  /* 0x00012c4901007387 */ /* 0x0003e80000100800 */
        /* <DEDUP_REMOVED lines=9> */
[----:B-1----:R-:W2:Y:S02]  /*bad30*/  LDL.LU R2, [R1+0x4268] ;  /* 0x0042680001027983 */ /* 0x002ea40000300800 */
[----:B--2---:R-:W-:-:S02]  /*bad40*/  F2FP.BF16.F32.PACK_AB R2, R74, R2 ;  /* 0x000000024a02723e */ /* 0x004fc400000010ff */
[----:B------:R-:W2:Y:S01]  /*bad50*/  LDL.LU R74, [R1+0x4264] ;  /* 0x00426400014a7983 */ /* 0x000ea20000300800 */
[----:B------:R-:W-:-:S03]  /*bad60*/  F2FP.BF16.F32.PACK_AB R84, R72, R84 ;  /* 0x000000544854723e */ /* 0x000fc600000010ff */
[----:B------:R1:W-:Y:S01]  /*bad70*/  STL [R1+0x104], R2 ;  /* 0x0001040201007387 */ /* 0x0003e20000100800 */
[----:B------:R-:W-:Y:S02]  /*bad80*/  F2FP.BF16.F32.PACK_AB R82, R3, R82 ;  /* 0x000000520352723e */ /* 0x000fe400000010ff */
[----:B------:R-:W-:Y:S01]  /*bad90*/  F2FP.BF16.F32.PACK_AB R92, R73, R92 ;  /* 0x0000005c495c723e */ /* 0x000fe200000010ff */
[----:B-1----:R-:W2:Y:S01]  /*bada0*/  LDL.LU R2, [R1+0x4260] ;  /* 0x0042600001027983 */ /* 0x002ea20000300800 */
[----:B------:R-:W-:Y:S02]  /*badb0*/  F2FP.BF16.F32.PACK_AB R76, R80, R76 ;  /* 0x0000004c504c723e */ /* 0x000fe400000010ff */
[----:B------:R-:W-:Y:S02]  /*badc0*/  F2FP.BF16.F32.PACK_AB R77, R81, R77 ;  /* 0x0000004d514d723e */ /* 0x000fe400000010ff */
[----:B----4-:R-:W-:Y:S02]  /*badd0*/  F2FP.BF16.F32.PACK_AB R75, R78, R75 ;  /* 0x0000004b4e4b723e */ /* 0x010fe400000010ff */
[----:B---3--:R-:W-:-:S02]  /*bade0*/  F2FP.BF16.F32.PACK_AB R71, R79, R71 ;  /* 0x000000474f47723e */ /* 0x008fc400000010ff */
[----:B------:R-:W-:Y:S02]  /*badf0*/  F2FP.BF16.F32.PACK_AB R93, R0, R93 ;  /* 0x0000005d005d723e */ /* 0x000fe400000010ff */
[----:B--2---:R-:W-:Y:S02]  /*bae00*/  F2FP.BF16.F32.PACK_AB R83, R74, R83 ;  /* 0x000000534a53723e */ /* 0x004fe400000010ff */
[----:B------:R-:W2:Y:S04]  /*bae10*/  LDL.LU R74, [R1+0x425c] ;  /* 0x00425c00014a7983 */ /* 0x000ea80000300800 */
[----:B------:R1:W-:Y:S04]  /*bae20*/  STL [R1+0x118], R83 ;  /* 0x0001185301007387 */ /* 0x0003e80000100800 */
[----:B-1----:R-:W3:Y:S04]  /*bae30*/  LDL.LU R83, [R1+0x4258] ;  /* 0x0042580001537983 */ /* 0x002ee80000300800 */
[----:B------:R-:W4:Y:S04]  /*bae40*/  LDL.LU R72, [R1+0x4254] ;  /* 0x0042540001487983 */ /* 0x000f280000300800 */
[----:B------:R1:W-:Y:S04]  /*bae50*/  STL [R1+0x108], R84 ;  /* 0x0001085401007387 */ /* 0x0003e80000100800 */
[----:B-1----:R-:W2:Y:S04]  /*bae60*/  LDL.LU R84, [R1+0x4250] ;  /* 0x0042500001547983 */ /* 0x002ea80000300800 */
[----:B------:R-:W3:Y:S04]  /*bae70*/  LDL.LU R3, [R1+0x424c] ;  /* 0x00424c0001037983 */ /* 0x000ee80000300800 */
[----:B------:R1:W-:Y:S04]  /*bae80*/  STL [R1+0x11c], R82 ;  /* 0x00011c5201007387 */ /* 0x0003e80000100800 */
[----:B-1----:R-:W3:Y:S04]  /*bae90*/  LDL.LU R82, [R1+0x4248] ;  /* 0x0042480001527983 */ /* 0x002ee80000300800 */
        /* <DEDUP_REMOVED lines=14> */
[----:B-1----:R-:W4:Y:S04]  /*baf80*/  LDL.LU R71, [R1+0x4220] ;  /* 0x0042200001477983 */ /* 0x002f280000300800 */
[----:B------:R-:W4:Y:S04]  /*baf90*/  LDL.LU R0, [R1+0x421c] ;  /* 0x00421c0001007983 */ /* 0x000f280000300800 */
[----:B------:R1:W-:Y:S04]  /*bafa0*/  STL [R1+0xb8], R93 ;  /* 0x0000b85d01007387 */ /* 0x0003e80000100800 */
[----:B-1----:R-:W4:Y:S01]  /*bafb0*/  LDL.LU R93, [R1+0x4218] ;  /* 0x00421800015d7983 */ /* 0x002f220000300800 */
[----:B------:R-:W-:-:S02]  /*bafc0*/  F2FP.BF16.F32.PACK_AB R86, R87, R86 ;  /* 0x000000565756723e */ /* 0x000fc400000010ff */
[----:B------:R-:W-:Y:S02]  /*bafd0*/  F2FP.BF16.F32.PACK_AB R69, R69, R68 ;  /* 0x000000444545723e */ /* 0x000fe400000010ff */
[----:B0-----:R-:W-:Y:S01]  /*bafe0*/  F2FP.BF16.F32.PACK_AB R68, R7, R5 ;  /* 0x000000050744723e */ /* 0x001fe200000010ff */
[----:B------:R-:W-:Y:S01]  /*baff0*/  STL [R1+0xa8], R86 ;  /* 0x0000a85601007387 */ /* 0x000fe20000100800 */
[----:B------:R-:W-:Y:S02]  /*bb000*/  F2FP.BF16.F32.PACK_AB R4, R6, R4 ;  /* 0x000000040604723e */ /* 0x000fe400000010ff */
[----:B------:R-:W0:Y:S01]  /*bb010*/  LDC R6, c[0x0][0x3b4] ;  /* 0x0000ed00ff067b82 */ /* 0x000e220000000800 */
[----:B------:R-:W-:Y:S04]  /*bb020*/  STL [R1+0xbc], R70 ;  /* 0x0000bc4601007387 */ /* 0x000fe80000100800 */
[----:B------:R1:W-:Y:S04]  /*bb030*/  STL [R1+0xac], R69 ;  /* 0x0000ac4501007387 */ /* 0x0003e80000100800 */
[----:B------:R-:W-:Y:S04]  /*bb040*/  STL [R1+0x41f0], R68 ;  /* 0x0041f04401007387 */ /* 0x000fe80000100800 */
[----:B------:R1:W-:Y:S02]  /*bb050*/  STL [R1+0x90], R4 ;  /* 0x0000900401007387 */ /* 0x0003e40000100800 */
[----:B-1----:R-:W-:-:S02]  /*bb060*/  F2FP.BF16.F32.PACK_AB R69, R11, R9 ;  /* 0x000000090b45723e */ /* 0x002fc400000010ff */
[----:B------:R-:W-:Y:S02]  /*bb070*/  F2FP.BF16.F32.PACK_AB R70, R15, R13 ;  /* 0x0000000d0f46723e */ /* 0x000fe400000010ff */
[----:B------:R-:W-:Y:S01]  /*bb080*/  F2FP.BF16.F32.PACK_AB R4, R10, R8 ;  /* 0x000000080a04723e */ /* 0x000fe200000010ff */
[----:B------:R-:W-:Y:S01]  /*bb090*/  STL [R1+0x41f4], R69 ;  /* 0x0041f44501007387 */ /* 0x000fe20000100800 */
[----:B--2---:R-:W-:-:S03]  /*bb0a0*/  IMAD.MOV.U32 R68, RZ, RZ, R84 ;  /* 0x000000ffff447224 */ /* 0x004fc600078e0054 */
[----:B------:R1:W-:Y:S01]  /*bb0b0*/  STL [R1+0x94], R4 ;  /* 0x0000940401007387 */ /* 0x0003e20000100800 */
[----:B---3--:R-:W-:Y:S01]  /*bb0c0*/  IMAD.MOV.U32 R11, RZ, RZ, R79 ;  /* 0x000000ffff0b7224 */ /* 0x008fe200078e004f */
[----:B-1----:R-:W-:Y:S02]  /*bb0d0*/  F2FP.BF16.F32.PACK_AB R4, R14, R12 ;  /* 0x0000000c0e04723e */ /* 0x002fe400000010ff */
[----:B------:R4:W-:Y:S01]  /*bb0e0*/  STL [R1+0x41f8], R70 ;  /* 0x0041f84601007387 */ /* 0x0009e20000100800 */
[----:B------:R-:W-:Y:S01]  /*bb0f0*/  IMAD.MOV.U32 R13, RZ, RZ, R78 ;  /* 0x000000ffff0d7224 */ /* 0x000fe200078e004e */
[----:B------:R-:W-:Y:S01]  /*bb100*/  F2FP.BF16.F32.PACK_AB R87, R50, R48 ;  /* 0x000000303257723e */ /* 0x000fe200000010ff */
[----:B------:R-:W-:Y:S01]  /*bb110*/  IMAD.MOV.U32 R15, RZ, RZ, R2 ;  /* 0x000000ffff0f7224 */ /* 0x000fe200078e0002 */
[----:B------:R1:W-:Y:S01]  /*bb120*/  STL [R1+0x98], R4 ;  /* 0x0000980401007387 */ /* 0x0003e20000100800 */
[----:B------:R-:W2:Y:S01]  /*bb130*/  LDC R8, c[0x0][0x39c] ;  /* 0x0000e700ff087b82 */ /* 0x000ea20000000800 */
[----:B----4-:R-:W-:Y:S01]  /*bb140*/  IMAD.MOV.U32 R70, RZ, RZ, R71 ;  /* 0x000000ffff467224 */ /* 0x010fe200078e0047 */
[----:B------:R-:W-:Y:S01]  /*bb150*/  F2FP.BF16.F32.PACK_AB R71, R19, R17 ;  /* 0x000000111347723e */ /* 0x000fe200000010ff */
[----:B------:R-:W-:Y:S01]  /*bb160*/  IMAD.MOV.U32 R14, RZ, RZ, R80 ;  /* 0x000000ffff0e7224 */ /* 0x000fe200078e0050 */
[----:B-1----:R-:W-:Y:S01]  /*bb170*/  F2FP.BF16.F32.PACK_AB R4, R18, R16 ;  /* 0x000000101204723e */ /* 0x002fe200000010ff */
[----:B------:R-:W-:Y:S01]  /*bb180*/  IMAD.MOV.U32 R18, RZ, RZ, R76 ;  /* 0x000000ffff127224 */ /* 0x000fe200078e004c */
[----:B------:R-:W-:Y:S01]  /*bb190*/  F2FP.BF16.F32.PACK_AB R76, R22, R20 ;  /* 0x00000014164c723e */ /* 0x000fe200000010ff */
[----:B------:R-:W-:Y:S01]  /*bb1a0*/  IMAD.MOV.U32 R17, RZ, RZ, R73 ;  /* 0x000000ffff117224 */ /* 0x000fe200078e0049 */
[----:B------:R-:W-:Y:S01]  /*bb1b0*/  F2FP.BF16.F32.PACK_AB R20, R55, R53 ;  /* 0x000000353714723e */ /* 0x000fe200000010ff */
[----:B------:R1:W-:Y:S01]  /*bb1c0*/  STL [R1+0x9c], R4 ;  /* 0x00009c0401007387 */ /* 0x0003e20000100800 */
[----:B------:R-:W-:Y:S01]  /*bb1d0*/  F2FP.BF16.F32.PACK_AB R73, R27, R25 ;  /* 0x000000191b49723e */ /* 0x000fe200000010ff */
[----:B------:R-:W3:Y:S02]  /*bb1e0*/  LDC R48, c[0x0][0x3b8] ;  /* 0x0000ee00ff307b82 */ /* 0x000ee40000000800 */
[----:B------:R4:W-:Y:S01]  /*bb1f0*/  STL [R1+0x41fc], R71 ;  /* 0x0041fc4701007387 */ /* 0x0009e20000100800 */
[----:B------:R-:W-:-:S03]  /*bb200*/  F2FP.BF16.F32.PACK_AB R84, R38, R36 ;  /* 0x000000242654723e */ /* 0x000fc600000010ff */
[----:B------:R-:W-:Y:S01]  /*bb210*/  STL [R1+0x41ec], R76 ;  /* 0x0041ec4c01007387 */ /* 0x000fe20000100800 */
[----:B------:R-:W-:Y:S01]  /*bb220*/  F2FP.BF16.F32.PACK_AB R80, R39, R37 ;  /* 0x000000252750723e */ /* 0x000fe200000010ff */
[----:B------:R-:W-:Y:S01]  /*bb230*/  IMAD.MOV.U32 R19, RZ, RZ, R75 ;  /* 0x000000ffff137224 */ /* 0x000fe200078e004b */
[----:B------:R-:W-:Y:S01]  /*bb240*/  F2FP.BF16.F32.PACK_AB R79, R34, R32 ;  /* 0x00000020224f723e */ /* 0x000fe200000010ff */
[----:B------:R-:W0:Y:S01]  /*bb250*/  LDL.LU R27, [R1+0x4120] ;  /* 0x00412000011b7983 */ /* 0x000e220000300800 */
[----:B------:R-:W-:Y:S01]  /*bb260*/  F2FP.BF16.F32.PACK_AB R78, R30, R28 ;  /* 0x0000001c1e4e723e */ /* 0x000fe200000010ff */
[----:B------:R-:W-:Y:S01]  /*bb270*/  IMAD.MOV.U32 R34, RZ, RZ, R93 ;  /* 0x000000ffff227224 */ /* 0x000fe200078e005d */
[----:B------:R-:W-:Y:S01]  /*bb280*/  F2FP.BF16.F32.PACK_AB R75, R35, R33 ;  /* 0x00000021234b723e */ /* 0x000fe200000010ff */
[----:B------:R-:W2:Y:S01]  /*bb290*/  LDL.LU R36, [R1+0x240] ;  /* 0x0002400001247983 */ /* 0x000ea20000300800 */
[----:B------:R-:W-:Y:S01]  /*bb2a0*/  IMAD.MOV.U32 R22, RZ, RZ, R3 ;  /* 0x000000ffff167224 */ /* 0x000fe200078e0003 */
[----:B-1----:R-:W1:Y:S02]  /*bb2b0*/  LDC.64 R4, c[0x0][0x398] ;  /* 0x0000e600ff047b82 */ /* 0x002e640000000a00 */
[----:B------:R3:W-:Y:S04]  /*bb2c0*/  STL [R1+0x70], R20 ;  /* 0x0000701401007387 */ /* 0x0007e80000100800 */
[----:B------:R-:W2:Y:S01]  /*bb2d0*/  LDL.LU R37, [R1+0x244] ;  /* 0x0002440001257983 */ /* 0x000ea20000300800 */
[----:B------:R-:W-:Y:S01]  /*bb2e0*/  IMAD.MOV.U32 R35, RZ, RZ, R0 ;  /* 0x000000ffff237224 */ /* 0x000fe200078e0000 */
[----:B------:R-:W0:Y:S02]  /*bb2f0*/  LDC.64 R2, c[0x0][0x390] ;  /* 0x0000e400ff027b82 */ /* 0x000e240000000a00 */
[----:B------:R-:W2:Y:S04]  /*bb300*/  LDL.LU R38, [R1+0x248] ;  /* 0x0002480001267983 */ /* 0x000ea80000300800 */
[----:B------:R-:W2:Y:S01]  /*bb310*/  LDL.LU R39, [R1+0x24c] ;  /* 0x00024c0001277983 */ /* 0x000ea20000300800 */
[----:B----4-:R-:W-:-:S02]  /*bb320*/  IMAD.MOV.U32 R71, RZ, RZ, R72 ;  /* 0x000000ffff477224 */ /* 0x010fc400078e0048 */
[----:B------:R-:W-:Y:S01]  /*bb330*/  IMAD.MOV.U32 R7, RZ, RZ, R83 ;  /* 0x000000ffff077224 */ /* 0x000fe200078e0053 */
[----:B------:R-:W4:Y:S01]  /*bb340*/  LDL.LU R32, [R1+0x230] ;  /* 0x0002300001207983 */ /* 0x000f220000300800 */
[----:B------:R-:W-:Y:S01]  /*bb350*/  IMAD.MOV.U32 R16, RZ, RZ, R77 ;  /* 0x000000ffff107224 */ /* 0x000fe200078e004d */
[----:B------:R-:W-:Y:S01]  /*bb360*/  F2FP.BF16.F32.PACK_AB R86, R46, R44 ;  /* 0x0000002c2e56723e */ /* 0x000fe200000010ff */
[----:B------:R-:W-:Y:S01]  /*bb370*/  IMAD.MOV.U32 R12, RZ, RZ, R81 ;  /* 0x000000ffff0c7224 */ /* 0x000fe200078e0051 */
[----:B------:R-:W4:Y:S01]  /*bb380*/  LDL.LU R33, [R1+0x234] ;  /* 0x0002340001217983 */ /* 0x000f220000300800 */
[----:B------:R-:W-:Y:S01]  /*bb390*/  IMAD.MOV.U32 R10, RZ, RZ, R82 ;  /* 0x000000ffff0a7224 */ /* 0x000fe200078e0052 */
[----:B------:R-:W-:Y:S01]  /*bb3a0*/  F2FP.BF16.F32.PACK_AB R85, R42, R40 ;  /* 0x000000282a55723e */ /* 0x000fe200000010ff */
[----:B------:R-:W-:Y:S01]  /*bb3b0*/  IMAD.MOV.U32 R9, RZ, RZ, R74 ;  /* 0x000000ffff097224 */ /* 0x000fe200078e004a */
[----:B------:R-:W2:Y:S01]  /*bb3c0*/  LDL.LU R93, [R1+0x4214] ;  /* 0x00421400015d7983 */ /* 0x000ea20000300800 */
[----:B------:R-:W-:Y:S01]  /*bb3d0*/  F2FP.BF16.F32.PACK_AB R69, R54, R52 ;  /* 0x000000343645723e */ /* 0x000fe200000010ff */
[----:B------:R-:W0:Y:S02]  /*bb3e0*/  LDC R28, c[0x0][0x39c] ;  /* 0x0000e700ff1c7b82 */ /* 0x000e240000000800 */
[----:B------:R-:W4:Y:S01]  /*bb3f0*/  LDL.LU R0, [R1+0x4210] ;  /* 0x0042100001007983 */ /* 0x000f220000300800 */
[----:B------:R-:W1:Y:S01]  /*bb400*/  S2R R30, SR_TID.X ;  /* 0x00000000001e7919 */ /* 0x000e620000002100 */
[----:B------:R-:W-:Y:S01]  /*bb410*/  F2FP.BF16.F32.PACK_AB R72, R23, R21 ;  /* 0x000000151748723e */ /* 0x000fe200000010ff */
[----:B------:R-:W-:-:S02]  /*bb420*/  IMAD.MOV.U32 R23, RZ, RZ, R19 ;  /* 0x000000ffff177224 */ /* 0x000fc400078e0013 */
[----:B------:R-:W-:Y:S01]  /*bb430*/  IMAD.MOV.U32 R19, RZ, RZ, R13 ;  /* 0x000000ffff137224 */ /* 0x000fe200078e000d */
[----:B------:R-:W-:Y:S01]  /*bb440*/  F2FP.BF16.F32.PACK_AB R77, R26, R24 ;  /* 0x000000181a4d723e */ /* 0x000fe200000010ff */
[----:B------:R-:W-:Y:S02]  /*bb450*/  IMAD.MOV.U32 R13, RZ, RZ, R11 ;  /* 0x000000ffff0d7224 */ /* 0x000fe400078e000b */
[----:B---3--:R-:W-:Y:S02]  /*bb460*/  IMAD.MOV.U32 R20, RZ, RZ, R16 ;  /* 0x000000ffff147224 */ /* 0x008fe400078e0010 */
[----:B------:R-:W-:Y:S02]  /*bb470*/  IMAD.MOV.U32 R11, RZ, RZ, R7 ;  /* 0x000000ffff0b7224 */ /* 0x000fe400078e0007 */
[----:B------:R-:W-:Y:S02]  /*bb480*/  IMAD.MOV.U32 R24, RZ, RZ, R22 ;  /* 0x000000ffff187224 */ /* 0x000fe400078e0016 */
[----:B------:R-:W-:-:S02]  /*bb490*/  IMAD.MOV.U32 R21, RZ, RZ, R17 ;  /* 0x000000ffff157224 */ /* 0x000fc400078e0011 */
[----:B------:R-:W-:Y:S02]  /*bb4a0*/  IMAD.MOV.U32 R16, RZ, RZ, R12 ;  /* 0x000000ffff107224 */ /* 0x000fe400078e000c */
[----:B------:R-:W-:Y:S02]  /*bb4b0*/  IMAD.MOV.U32 R22, RZ, RZ, R18 ;  /* 0x000000ffff167224 */ /* 0x000fe400078e0012 */
[----:B------:R-:W-:Y:S01]  /*bb4c0*/  IMAD.MOV.U32 R17, RZ, RZ, R70 ;  /* 0x000000ffff117224 */ /* 0x000fe200078e0046 */
[----:B------:R-:W-:Y:S01]  /*bb4d0*/  F2FP.BF16.F32.PACK_AB R81, R43, R41 ;  /* 0x000000292b51723e */ /* 0x000fe200000010ff */
[----:B------:R-:W-:Y:S02]  /*bb4e0*/  IMAD.MOV.U32 R18, RZ, RZ, R14 ;  /* 0x000000ffff127224 */ /* 0x000fe400078e000e */
[----:B------:R-:W-:Y:S02]  /*bb4f0*/  IMAD.MOV.U32 R44, RZ, RZ, R13 ;  /* 0x000000ffff2c7224 */ /* 0x000fe400078e000d */
[----:B------:R-:W-:Y:S01]  /*bb500*/  IMAD.MOV.U32 R41, RZ, RZ, R16 ;  /* 0x000000ffff297224 */ /* 0x000fe200078e0010 */
[----:B-1----:R-:W-:Y:S01]  /*bb510*/  SHF.R.U32.HI R7, RZ, 0x6, R30 ;  /* 0x00000006ff077819 */ /* 0x002fe2000001161e */
[----:B------:R-:W-:Y:S01]  /*bb520*/  IMAD.MOV.U32 R12, RZ, RZ, R10 ;  /* 0x000000ffff0c7224 */ /* 0x000fe200078e000a */
[----:B------:R-:W-:Y:S01]  /*bb530*/  F2FP.BF16.F32.PACK_AB R82, R47, R45 ;  /* 0x0000002d2f52723e */ /* 0x000fe200000010ff */
[----:B------:R-:W-:Y:S01]  /*bb540*/  IMAD.MOV.U32 R40, RZ, RZ, R17 ;  /* 0x000000ffff287224 */ /* 0x000fe200078e0011 */
[----:B------:R-:W-:Y:S01]  /*bb550*/  SGXT.U32 R7, R7, 0x1 ;  /* 0x000000010707781a */ /* 0x000fe20000000000 */
[----:B------:R-:W-:-:S02]  /*bb560*/  IMAD.MOV.U32 R46, RZ, RZ, R19 ;  /* 0x000000ffff2e7224 */ /* 0x000fc400078e0013 */
[----:B------:R-:W-:Y:S02]  /*bb570*/  IMAD.MOV.U32 R10, RZ, RZ, R92 ;  /* 0x000000ffff0a7224 */ /* 0x000fe400078e005c */
[----:B------:R-:W-:Y:S02]  /*bb580*/  IMAD.MOV.U32 R43, RZ, RZ, R18 ;  /* 0x000000ffff2b7224 */ /* 0x000fe400078e0012 */
[----:B------:R-:W-:Y:S02]  /*bb590*/  IMAD.MOV.U32 R42, RZ, RZ, R23 ;  /* 0x000000ffff2a7224 */ /* 0x000fe400078e0017 */
[----:B------:R-:W-:Y:S02]  /*bb5a0*/  IMAD.MOV.U32 R45, RZ, RZ, R44 ;  /* 0x000000ffff2d7224 */ /* 0x000fe400078e002c */
[----:B------:R-:W-:Y:S02]  /*bb5b0*/  IMAD.MOV.U32 R26, RZ, RZ, R71 ;  /* 0x000000ffff1a7224 */ /* 0x000fe400078e0047 */
[----:B------:R-:W-:-:S02]  /*bb5c0*/  IMAD.MOV.U32 R44, RZ, RZ, R41 ;  /* 0x000000ffff2c7224 */ /* 0x000fc400078e0029 */
[----:B------:R-:W-:Y:S02]  /*bb5d0*/  IMAD.MOV.U32 R47, RZ, RZ, R46 ;  /* 0x000000ffff2f7224 */ /* 0x000fe400078e002e */
[----:B------:R-:W-:Y:S02]  /*bb5e0*/  IMAD.MOV.U32 R41, RZ, RZ, R40 ;  /* 0x000000ffff297224 */ /* 0x000fe400078e0028 */
[----:B------:R-:W-:Y:S02]  /*bb5f0*/  IMAD.MOV.U32 R46, RZ, RZ, R43 ;  /* 0x000000ffff2e7224 */ /* 0x000fe400078e002b */
[----:B------:R-:W-:Y:S02]  /*bb600*/  IMAD.MOV.U32 R14, RZ, RZ, R68 ;  /* 0x000000ffff0e7224 */ /* 0x000fe400078e0044 */
[----:B------:R-:W-:Y:S01]  /*bb610*/  IMAD.MOV.U32 R43, RZ, RZ, R42 ;  /* 0x000000ffff2b7224 */ /* 0x000fe200078e002a */
[----:B------:R-:W-:Y:S01]  /*bb620*/  F2FP.BF16.F32.PACK_AB R74, R31, R29 ;  /* 0x0000001d1f4a723e */ /* 0x000fe200000010ff */
[----:B------:R-:W-:Y:S01]  /*bb630*/  IMAD.MOV.U32 R31, RZ, RZ, R15 ;  /* 0x000000ffff1f7224 */ /* 0x000fe200078e000f */
[----:B------:R-:W-:Y:S01]  /*bb640*/  F2FP.BF16.F32.PACK_AB R83, R51, R49 ;  /* 0x000000313353723e */ /* 0x000fe200000010ff */
[----:B------:R-:W-:Y:S01]  /*bb650*/  IMAD.MOV.U32 R54, RZ, RZ, R44 ;  /* 0x000000ffff367224 */ /* 0x000fe200078e002c */
[----:B------:R-:W-:Y:S01]  /*bb660*/  F2FP.BF16.F32.PACK_AB R68, R58, R56 ;  /* 0x000000383a44723e */ /* 0x000fe200000010ff */
[----:B------:R-:W-:Y:S01]  /*bb670*/  IMAD.MOV.U32 R56, RZ, RZ, R41 ;  /* 0x000000ffff387224 */ /* 0x000fe200078e0029 */
[----:B------:R-:W-:Y:S01]  /*bb680*/  F2FP.BF16.F32.PACK_AB R71, R59, R57 ;  /* 0x000000393b47723e */ /* 0x000fe200000010ff */
[----:B------:R-:W-:Y:S01]  /*bb690*/  IMAD.MOV.U32 R57, RZ, RZ, R43 ;  /* 0x000000ffff397224 */ /* 0x000fe200078e002b */
[----:B------:R-:W1:Y:S01]  /*bb6a0*/  LDC R29, c[0x0][0x39c] ;  /* 0x0000e700ff1d7b82 */ /* 0x000e620000000800 */
[C---:B0-----:R-:W-:Y:S01]  /*bb6b0*/  IMAD R6, R27.reuse, R6, RZ ;  /* 0x000000061b067224 */ /* 0x041fe200078e02ff */
[----:B------:R-:W-:Y:S01]  /*bb6c0*/  ISETP.GE.AND P0, PT, R27, R4, PT ;  /* 0x000000041b00720c */ /* 0x000fe20003f06270 */
[----:B--2---:R0:W-:Y:S03]  /*bb6d0*/  STS.128 [R93], R36 ;  /* 0x000000245d007388 */ /* 0x0041e60000000c00 */
[----:B------:R-:W-:Y:S01]  /*bb6e0*/  LEA R92, P2, R6, R2, 0x1 ;  /* 0x00000002065c7211 */ /* 0x000fe200078408ff */
[----:B----4-:R2:W-:Y:S01]  /*bb6f0*/  STS.128 [R93+0x400], R32 ;  /* 0x000400205d007388 */ /* 0x0105e20000000c00 */
[----:B------:R-:W-:-:S02]  /*bb700*/  LOP3.LUT R2, R0, R7, RZ, 0xfc, !PT ;  /* 0x0000000700027212 */ /* 0x000fc400078efcff */
[C-C-:B------:R-:W-:Y:S02]  /*bb710*/  LOP3.LUT R50, R0.reuse, 0xa, R7.reuse, 0xfe, !PT ;  /* 0x0000000a00327812 */ /* 0x140fe400078efe07 */
[C-C-:B------:R-:W-:Y:S02]  /*bb720*/  LOP3.LUT R25, R0.reuse, 0x8, R7.reuse, 0xfe, !PT ;  /* 0x0000000800197812 */ /* 0x140fe400078efe07 */
[C-C-:B------:R-:W-:Y:S02]  /*bb730*/  LOP3.LUT R13, R0.reuse, 0x14, R7.reuse, 0xfe, !PT ;  /* 0x00000014000d7812 */ /* 0x140fe400078efe07 */
[C-C-:B------:R-:W-:Y:S02]  /*bb740*/  LOP3.LUT R16, R0.reuse, 0x1a, R7.reuse, 0xfe, !PT ;  /* 0x0000001a00107812 */ /* 0x140fe400078efe07 */
[C-C-:B------:R-:W-:Y:S01]  /*bb750*/  LOP3.LUT R17, R0.reuse, 0x1c, R7.reuse, 0xfe, !PT ;  /* 0x0000001c00117812 */ /* 0x140fe200078efe07 */
[----:B0-----:R-:W-:Y:S01]  /*bb760*/  IMAD.MOV.U32 R37, RZ, RZ, R20 ;  /* 0x000000ffff257224 */ /* 0x001fe200078e0014 */
[C---:B------:R-:W-:Y:S01]  /*bb770*/  LOP3.LUT R49, R0.reuse, 0xc, R7, 0xfe, !PT ;  /* 0x0000000c00317812 */ /* 0x040fe200078efe07 */
[----:B------:R-:W-:Y:S01]  /*bb780*/  IMAD.MOV.U32 R36, RZ, RZ, R21 ;  /* 0x000000ffff247224 */ /* 0x000fe200078e0015 */
[C-C-:B------:R-:W-:Y:S01]  /*bb790*/  LOP3.LUT R15, R0.reuse, 0x18, R7.reuse, 0xfe, !PT ;  /* 0x00000018000f7812 */ /* 0x140fe200078efe07 */
[----:B------:R-:W-:Y:S01]  /*bb7a0*/  IMAD.MOV.U32 R39, RZ, RZ, R22 ;  /* 0x000000ffff277224 */ /* 0x000fe200078e0016 */
[C-C-:B------:R-:W-:Y:S01]  /*bb7b0*/  LOP3.LUT R4, R0.reuse, 0x2, R7.reuse, 0xfe, !PT ;  /* 0x0000000200047812 */ /* 0x140fe200078efe07 */
[----:B------:R-:W-:Y:S01]  /*bb7c0*/  IMAD.MOV.U32 R38, RZ, RZ, R24 ;  /* 0x000000ffff267224 */ /* 0x000fe200078e0018 */
[C---:B------:R-:W-:Y:S01]  /*bb7d0*/  LOP3.LUT R19, R0.reuse, 0x1e, R7, 0xfe, !PT ;  /* 0x0000001e00137812 */ /* 0x040fe200078efe07 */
[----:B------:R-:W-:Y:S01]  /*bb7e0*/  IMAD.MOV.U32 R40, RZ, RZ, R37 ;  /* 0x000000ffff287224 */ /* 0x000fe200078e0025 */
[C-C-:B------:R-:W-:Y:S01]  /*bb7f0*/  LOP3.LUT R20, R0.reuse, 0x4, R7.reuse, 0xfe, !PT ;  /* 0x0000000400147812 */ /* 0x140fe200078efe07 */
[----:B------:R-:W-:Y:S01]  /*bb800*/  IMAD.MOV.U32 R37, RZ, RZ, R36 ;  /* 0x000000ffff257224 */ /* 0x000fe200078e0024 */
[C---:B------:R-:W-:Y:S01]  /*bb810*/  LOP3.LUT R18, R0.reuse, 0x20, R7, 0xfe, !PT ;  /* 0x0000002000127812 */ /* 0x040fe200078efe07 */
[----:B------:R-:W-:Y:S01]  /*bb820*/  IMAD.MOV.U32 R42, RZ, RZ, R39 ;  /* 0x000000ffff2a7224 */ /* 0x000fe200078e0027 */
[----:B------:R-:W-:Y:S01]  /*bb830*/  LOP3.LUT R23, R0, 0x24, R7, 0xfe, !PT ;  /* 0x0000002400177812 */ /* 0x000fe200078efe07 */
[----:B------:R-:W-:Y:S01]  /*bb840*/  IMAD.MOV.U32 R36, RZ, RZ, R26 ;  /* 0x000000ffff247224 */ /* 0x000fe200078e001a */
[----:B------:R-:W-:Y:S01]  /*bb850*/  STL [R1+0x41e8], R0 ;  /* 0x0041e80001007387 */ /* 0x000fe20000100800 */
[----:B------:R-:W-:Y:S01]  /*bb860*/  IMAD.MOV.U32 R39, RZ, RZ, R38 ;  /* 0x000000ffff277224 */ /* 0x000fe200078e0026 */
[----:B------:R-:W0:Y:S01]  /*bb870*/  LDC R27, c[0x0][0x39c] ;  /* 0x0000e700ff1b7b82 */ /* 0x000e220000000800 */
[----:B------:R-:W-:-:S02]  /*bb880*/  IMAD R26, R2, R48, RZ ;  /* 0x00000030021a7224 */ /* 0x000fc400078e02ff */
[----:B------:R-:W-:Y:S01]  /*bb890*/  IMAD.MOV.U32 R38, RZ, RZ, R9 ;  /* 0x000000ffff267224 */ /* 0x000fe200078e0009 */
[----:B------:R-:W-:Y:S01]  /*bb8a0*/  ISETP.LT.AND P4, PT, R4, R8, !P0 ;  /* 0x000000080400720c */ /* 0x000fe20004781270 */
[----:B--2---:R-:W-:Y:S01]  /*bb8b0*/  IMAD.MOV.U32 R35, RZ, RZ, R12 ;  /* 0x000000ffff237224 */ /* 0x004fe200078e000c */
[C-C-:B------:R-:W-:Y:S01]  /*bb8c0*/  LOP3.LUT R24, R0.reuse, 0x6, R7.reuse, 0xfe, !PT ;  /* 0x0000000600187812 */ /* 0x140fe200078efe07 */
[----:B------:R-:W-:Y:S01]  /*bb8d0*/  IMAD.MOV.U32 R32, RZ, RZ, R14 ;  /* 0x000000ffff207224 */ /* 0x000fe200078e000e */
[C---:B------:R-:W-:Y:S01]  /*bb8e0*/  LOP3.LUT R12, R0.reuse, 0x12, R7, 0xfe, !PT ;  /* 0x00000012000c7812 */ /* 0x040fe200078efe07 */
[----:B------:R-:W-:Y:S01]  /*bb8f0*/  IMAD.MOV.U32 R34, RZ, RZ, R11 ;  /* 0x000000ffff227224 */ /* 0x000fe200078e000b */
[C-C-:B------:R-:W-:Y:S01]  /*bb900*/  LOP3.LUT R11, R0.reuse, 0x10, R7.reuse, 0xfe, !PT ;  /* 0x00000010000b7812 */ /* 0x140fe200078efe07 */
[----:B------:R-:W-:Y:S01]  /*bb910*/  IMAD.MOV.U32 R33, RZ, RZ, R10 ;  /* 0x000000ffff217224 */ /* 0x000fe200078e000a */
[--C-:B------:R-:W-:Y:S01]  /*bb920*/  LOP3.LUT R10, R0, 0xe, R7.reuse, 0xfe, !PT ;  /* 0x0000000e000a7812 */ /* 0x100fe200078efe07 */
[-C--:B------:R-:W-:Y:S01]  /*bb930*/  IMAD R9, R4, R48.reuse, RZ ;  /* 0x0000003004097224 */ /* 0x080fe200078e02ff */
[--C-:B------:R-:W-:Y:S01]  /*bb940*/  LOP3.LUT R14, R0, 0x16, R7.reuse, 0xfe, !PT ;  /* 0x00000016000e7812 */ /* 0x100fe200078efe07 */
[----:B------:R-:W-:Y:S01]  /*bb950*/  IMAD R8, R20, R48, RZ ;  /* 0x0000003014087224 */ /* 0x000fe200078e02ff */
[----:B------:R-:W-:-:S02]  /*bb960*/  LOP3.LUT R21, R0, 0x22, R7, 0xfe, !PT ;  /* 0x0000002200157812 */ /* 0x000fc400078efe07 */
[----:B------:R-:W-:Y:S02]  /*bb970*/  LOP3.LUT R22, R0, 0x26, R7, 0xfe, !PT ;  /* 0x0000002600167812 */ /* 0x000fe400078efe07 */
[----:B------:R-:W-:Y:S02]  /*bb980*/  LEA.HI.X.SX32 R3, R6, R3, 0x1, P2 ;  /* 0x0000000306037211 */ /* 0x000fe400010f0eff */
[----:B------:R-:W-:Y:S01]  /*bb990*/  ISETP.LT.AND P2, PT, R2, R5, !P0 ;  /* 0x000000050200720c */ /* 0x000fe20004741270 */
[----:B------:R-:W-:Y:S01]  /*bb9a0*/  IMAD R5, R50, R48, RZ ;  /* 0x0000003032057224 */ /* 0x000fe200078e02ff */
[----:B------:R-:W-:Y:S01]  /*bb9b0*/  LEA R52, P3, R26, R92, 0x1 ;  /* 0x0000005c1a347211 */ /* 0x000fe200078608ff */
[----:B------:R-:W-:Y:S01]  /*bb9c0*/  IMAD R7, R24, R48, RZ ;  /* 0x0000003018077224 */ /* 0x000fe200078e02ff */
[----:B------:R-:W-:Y:S01]  /*bb9d0*/  LEA R50, P6, R9, R92, 0x1 ;  /* 0x0000005c09327211 */ /* 0x000fe200078c08ff */
[-C--:B------:R-:W-:Y:S01]  /*bb9e0*/  IMAD R6, R25, R48.reuse, RZ ;  /* 0x0000003019067224 */ /* 0x080fe200078e02ff */
[----:B------:R-:W-:Y:S01]  /*bb9f0*/  LEA.HI.X.SX32 R53, R26, R3, 0x1, P3 ;  /* 0x000000031a357211 */ /* 0x000fe200018f0eff */
[----:B------:R-:W-:-:S02]  /*bba00*/  IMAD R4, R49, R48, RZ ;  /* 0x0000003031047224 */ /* 0x000fc400078e02ff */
[-C--:B------:R-:W-:Y:S02]  /*bba10*/  IMAD R10, R10, R48.reuse, RZ ;  /* 0x000000300a0a7224 */ /* 0x080fe400078e02ff */
[-C--:B------:R-:W-:Y:S02]  /*bba20*/  IMAD R11, R11, R48.reuse, RZ ;  /* 0x000000300b0b7224 */ /* 0x080fe400078e02ff */
[-C--:B------:R-:W-:Y:S02]  /*bba30*/  IMAD R12, R12, R48.reuse, RZ ;  /* 0x000000300c0c7224 */ /* 0x080fe400078e02ff */
[-C--:B------:R-:W-:Y:S02]  /*bba40*/  IMAD R13, R13, R48.reuse, RZ ;  /* 0x000000300d0d7224 */ /* 0x080fe400078e02ff */
[-C--:B------:R-:W-:Y:S02]  /*bba50*/  IMAD R14, R14, R48.reuse, RZ ;  /* 0x000000300e0e7224 */ /* 0x080fe400078e02ff */
[----:B------:R-:W-:-:S02]  /*bba60*/  IMAD R15, R15, R48, RZ ;  /* 0x000000300f0f7224 */ /* 0x000fc400078e02ff */
[-C--:B------:R-:W-:Y:S02]  /*bba70*/  IMAD R16, R16, R48.reuse, RZ ;  /* 0x0000003010107224 */ /* 0x080fe400078e02ff */
[-C--:B------:R-:W-:Y:S02]  /*bba80*/  IMAD R17, R17, R48.reuse, RZ ;  /* 0x0000003011117224 */ /* 0x080fe400078e02ff */
[-C--:B------:R-:W-:Y:S02]  /*bba90*/  IMAD R19, R19, R48.reuse, RZ ;  /* 0x0000003013137224 */ /* 0x080fe400078e02ff */
[-C--:B------:R-:W-:Y:S02]  /*bbaa0*/  IMAD R18, R18, R48.reuse, RZ ;  /* 0x0000003012127224 */ /* 0x080fe400078e02ff */
[-C--:B------:R-:W-:Y:S02]  /*bbab0*/  IMAD R21, R21, R48.reuse, RZ ;  /* 0x0000003015157224 */ /* 0x080fe400078e02ff */
[----:B------:R-:W-:-:S02]  /*bbac0*/  IMAD R23, R23, R48, RZ ;  /* 0x0000003017177224 */ /* 0x000fc400078e02ff */
[----:B------:R-:W-:Y:S01]  /*bbad0*/  IMAD R22, R22, R48, RZ ;  /* 0x0000003016167224 */ /* 0x000fe200078e02ff */
[CC--:B------:R-:W-:Y:S01]  /*bbae0*/  LEA R48, P5, R8.reuse, R92.reuse, 0x1 ;  /* 0x0000005c08307211 */ /* 0x0c0fe200078a08ff */
[----:B------:R-:W-:Y:S01]  /*bbaf0*/  STL [R1+0x4128], R2 ;  /* 0x0041280201007387 */ /* 0x000fe20000100800 */
[-C--:B------:R-:W-:Y:S02]  /*bbb00*/  LEA.HI.X.SX32 R51, R9, R3.reuse, 0x1, P6 ;  /* 0x0000000309337211 */ /* 0x080fe400030f0eff */
[----:B------:R-:W-:Y:S01]  /*bbb10*/  LEA.HI.X.SX32 R49, R8, R3, 0x1, P5 ;  /* 0x0000000308317211 */ /* 0x000fe200028f0eff */
[----:B------:R-:W-:Y:S04]  /*bbb20*/  STL [R1+0x4138], R2 ;  /* 0x0041380201007387 */ /* 0x000fe80000100800 */
[----:B------:R-:W-:Y:S04]  /*bbb30*/  STL [R1+0x4178], R2 ;  /* 0x0041780201007387 */ /* 0x000fe80000100800 */
[----:B------:R2:W-:Y:S04]  /*bbb40*/  STL.64 [R1+0x2a0], R52 ;  /* 0x0002a03401007387 */ /* 0x0005e80000100a00 */
[----:B------:R3:W-:Y:S04]  /*bbb50*/  STL.64 [R1+0x298], R50 ;  /* 0x0002983201007387 */ /* 0x0007e80000100a00 */
[----:B------:R4:W-:Y:S01]  /*bbb60*/  STL.64 [R1+0x290], R48 ;  /* 0x0002903001007387 */ /* 0x0009e20000100a00 */
[----:B--2---:R-:W-:-:S02]  /*bbb70*/  LEA R52, P3, R7, R92, 0x1 ;  /* 0x0000005c07347211 */ /* 0x004fc400078608ff */
[-C--:B---3--:R-:W-:Y:S02]  /*bbb80*/  LEA R50, P6, R6, R92.reuse, 0x1 ;  /* 0x0000005c06327211 */ /* 0x088fe400078c08ff */
[-C--:B------:R-:W-:Y:S02]  /*bbb90*/  LEA.HI.X.SX32 R53, R7, R3.reuse, 0x1, P3 ;  /* 0x0000000307357211 */ /* 0x080fe400018f0eff */
[CC--:B----4-:R-:W-:Y:S02]  /*bbba0*/  LEA R48, P5, R5.reuse, R92.reuse, 0x1 ;  /* 0x0000005c05307211 */ /* 0x0d0fe400078a08ff */
[----:B------:R-:W-:Y:S02]  /*bbbb0*/  LEA R8, P3, R4, R92, 0x1 ;  /* 0x0000005c04087211 */ /* 0x000fe400078608ff */
[-C--:B------:R-:W-:Y:S02]  /*bbbc0*/  LEA.HI.X.SX32 R51, R6, R3.reuse, 0x1, P6 ;  /* 0x0000000306337211 */ /* 0x080fe400030f0eff */
[-C--:B------:R-:W-:Y:S01]  /*bbbd0*/  LEA.HI.X.SX32 R49, R5, R3.reuse, 0x1, P5 ;  /* 0x0000000305317211 */ /* 0x080fe200028f0eff */
[----:B------:R-:W-:Y:S01]  /*bbbe0*/  STL.64 [R1+0x288], R52 ;  /* 0x0002883401007387 */ /* 0x000fe20000100a00 */
[----:B------:R-:W-:-:S03]  /*bbbf0*/  LEA.HI.X.SX32 R9, R4, R3, 0x1, P3 ;  /* 0x0000000304097211 */ /* 0x000fc600018f0eff */
[----:B------:R2:W-:Y:S04]  /*bbc00*/  STL.64 [R1+0x270], R50 ;  /* 0x0002703201007387 */ /* 0x0005e80000100a00 */
[----:B------:R3:W-:Y:S04]  /*bbc10*/  STL.64 [R1+0x268], R48 ;  /* 0x0002683001007387 */ /* 0x0007e80000100a00 */
[----:B------:R4:W-:Y:S01]  /*bbc20*/  STL.64 [R1+0x258], R8 ;  /* 0x0002580801007387 */ /* 0x0009e20000100a00 */
[-C--:B--2---:R-:W-:Y:S02]  /*bbc30*/  LEA R50, P6, R10, R92.reuse, 0x1 ;  /* 0x0000005c0a327211 */ /* 0x084fe400078c08ff */
[----:B---3--:R-:W-:-:S02]  /*bbc40*/  LEA R48, P5, R11, R92, 0x1 ;  /* 0x0000005c0b307211 */ /* 0x008fc400078a08ff */
[-C--:B------:R-:W-:Y:S02]  /*bbc50*/  LEA.HI.X.SX32 R51, R10, R3.reuse, 0x1, P6 ;  /* 0x000000030a337211 */ /* 0x080fe400030f0eff */
[-C--:B----4-:R-:W-:Y:S02]  /*bbc60*/  LEA R8, P3, R12, R92.reuse, 0x1 ;  /* 0x0000005c0c087211 */ /* 0x090fe400078608ff */
[-C--:B------:R-:W-:Y:S02]  /*bbc70*/  LEA R6, P6, R13, R92.reuse, 0x1 ;  /* 0x0000005c0d067211 */ /* 0x080fe400078c08ff */
[-C--:B------:R-:W-:Y:S02]  /*bbc80*/  LEA.HI.X.SX32 R49, R11, R3.reuse, 0x1, P5 ;  /* 0x000000030b317211 */ /* 0x080fe400028f0eff */
[----:B------:R-:W-:Y:S02]  /*bbc90*/  LEA R4, P5, R14, R92, 0x1 ;  /* 0x0000005c0e047211 */ /* 0x000fe400078a08ff */
[----:B------:R-:W-:-:S02]  /*bbca0*/  LEA.HI.X.SX32 R9, R12, R3, 0x1, P3 ;  /* 0x000000030c097211 */ /* 0x000fc400018f0eff */
[-C--:B------:R-:W-:Y:S01]  /*bbcb0*/  LEA.HI.X.SX32 R7, R13, R3.reuse, 0x1, P6 ;  /* 0x000000030d077211 */ /* 0x080fe200030f0eff */
[----:B------:R-:W-:Y:S01]  /*bbcc0*/  STL.64 [R1+0x250], R50 ;  /* 0x0002503201007387 */ /* 0x000fe20000100a00 */
[----:B------:R-:W-:-:S03]  /*bbcd0*/  LEA.HI.X.SX32 R5, R14, R3, 0x1, P5 ;  /* 0x000000030e057211 */ /* 0x000fc600028f0eff */
[----:B------:R2:W-:Y:S04]  /*bbce0*/  STL.64 [R1+0x230], R8 ;  /* 0x0002300801007387 */ /* 0x0005e80000100a00 */
[----:B------:R-:W-:Y:S04]  /*bbcf0*/  STL.64 [R1+0x248], R48 ;  /* 0x0002483001007387 */ /* 0x000fe80000100a00 */
[----:B------:R3:W-:Y:S01]  /*bbd00*/  STL.64 [R1+0xf8], R6 ;  /* 0x0000f80601007387 */ /* 0x0007e20000100a00 */
[----:B--2---:R-:W-:-:S03]  /*bbd10*/  LEA R8, P3, R15, R92, 0x1 ;  /* 0x0000005c0f087211 */ /* 0x004fc600078608ff */
[----:B------:R2:W-:Y:S01]  /*bbd20*/  STL.64 [R1+0xf0], R4 ;  /* 0x0000f00401007387 */ /* 0x0005e20000100a00 */
[-C--:B------:R-:W-:Y:S02]  /*bbd30*/  LEA.HI.X.SX32 R9, R15, R3.reuse, 0x1, P3 ;  /* 0x000000030f097211 */ /* 0x080fe400018f0eff */
[CC--:B---3--:R-:W-:Y:S02]  /*bbd40*/  LEA R6, P6, R16.reuse, R92.reuse, 0x1 ;  /* 0x0000005c10067211 */ /* 0x0c8fe400078c08ff */
[CC--:B--2---:R-:W-:Y:S02]  /*bbd50*/  LEA R4, P5, R17.reuse, R92.reuse, 0x1 ;  /* 0x0000005c11047211 */ /* 0x0c4fe400078a08ff */
[-C--:B------:R-:W-:Y:S02]  /*bbd60*/  LEA.HI.X.SX32 R7, R16, R3.reuse, 0x1, P6 ;  /* 0x0000000310077211 */ /* 0x080fe400030f0eff */
[----:B------:R-:W-:Y:S01]  /*bbd70*/  LEA.HI.X.SX32 R5, R17, R3, 0x1, P5 ;  /* 0x0000000311057211 */ /* 0x000fe200028f0eff */
[----:B------:R2:W-:Y:S04]  /*bbd80*/  STL.64 [R1+0xe8], R8 ;  /* 0x0000e80801007387 */ /* 0x0005e80000100a00 */
[----:B------:R3:W-:Y:S04]  /*bbd90*/  STL.64 [R1+0xe0], R6 ;  /* 0x0000e00601007387 */ /* 0x0007e80000100a00 */
[----:B------:R4:W-:Y:S01]  /*bbda0*/  STL.64 [R1+0xc8], R4 ;  /* 0x0000c80401007387 */ /* 0x0009e20000100a00 */
[----:B--2---:R-:W-:-:S02]  /*bbdb0*/  LEA R8, P3, R19, R92, 0x1 ;  /* 0x0000005c13087211 */ /* 0x004fc400078608ff */
[CC--:B---3--:R-:W-:Y:S02]  /*bbdc0*/  LEA R6, P6, R18.reuse, R92.reuse, 0x1 ;  /* 0x0000005c12067211 */ /* 0x0c8fe400078c08ff */
[----:B----4-:R-:W-:Y:S02]  /*bbdd0*/  LEA R4, P5, R21, R92, 0x1 ;  /* 0x0000005c15047211 */ /* 0x010fe400078a08ff */
[-C--:B------:R-:W-:Y:S02]  /*bbde0*/  LEA.HI.X.SX32 R7, R18, R3.reuse, 0x1, P6 ;  /* 0x0000000312077211 */ /* 0x080fe400030f0eff */
[-C--:B------:R-:W-:Y:S02]  /*bbdf0*/  LEA.HI.X.SX32 R9, R19, R3.reuse, 0x1, P3 ;  /* 0x0000000313097211 */ /* 0x080fe400018f0eff */
[----:B------:R-:W-:Y:S01]  /*bbe00*/  LEA.HI.X.SX32 R5, R21, R3, 0x1, P5 ;  /* 0x0000000315057211 */ /* 0x000fe200028f0eff */
[----:B------:R2:W-:Y:S01]  /*bbe10*/  STL.64 [R1+0x238], R6 ;  /* 0x0002380601007387 */ /* 0x0005e20000100a00 */
[----:B------:R-:W-:Y:S01]  /*bbe20*/  MOV R53, R47 ;  /* 0x0000002f00357202 */ /* 0x000fe20000000f00 */
[----:B------:R-:W-:-:S02]  /*bbe30*/  IMAD.MOV.U32 R44, RZ, RZ, R37 ;  /* 0x000000ffff2c7224 */ /* 0x000fc400078e0025 */
[----:B------:R-:W-:Y:S01]  /*bbe40*/  STL.64 [R1+0x240], R8 ;  /* 0x0002400801007387 */ /* 0x000fe20000100a00 */
[----:B------:R-:W-:Y:S02]  /*bbe50*/  IMAD.MOV.U32 R52, RZ, RZ, R45 ;  /* 0x000000ffff347224 */ /* 0x000fe400078e002d */
[----:B------:R-:W-:Y:S01]  /*bbe60*/  IMAD.MOV.U32 R47, RZ, RZ, R38 ;  /* 0x000000ffff2f7224 */ /* 0x000fe200078e0026 */
[----:B------:R3:W-:Y:S01]  /*bbe70*/  STL.64 [R1+0x260], R4 ;  /* 0x0002600401007387 */ /* 0x0007e20000100a00 */
[----:B------:R-:W-:-:S03]  /*bbe80*/  IMAD.MOV.U32 R45, RZ, RZ, R39 ;  /* 0x000000ffff2d7224 */ /* 0x000fc600078e0027 */
        /* <DEDUP_REMOVED lines=8> */
[----:B------:R-:W4:Y:S01]  /*bbf10*/  LDL.LU R43, [R1+0x1ec] ;  /* 0x0001ec00012b7983 */ /* 0x000f220000300800 */
[----:B------:R-:W-:Y:S01]  /*bbf20*/  BAR.SYNC.DEFER_BLOCKING 0x0 ;  /* 0x0000000000007b1d */ /* 0x000fe20000010000 */
[----:B------:R-:W-:-:S02]  /*bbf30*/  LOP3.LUT R0, R30, 0x7f, RZ, 0xc0, !PT ;  /* 0x0000007f1e007812 */ /* 0x000fc400078ec0ff */
[CC--:B--2---:R-:W-:Y:S02]  /*bbf40*/  LEA R6, P6, R23.reuse, R92.reuse, 0x1 ;  /* 0x0000005c17067211 */ /* 0x0c4fe400078c08ff */
[----:B---3--:R-:W-:Y:S02]  /*bbf50*/  LEA R4, P5, R22, R92, 0x1 ;  /* 0x0000005c16047211 */ /* 0x008fe400078a08ff */
[----:B------:R-:W-:Y:S02]  /*bbf60*/  LEA R0, R0, UR76, 0x4 ;  /* 0x0000004c00007c11 */ /* 0x000fe4000f8e20ff */
[-C--:B------:R-:W-:Y:S02]  /*bbf70*/  LEA.HI.X.SX32 R7, R23, R3.reuse, 0x1, P6 ;  /* 0x0000000317077211 */ /* 0x080fe400030f0eff */
[----:B------:R-:W-:Y:S01]  /*bbf80*/  LEA.HI.X.SX32 R5, R22, R3, 0x1, P5 ;  /* 0x0000000316057211 */ /* 0x000fe200028f0eff */
[----:B------:R-:W-:Y:S04]  /*bbf90*/  STL [R1+0x4198], R92 ;  /* 0x0041985c01007387 */ /* 0x000fe80000100800 */
[----:B------:R-:W-:Y:S04]  /*bbfa0*/  STL [R1+0x2e4], R0 ;  /* 0x0002e40001007387 */ /* 0x000fe80000100800 */
[----:B------:R-:W-:Y:S04]  /*bbfb0*/  STL.64 [R1+0x280], R6 ;  /* 0x0002800601007387 */ /* 0x000fe80000100a00 */
[----:B------:R-:W2:Y:S04]  /*bbfc0*/  LDS.128 R8, [R0] ;  /* 0x0000000000087984 */ /* 0x000ea80000000c00 */
[----:B------:R-:W-:Y:S04]  /*bbfd0*/  STL.64 [R1+0x278], R4 ;  /* 0x0002780401007387 */ /* 0x000fe80000100a00 */
[----:B------:R-:W3:Y:S01]  /*bbfe0*/  LDS.128 R4, [R0+0x800] ;  /* 0x0008000000047984 */ /* 0x000ee20000000c00 */
[----:B------:R-:W-:-:S03]  /*bbff0*/  IMAD.MOV.U32 R50, RZ, RZ, R32 ;  /* 0x000000ffff327224 */ /* 0x000fc600078e0020 */
[----:B------:R-:W4:Y:S01]  /*bc000*/  LDL.LU R32, [R1+0x1c0] ;  /* 0x0001c00001207983 */ /* 0x000f220000300800 */
[----:B------:R-:W-:Y:S02]  /*bc010*/  IMAD.MOV.U32 R48, RZ, RZ, R33 ;  /* 0x000000ffff307224 */ /* 0x000fe400078e0021 */
[----:B------:R-:W-:Y:S01]  /*bc020*/  IMAD.MOV.U32 R51, RZ, RZ, R34 ;  /* 0x000000ffff337224 */ /* 0x000fe200078e0022 */
[----:B------:R-:W-:Y:S01]  /*bc030*/  BAR.SYNC.DEFER_BLOCKING 0x0 ;  /* 0x0000000000007b1d */ /* 0x000fe20000010000 */
[----:B------:R-:W-:-:S05]  /*bc040*/  IMAD.MOV.U32 R49, RZ, RZ, R35 ;  /* 0x000000ffff317224 */ /* 0x000fca00078e0023 */
[----:B--2---:R-:W-:Y:S04]  /*bc050*/  STL.64 [R1+0x60], R8 ;  /* 0x0000600801007387 */ /* 0x004fe80000100a00 */
[----:B------:R-:W-:Y:S04]  /*bc060*/  STL.64 [R1+0x68], R10 ;  /* 0x0000680a01007387 */ /* 0x000fe80000100a00 */
[----:B---3--:R-:W-:Y:S04]  /*bc070*/  STL.64 [R1+0xd0], R4 ;  /* 0x0000d00401007387 */ /* 0x008fe80000100a00 */
[----:B------:R-:W-:Y:S04]  /*bc080*/  STL.64 [R1+0xd8], R6 ;  /* 0x0000d80601007387 */ /* 0x000fe80000100a00 */
[----:B------:R-:W2:Y:S04]  /*bc090*/  LDL.LU R33, [R1+0x1c4] ;  /* 0x0001c40001217983 */ /* 0x000ea80000300800 */
[----:B------:R-:W2:Y:S04]  /*bc0a0*/  LDL.LU R34, [R1+0x1c8] ;  /* 0x0001c80001227983 */ /* 0x000ea80000300800 */
[----:B------:R-:W2:Y:S01]  /*bc0b0*/  LDL.LU R35, [R1+0x1cc] ;  /* 0x0001cc0001237983 */ /* 0x000ea20000300800 */
[----:B------:R-:W-:-:S03]  /*bc0c0*/  IMAD.MOV.U32 R55, RZ, RZ, R46 ;  /* 0x000000ffff377224 */ /* 0x000fc600078e002e */
[----:B------:R-:W-:Y:S04]  /*bc0d0*/  STS.128 [R93], R56 ;  /* 0x000000385d007388 */ /* 0x000fe80000000c00 */
[----:B------:R-:W-:Y:S01]  /*bc0e0*/  STS.128 [R93+0x400], R52 ;  /* 0x000400345d007388 */ /* 0x000fe20000000c00 */
[----:B------:R-:W-:Y:S06]  /*bc0f0*/  BAR.SYNC.DEFER_BLOCKING 0x0 ;  /* 0x0000000000007b1d */ /* 0x000fec0000010000 */
[----:B------:R-:W3:Y:S01]  /*bc100*/  LDS.128 R4, [R0] ;  /* 0x0000000000047984 */ /* 0x000ee20000000c00 */
[----:B------:R-:W-:-:S03]  /*bc110*/  IMAD.MOV.U32 R46, RZ, RZ, R36 ;  /* 0x000000ffff2e7224 */ /* 0x000fc600078e0024 */
[----:B---3--:R-:W-:Y:S01]  /*bc120*/  STL.64 [R1+0x50], R4 ;  /* 0x0000500401007387 */ /* 0x008fe20000100a00 */
[----:B------:R-:W-:-:S03]  /*bc130*/  IMAD.MOV.U32 R92, RZ, RZ, R7 ;  /* 0x000000ffff5c7224 */ /* 0x000fc600078e0007 */
[----:B------:R-:W-:Y:S04]  /*bc140*/  STL [R1+0x58], R6 ;  /* 0x0000580601007387 */ /* 0x000fe80000100800 */
[----:B------:R-:W3:Y:S01]  /*bc150*/  LDS.128 R4, [R0+0x800] ;  /* 0x0008000000047984 */ /* 0x000ee20000000c00 */
[----:B------:R-:W-:Y:S06]  /*bc160*/  BAR.SYNC.DEFER_BLOCKING 0x0 ;  /* 0x0000000000007b1d */ /* 0x000fec0000010000 */
[----:B------:R-:W-:Y:S04]  /*bc170*/  STS.128 [R93], R48 ;  /* 0x000000305d007388 */ /* 0x000fe80000000c00 */
[----:B------:R-:W-:Y:S01]  /*bc180*/  STS.128 [R93+0x400], R44 ;  /* 0x0004002c5d007388 */ /* 0x000fe20000000c00 */
[----:B------:R-:W-:Y:S06]  /*bc190*/  BAR.SYNC.DEFER_BLOCKING 0x0 ;  /* 0x0000000000007b1d */ /* 0x000fec0000010000 */
[----:B------:R-:W-:Y:S04]  /*bc1a0*/  STL [R1+0x41a8], R92 ;  /* 0x0041a85c01007387 */ /* 0x000fe80000100800 */
[----:B---3--:R-:W-:Y:S04]  /*bc1b0*/  STL.64 [R1+0x40], R4 ;  /* 0x0000400401007387 */ /* 0x008fe80000100a00 */
[----:B------:R-:W-:Y:S04]  /*bc1c0*/  STL.64 [R1+0x48], R6 ;  /* 0x0000480601007387 */ /* 0x000fe80000100a00 */
[----:B------:R-:W3:Y:S04]  /*bc1d0*/  LDS.128 R8, [R0] ;  /* 0x0000000000087984 */ /* 0x000ee80000000c00 */
[----:B------:R-:W0:Y:S01]  /*bc1e0*/  LDS.128 R4, [R0+0x800] ;  /* 0x0008000000047984 */ /* 0x000e220000000c00 */
[----:B------:R-:W-:Y:S01]  /*bc1f0*/  BAR.SYNC.DEFER_BLOCKING 0x0 ;  /* 0x0000000000007b1d */ /* 0x000fe20000010000 */
[----:B------:R-:W-:-:S05]  /*bc200*/  IMAD.MOV.U32 R36, RZ, RZ, R31 ;  /* 0x000000ffff247224 */ /* 0x000fca00078e001f */
[----:B----4-:R-:W-:Y:S04]  /*bc210*/  STS.128 [R93+0x400], R36 ;  /* 0x000400245d007388 */ /* 0x010fe80000000c00 */
[----:B------:R-:W-:Y:S04]  /*bc220*/  STS.128 [R93], R40 ;  /* 0x000000285d007388 */ /* 0x000fe80000000c00 */
[----:B---3--:R-:W-:Y:S04]  /*bc230*/  STL.64 [R1+0x30], R8 ;  /* 0x0000300801007387 */ /* 0x008fe80000100a00 */
[----:B------:R-:W-:Y:S01]  /*bc240*/  STL.64 [R1+0x38], R10 ;  /* 0x0000380a01007387 */ /* 0x000fe20000100a00 */
[----:B------:R-:W-:Y:S06]  /*bc250*/  BAR.SYNC.DEFER_BLOCKING 0x0 ;  /* 0x0000000000007b1d */ /* 0x000fec0000010000 */
[----:B0-----:R-:W-:Y:S04]  /*bc260*/  STL.64 [R1+0x20], R4 ;  /* 0x0000200401007387 */ /* 0x001fe80000100a00 */
[----:B------:R-:W-:Y:S04]  /*bc270*/  STL.64 [R1+0x28], R6 ;  /* 0x0000280601007387 */ /* 0x000fe80000100a00 */
[----:B------:R-:W0:Y:S04]  /*bc280*/  LDS.128 R4, [R0] ;  /* 0x0000000000047984 */ /* 0x000e280000000c00 */
[----:B0-----:R-:W-:Y:S01]  /*bc290*/  STL [R1+0x10], R4 ;  /* 0x0000100401007387 */ /* 0x001fe20000100800 */
[----:B------:R-:W-:-:S03]  /*bc2a0*/  IMAD.MOV.U32 R2, RZ, RZ, R5 ;  /* 0x000000ffff027224 */ /* 0x000fc600078e0005 */
[----:B------:R-:W-:Y:S04]  /*bc2b0*/  STL.64 [R1+0x18], R6 ;  /* 0x0000180601007387 */ /* 0x000fe80000100a00 */
[----:B------:R-:W0:Y:S01]  /*bc2c0*/  LDS.128 R4, [R0+0x800] ;  /* 0x0008000000047984 */ /* 0x000e220000000c00 */
[----:B------:R-:W-:Y:S06]  /*bc2d0*/  BAR.SYNC.DEFER_BLOCKING 0x0 ;  /* 0x0000000000007b1d */ /* 0x000fec0000010000 */
[----:B------:R3:W-:Y:S04]  /*bc2e0*/  STL.64 [R1+0x41a0], R2 ;  /* 0x0041a00201007387 */ /* 0x0007e80000100a00 */
[----:B------:R-:W4:Y:S01]  /*bc2f0*/  LDL.LU R52, [R1+0x1b0] ;  /* 0x0001b00001347983 */ /* 0x000f220000300800 */
[----:B------:R-:W-:Y:S01]  /*bc300*/  IMAD.MOV.U32 R47, RZ, RZ, R91 ;  /* 0x000000ffff2f7224 */ /* 0x000fe200078e005b */
[----:B------:R-:W-:-:S02]  /*bc310*/  ISETP.LT.AND P3, PT, R20, R27, !P0 ;  /* 0x0000001b1400720c */ /* 0x000fc40004761270 */
[----:B------:R-:W-:Y:S02]  /*bc320*/  F2FP.BF16.F32.PACK_AB R76, R62, R60 ;  /* 0x0000003c3e4c723e */ /* 0x000fe400000010ff */
[----:B------:R-:W-:Y:S02]  /*bc330*/  F2FP.BF16.F32.PACK_AB R70, R63, R61 ;  /* 0x0000003d3f46723e */ /* 0x000fe400000010ff */
[----:B-1----:R-:W-:Y:S02]  /*bc340*/  ISETP.LT.AND P6, PT, R24, R29, !P0 ;  /* 0x0000001d1800720c */ /* 0x002fe400047c1270 */
[----:B------:R-:W-:Y:S02]  /*bc350*/  ISETP.LT.AND P5, PT, R25, R28, !P0 ;  /* 0x0000001c1900720c */ /* 0x000fe400047a1270 */
[----:B------:R-:W-:Y:S01]  /*bc360*/  F2FP.BF16.F32.PACK_AB R64, R66, R64 ;  /* 0x000000404240723e */ /* 0x000fe200000010ff */
[----:B--2---:R1:W-:Y:S01]  /*bc370*/  STS.128 [R93], R32 ;  /* 0x000000205d007388 */ /* 0x0043e20000000c00 */
[----:B------:R-:W-:Y:S01]  /*bc380*/  F2FP.BF16.F32.PACK_AB R65, R67, R65 ;  /* 0x000000414341723e */ /* 0x000fe200000010ff */
[----:B---3--:R-:W2:Y:S01]  /*bc390*/  LDC R2, c[0x0][0x39c] ;  /* 0x0000e700ff027b82 */ /* 0x008ea20000000800 */
[----:B------:R-:W3:Y:S07]  /*bc3a0*/  S2R R92, SR_TID.X ;  /* 0x00000000005c7919 */ /* 0x000eee0000002100 */
[----:B------:R-:W1:Y:S01]  /*bc3b0*/  LDC R3, c[0x0][0x39c] ;  /* 0x0000e700ff037b82 */ /* 0x000e620000000800 */
[----:B0-----:R-:W-:Y:S04]  /*bc3c0*/  STL.64 [R1], R4 ;  /* 0x0000000401007387 */ /* 0x001fe80000100a00 */
[----:B------:R-:W-:Y:S04]  /*bc3d0*/  STL.64 [R1+0x8], R6 ;  /* 0x0000080601007387 */ /* 0x000fe80000100a00 */
[----:B------:R-:W4:Y:S04]  /*bc3e0*/  LDL.LU R53, [R1+0x1b4] ;  /* 0x0001b40001357983 */ /* 0x000f280000300800 */
[----:B------:R-:W4:Y:S04]  /*bc3f0*/  LDL.LU R54, [R1+0x1b8] ;  /* 0x0001b80001367983 */ /* 0x000f280000300800 */
        /* <DEDUP_REMOVED lines=9> */
[----:B-1----:R-:W-:-:S03]  /*bc490*/  IMAD.MOV.U32 R32, RZ, RZ, R90 ;  /* 0x000000ffff207224 */ /* 0x002fc600078e005a */
[----:B------:R-:W2:Y:S01]  /*bc4a0*/  LDL.LU R44, [R1+0x190] ;  /* 0x00019000012c7983 */ /* 0x000ea20000300800 */
[----:B------:R-:W-:-:S03]  /*bc4b0*/  IMAD.MOV.U32 R33, RZ, RZ, R89 ;  /* 0x000000ffff217224 */ /* 0x000fc600078e0059 */
[----:B------:R-:W2:Y:S01]  /*bc4c0*/  LDL.LU R45, [R1+0x194] ;  /* 0x00019400012d7983 */ /* 0x000ea20000300800 */
[----:B------:R-:W-:-:S03]  /*bc4d0*/  IMAD.MOV.U32 R34, RZ, RZ, R88 ;  /* 0x000000ffff227224 */ /* 0x000fc600078e0058 */
        /* <DEDUP_REMOVED lines=8> */
[----:B------:R-:W3:Y:S04]  /*bc560*/  LDL.LU R38, [R1+0x178] ;  /* 0x0001780001267983 */ /* 0x000ee80000300800 */
[----:B------:R-:W3:Y:S04]  /*bc570*/  LDL.LU R39, [R1+0x17c] ;  /* 0x00017c0001277983 */ /* 0x000ee80000300800 */
[----:B--2---:R-:W-:Y:S01]  /*bc580*/  STS.128 [R93+0x400], R88 ;  /* 0x000400585d007388 */ /* 0x004fe20000000c00 */
[----:B------:R-:W-:Y:S06]  /*bc590*/  BAR.SYNC.DEFER_BLOCKING 0x0 ;  /* 0x0000000000007b1d */ /* 0x000fec0000010000 */
[----:B------:R-:W0:Y:S04]  /*bc5a0*/  LDS.128 R88, [R0] ;  /* 0x0000000000587984 */ /* 0x000e280000000c00 */
[----:B------:R-:W1:Y:S01]  /*bc5b0*/  LDS.128 R4, [R0+0x800] ;  /* 0x0008000000047984 */ /* 0x000e620000000c00 */
[----:B------:R-:W-:Y:S06]  /*bc5c0*/  BAR.SYNC.DEFER_BLOCKING 0x0 ;  /* 0x0000000000007b1d */ /* 0x000fec0000010000 */
[----:B----4-:R-:W-:Y:S04]  /*bc5d0*/  STS.128 [R93], R52 ;  /* 0x000000345d007388 */ /* 0x010fe80000000c00 */
[----:B------:R-:W-:Y:S01]  /*bc5e0*/  STS.128 [R93+0x400], R48 ;  /* 0x000400305d007388 */ /* 0x000fe20000000c00 */
[----:B------:R-:W-:Y:S06]  /*bc5f0*/  BAR.SYNC.DEFER_BLOCKING 0x0 ;  /* 0x0000000000007b1d */ /* 0x000fec0000010000 */
[----:B------:R-:W2:Y:S04]  /*bc600*/  LDS.128 R8, [R0] ;  /* 0x0000000000087984 */ /* 0x000ea80000000c00 */
[----:B------:R-:W4:Y:S01]  /*bc610*/  LDS.128 R12, [R0+0x800] ;  /* 0x00080000000c7984 */ /* 0x000f220000000c00 */
[----:B------:R-:W-:Y:S06]  /*bc620*/  BAR.SYNC.DEFER_BLOCKING 0x0 ;  /* 0x0000000000007b1d */ /* 0x000fec0000010000 */
[----:B------:R-:W-:Y:S04]  /*bc630*/  STS.128 [R93], R44 ;  /* 0x0000002c5d007388 */ /* 0x000fe80000000c00 */
[----:B------:R-:W-:Y:S01]  /*bc640*/  STS.128 [R93+0x400], R40 ;  /* 0x000400285d007388 */ /* 0x000fe20000000c00 */
[----:B------:R-:W-:Y:S06]  /*bc650*/  BAR.SYNC.DEFER_BLOCKING 0x0 ;  /* 0x0000000000007b1d */ /* 0x000fec0000010000 */
[----:B------:R-:W3:Y:S04]  /*bc660*/  LDS.128 R16, [R0] ;  /* 0x0000000000107984 */ /* 0x000ee80000000c00 */
[----:B------:R-:W3:Y:S01]  /*bc670*/  LDS.128 R20, [R0+0x800] ;  /* 0x0008000000147984 */ /* 0x000ee20000000c00 */
[----:B------:R-:W-:Y:S06]  /*bc680*/  BAR.SYNC.DEFER_BLOCKING 0x0 ;  /* 0x0000000000007b1d */ /* 0x000fec0000010000 */
[----:B0-----:R-:W-:Y:S04]  /*bc690*/  STL.64 [R1+0x4168], R88 ;  /* 0x0041685801007387 */ /* 0x001fe80000100a00 */
[----:B------:R-:W-:Y:S04]  /*bc6a0*/  STL.64 [R1+0x4150], R90 ;  /* 0x0041505a01007387 */ /* 0x000fe80000100a00 */
[----:B-1----:R-:W-:Y:S04]  /*bc6b0*/  STL.64 [R1+0x4140], R4 ;  /* 0x0041400401007387 */ /* 0x002fe80000100a00 */
[----:B------:R0:W-:Y:S04]  /*bc6c0*/  STL [R1+0x41b8], R5 ;  /* 0x0041b80501007387 */ /* 0x0001e80000100800 */
[----:B------:R1:W-:Y:S04]  /*bc6d0*/  STL [R1+0x417c], R4 ;  /* 0x00417c0401007387 */ /* 0x0003e80000100800 */
[----:B------:R3:W-:Y:S01]  /*bc6e0*/  STL.64 [R1+0x4130], R6 ;  /* 0x0041300601007387 */ /* 0x0007e20000100a00 */
[----:B0-----:R-:W0:Y:S03]  /*bc6f0*/  LDC R5, c[0x0][0x39c] ;  /* 0x0000e700ff057b82 */ /* 0x001e260000000800 */
[----:B--2---:R-:W-:Y:S04]  /*bc700*/  STL.64 [R1+0x4158], R8 ;  /* 0x0041580801007387 */ /* 0x004fe80000100a00 */
[----:B------:R-:W-:Y:S01]  /*bc710*/  STL.64 [R1+0x4148], R10 ;  /* 0x0041480a01007387 */ /* 0x000fe20000100a00 */
[----:B-1----:R-:W1:Y:S03]  /*bc720*/  LDC R4, c[0x0][0x39c] ;  /* 0x0000e700ff047b82 */ /* 0x002e660000000800 */
[----:B------:R-:W-:Y:S04]  /*bc730*/  STL [R1+0x4180], R10 ;  /* 0x0041800a01007387 */ /* 0x000fe80000100800 */
[----:B----4-:R-:W-:Y:S01]  /*bc740*/  STL.64 [R1+0x4170], R12 ;  /* 0x0041700c01007387 */ /* 0x010fe20000100a00 */
[----:B---3--:R-:W2:Y:S03]  /*bc750*/  LDC R6, c[0x0][0x39c] ;  /* 0x0000e700ff067b82 */ /* 0x008ea60000000800 */
[----:B------:R-:W-:Y:S04]  /*bc760*/  STL [R1+0x41bc], R12 ;  /* 0x0041bc0c01007387 */ /* 0x000fe80000100800 */
[----:B------:R-:W-:Y:S04]  /*bc770*/  STL [R1+0x4164], R14 ;  /* 0x0041640e01007387 */ /* 0x000fe80000100800 */
[----:B------:R-:W-:Y:S04]  /*bc780*/  STL [R1+0x4160], R15 ;  /* 0x0041600f01007387 */ /* 0x000fe80000100800 */
[----:B------:R-:W-:Y:S04]  /*bc790*/  STL.64 [R1+0x4190], R16 ;  /* 0x0041901001007387 */ /* 0x000fe80000100a00 */
[----:B------:R3:W-:Y:S04]  /*bc7a0*/  STL.64 [R1+0x4188], R18 ;  /* 0x0041881201007387 */ /* 0x0007e80000100a00 */
[----:B------:R-:W-:Y:S04]  /*bc7b0*/  STL.64 [R1+0x41c0], R20 ;  /* 0x0041c01401007387 */ /* 0x000fe80000100a00 */
[----:B------:R-:W-:Y:S04]  /*bc7c0*/  STL.64 [R1+0x41b0], R22 ;  /* 0x0041b01601007387 */ /* 0x000fe80000100a00 */
[----:B------:R-:W4:Y:S01]  /*bc7d0*/  LDL.LU R48, [R1+0x100] ;  /* 0x0001000001307983 */ /* 0x000f220000300800 */
[----:B---3--:R-:W3:Y:S03]  /*bc7e0*/  LDC R18, c[0x0][0x39c] ;  /* 0x0000e700ff127b82 */ /* 0x008ee60000000800 */
[----:B------:R-:W4:Y:S04]  /*bc7f0*/  LDL.LU R49, [R1+0x104] ;  /* 0x0001040001317983 */ /* 0x000f280000300800 */
[----:B------:R-:W4:Y:S04]  /*bc800*/  LDL.LU R50, [R1+0x108] ;  /* 0x0001080001327983 */ /* 0x000f280000300800 */
[----:B------:R0:W-:Y:S04]  /*bc810*/  STS.128 [R93+0x400], R32 ;  /* 0x000400205d007388 */ /* 0x0001e80000000c00 */
[----:B------:R-:W4:Y:S04]  /*bc820*/  LDL.LU R51, [R1+0x10c] ;  /* 0x00010c0001337983 */ /* 0x000f280000300800 */
[----:B------:R1:W-:Y:S01]  /*bc830*/  STS.128 [R93], R36 ;  /* 0x000000245d007388 */ /* 0x0003e20000000c00 */
[----:B------:R-:W-:Y:S06]  /*bc840*/  BAR.SYNC.DEFER_BLOCKING 0x0 ;  /* 0x0000000000007b1d */ /* 0x000fec0000010000 */
[----:B0-----:R-:W2:Y:S04]  /*bc850*/  LDL.LU R32, [R1+0x140] ;  /* 0x0001400001207983 */ /* 0x001ea80000300800 */
[----:B------:R-:W2:Y:S04]  /*bc860*/  LDL.LU R33, [R1+0x144] ;  /* 0x0001440001217983 */ /* 0x000ea80000300800 */
[----:B------:R-:W2:Y:S04]  /*bc870*/  LDL.LU R34, [R1+0x148] ;  /* 0x0001480001227983 */ /* 0x000ea80000300800 */
[----:B------:R-:W2:Y:S04]  /*bc880*/  LDL.LU R35, [R1+0x14c] ;  /* 0x00014c0001237983 */ /* 0x000ea80000300800 */
[----:B-1----:R-:W3:Y:S04]  /*bc890*/  LDL.LU R36, [R1+0x150] ;  /* 0x0001500001247983 */ /* 0x002ee80000300800 */
        /* <DEDUP_REMOVED lines=23> */
[----:B------:R-:W0:Y:S04]  /*bca10*/  LDS.128 R24, [R0] ;  /* 0x0000000000187984 */ /* 0x000e280000000c00 */
[----:B------:R-:W1:Y:S04]  /*bca20*/  LDS.128 R28, [R0+0x800] ;  /* 0x00080000001c7984 */ /* 0x000e680000000c00 */
[----:B------:R-:W4:Y:S04]  /*bca30*/  LDL.LU R88, [R1+0x90] ;  /* 0x0000900001587983 */ /* 0x000f280000300800 */
[----:B------:R-:W4:Y:S04]  /*bca40*/  LDL.LU R89, [R1+0x94] ;  /* 0x0000940001597983 */ /* 0x000f280000300800 */
[----:B------:R-:W4:Y:S04]  /*bca50*/  LDL.LU R90, [R1+0x98] ;  /* 0x00009800015a7983 */ /* 0x000f280000300800 */
[----:B------:R-:W4:Y:S01]  /*bca60*/  LDL.LU R91, [R1+0x9c] ;  /* 0x00009c00015b7983 */ /* 0x000f220000300800 */
[----:B------:R-:W-:Y:S06]  /*bca70*/  BAR.SYNC.DEFER_BLOCKING 0x0 ;  /* 0x0000000000007b1d */ /* 0x000fec0000010000 */
[----:B0-----:R0:W-:Y:S04]  /*bca80*/  STL.64 [R1+0x41c8], R26 ;  /* 0x0041c81a01007387 */ /* 0x0011e80000100a00 */
[----:B------:R0:W-:Y:S04]  /*bca90*/  STL.64 [R1+0x41d0], R24 ;  /* 0x0041d01801007387 */ /* 0x0001e80000100a00 */
[----:B-1----:R-:W-:Y:S04]  /*bcaa0*/  STL.64 [R1+0x41e0], R30 ;  /* 0x0041e01e01007387 */ /* 0x002fe80000100a00 */
[----:B------:R1:W-:Y:S01]  /*bcab0*/  STL.64 [R1+0x41d8], R28 ;  /* 0x0041d81c01007387 */ /* 0x0003e20000100a00 */
[----:B0-----:R-:W-:-:S03]  /*bcac0*/  IMAD.MOV.U32 R26, RZ, RZ, R70 ;  /* 0x000000ffff1a7224 */ /* 0x001fc600078e0046 */
[----:B------:R-:W4:Y:S01]  /*bcad0*/  LDL.LU R24, [R1+0x70] ;  /* 0x0000700001187983 */ /* 0x000f220000300800 */
[----:B------:R-:W-:-:S03]  /*bcae0*/  IMAD.MOV.U32 R25, RZ, RZ, R71 ;  /* 0x000000ffff197224 */ /* 0x000fc600078e0047 */
[----:B------:R-:W4:Y:S04]  /*bcaf0*/  LDL.LU R71, [R1+0x41fc] ;  /* 0x0041fc0001477983 */ /* 0x000f280000300800 */
[----:B------:R-:W4:Y:S01]  /*bcb00*/  LDL.LU R70, [R1+0x41f8] ;  /* 0x0041f80001467983 */ /* 0x000f220000300800 */
[----:B-1----:R-:W-:Y:S02]  /*bcb10*/  IMAD.MOV.U32 R28, RZ, RZ, R69 ;  /* 0x000000ffff1c7224 */ /* 0x002fe400078e0045 */
[----:B------:R-:W-:Y:S01]  /*bcb20*/  IMAD.MOV.U32 R29, RZ, RZ, R68 ;  /* 0x000000ffff1d7224 */ /* 0x000fe200078e0044 */
[----:B------:R-:W4:Y:S04]  /*bcb30*/  LDL.LU R69, [R1+0x41f4] ;  /* 0x0041f40001457983 */ /* 0x000f280000300800 */
[----:B------:R-:W4:Y:S01]  /*bcb40*/  LDL.LU R68, [R1+0x41f0] ;  /* 0x0041f00001447983 */ /* 0x000f220000300800 */
[----:B------:R-:W-:-:S03]  /*bcb50*/  IMAD.MOV.U32 R30, RZ, RZ, R76 ;  /* 0x000000ffff1e7224 */ /* 0x000fc600078e004c */
[----:B------:R-:W4:Y:S04]  /*bcb60*/  LDL.LU R76, [R1+0x41ec] ;  /* 0x0041ec00014c7983 */ /* 0x000f280000300800 */
[----:B--2---:R-:W-:Y:S04]  /*bcb70*/  STS.128 [R93+0x400], R32 ;  /* 0x000400205d007388 */ /* 0x004fe80000000c00 */
[----:B---3--:R-:W-:Y:S01]  /*bcb80*/  STS.128 [R93], R36 ;  /* 0x000000245d007388 */ /* 0x008fe20000000c00 */
[----:B------:R-:W-:Y:S01]  /*bcb90*/  BAR.SYNC.DEFER_BLOCKING 0x0 ;  /* 0x0000000000007b1d */ /* 0x000fe20000010000 */
[----:B------:R-:W-:-:S02]  /*bcba0*/  IMAD.MOV.U32 R27, RZ, RZ, R65 ;  /* 0x000000ffff1b7224 */ /* 0x000fc400078e0041 */
[----:B------:R-:W-:-:S03]  /*bcbb0*/  IMAD.MOV.U32 R31, RZ, RZ, R64 ;  /* 0x000000ffff1f7224 */ /* 0x000fc600078e0040 */
[----:B------:R-:W2:Y:S04]  /*bcbc0*/  LDL.LU.64 R14, [R1+0x2a0] ;  /* 0x0002a000010e7983 */ /* 0x000ea80000300a00 */
[----:B------:R-:W2:Y:S04]  /*bcbd0*/  LDL.LU R11, [R1+0x60] ;  /* 0x00006000010b7983 */ /* 0x000ea80000300800 */
[----:B------:R-:W0:Y:S04]  /*bcbe0*/  LDS.128 R32, [R0] ;  /* 0x0000000000207984 */ /* 0x000e280000000c00 */
[----:B------:R-:W-:Y:S01]  /*bcbf0*/  LDS.128 R36, [R0+0x800] ;  /* 0x0008000000247984 */ /* 0x000fe20000000c00 */
[----:B------:R-:W-:Y:S06]  /*bcc00*/  BAR.SYNC.DEFER_BLOCKING 0x0 ;  /* 0x0000000000007b1d */ /* 0x000fec0000010000 */
[----:B----4-:R-:W-:Y:S04]  /*bcc10*/  STS.128 [R93], R44 ;  /* 0x0000002c5d007388 */ /* 0x010fe80000000c00 */
[----:B------:R-:W-:Y:S01]  /*bcc20*/  STS.128 [R93+0x400], R40 ;  /* 0x000400285d007388 */ /* 0x000fe20000000c00 */
[----:B------:R-:W-:Y:S06]  /*bcc30*/  BAR.SYNC.DEFER_BLOCKING 0x0 ;  /* 0x0000000000007b1d */ /* 0x000fec0000010000 */
[----:B------:R-:W1:Y:S04]  /*bcc40*/  LDS.128 R40, [R0] ;  /* 0x0000000000287984 */ /* 0x000e680000000c00 */
[----:B------:R-:W-:Y:S01]  /*bcc50*/  LDS.128 R44, [R0+0x800] ;  /* 0x00080000002c7984 */ /* 0x000fe20000000c00 */
[----:B------:R-:W-:Y:S06]  /*bcc60*/  BAR.SYNC.DEFER_BLOCKING 0x0 ;  /* 0x0000000000007b1d */ /* 0x000fec0000010000 */
[----:B------:R-:W-:Y:S04]  /*bcc70*/  STS.128 [R93], R52 ;  /* 0x000000345d007388 */ /* 0x000fe80000000c00 */
[----:B------:R-:W-:Y:S01]  /*bcc80*/  STS.128 [R93+0x400], R48 ;  /* 0x000400305d007388 */ /* 0x000fe20000000c00 */
[----:B------:R-:W-:Y:S06]  /*bcc90*/  BAR.SYNC.DEFER_BLOCKING 0x0 ;  /* 0x0000000000007b1d */ /* 0x000fec0000010000 */
[----:B------:R-:W3:Y:S04]  /*bcca0*/  LDS.128 R48, [R0] ;  /* 0x0000000000307984 */ /* 0x000ee80000000c00 */
[----:B------:R-:W-:Y:S01]  /*bccb0*/  LDS.128 R52, [R0+0x800] ;  /* 0x0008000000347984 */ /* 0x000fe20000000c00 */
[----:B------:R-:W-:Y:S06]  /*bccc0*/  BAR.SYNC.DEFER_BLOCKING 0x0 ;  /* 0x0000000000007b1d */ /* 0x000fec0000010000 */
[----:B------:R-:W-:Y:S04]  /*bccd0*/  STS.128 [R93], R60 ;  /* 0x0000003c5d007388 */ /* 0x000fe80000000c00 */
[----:B------:R-:W-:Y:S01]  /*bcce0*/  STS.128 [R93+0x400], R56 ;  /* 0x000400385d007388 */ /* 0x000fe20000000c00 */
[----:B------:R-:W-:Y:S06]  /*bccf0*/  BAR.SYNC.DEFER_BLOCKING 0x0 ;  /* 0x0000000000007b1d */ /* 0x000fec0000010000 */
[----:B------:R-:W4:Y:S04]  /*bcd00*/  LDS.128 R56, [R0] ;  /* 0x0000000000387984 */ /* 0x000f280000000c00 */
[----:B------:R-:W-:Y:S01]  /*bcd10*/  LDS.128 R60, [R0+0x800] ;  /* 0x00080000003c7984 */ /* 0x000fe20000000c00 */
[----:B------:R-:W-:Y:S06]  /*bcd20*/  BAR.SYNC.DEFER_BLOCKING 0x0 ;  /* 0x0000000000007b1d */ /* 0x000fec0000010000 */
[----:B------:R0:W-:Y:S04]  /*bcd30*/  STS.128 [R93], R88 ;  /* 0x000000585d007388 */ /* 0x0001e80000000c00 */
[----:B------:R-:W-:Y:S01]  /*bcd40*/  STS.128 [R93+0x400], R68 ;  /* 0x000400445d007388 */ /* 0x000fe20000000c00 */
[----:B------:R-:W-:Y:S06]  /*bcd50*/  BAR.SYNC.DEFER_BLOCKING 0x0 ;  /* 0x0000000000007b1d */ /* 0x000fec0000010000 */
[----:B0-----:R-:W3:Y:S04]  /*bcd60*/  LDL.LU.64 R90, [R1+0x298] ;  /* 0x00029800015a7983 */ /* 0x001ee80000300a00 */
[----:B------:R-:W3:Y:S04]  /*bcd70*/  LDL.LU.64 R20, [R1+0x290] ;  /* 0x0002900001147983 */ /* 0x000ee80000300a00 */
[----:B------:R-:W3:Y:S04]  /*bcd80*/  LDL.LU R7, [R1+0x64] ;  /* 0x0000640001077983 */ /* 0x000ee80000300800 */
[----:B------:R-:W3:Y:S04]  /*bcd90*/  LDL.LU.64 R8, [R1+0x288] ;  /* 0x0002880001087983 */ /* 0x000ee80000300a00 */
[----:B------:R-:W0:Y:S04]  /*bcda0*/  LDS.128 R64, [R0] ;  /* 0x0000000000407984 */ /* 0x000e280000000c00 */
[----:B------:R-:W-:Y:S01]  /*bcdb0*/  LDS.128 R68, [R0+0x800] ;  /* 0x0008000000447984 */ /* 0x000fe20000000c00 */
[----:B------:R-:W-:Y:S06]  /*bcdc0*/  BAR.SYNC.DEFER_BLOCKING 0x0 ;  /* 0x0000000000007b1d */ /* 0x000fec0000010000 */
[----:B------:R-:W3:Y:S04]  /*bcdd0*/  LDL.LU.64 R16, [R1+0x270] ;  /* 0x0002700001107983 */ /* 0x000ee80000300a00 */
[----:B------:R-:W3:Y:S04]  /*bcde0*/  LDL.LU R88, [R1+0x68] ;  /* 0x0000680001587983 */ /* 0x000ee80000300800 */
[----:B------:R-:W-:Y:S04]  /*bcdf0*/  STS.128 [R93], R76 ;  /* 0x0000004c5d007388 */ /* 0x000fe80000000c00 */
[----:B------:R-:W-:Y:S01]  /*bce00*/  STS.128 [R93+0x400], R72 ;  /* 0x000400485d007388 */ /* 0x000fe20000000c00 */
[----:B------:R-:W-:Y:S06]  /*bce10*/  BAR.SYNC.DEFER_BLOCKING 0x0 ;  /* 0x0000000000007b1d */ /* 0x000fec0000010000 */
[----:B------:R-:W0:Y:S04]  /*bce20*/  LDS.128 R72, [R0] ;  /* 0x0000000000487984 */ /* 0x000e280000000c00 */
[----:B------:R-:W-:Y:S01]  /*bce30*/  LDS.128 R76, [R0+0x800] ;  /* 0x00080000004c7984 */ /* 0x000fe20000000c00 */
[----:B------:R-:W-:Y:S06]  /*bce40*/  BAR.SYNC.DEFER_BLOCKING 0x0 ;  /* 0x0000000000007b1d */ /* 0x000fec0000010000 */
[----:B------:R-:W-:Y:S04]  /*bce50*/  STS.128 [R93], R84 ;  /* 0x000000545d007388 */ /* 0x000fe80000000c00 */
[----:B------:R-:W-:Y:S01]  /*bce60*/  STS.128 [R93+0x400], R80 ;  /* 0x000400505d007388 */ /* 0x000fe20000000c00 */
[----:B------:R-:W-:Y:S06]  /*bce70*/  BAR.SYNC.DEFER_BLOCKING 0x0 ;  /* 0x0000000000007b1d */ /* 0x000fec0000010000 */
[----:B------:R-:W0:Y:S04]  /*bce80*/  LDS.128 R80, [R0] ;  /* 0x0000000000507984 */ /* 0x000e280000000c00 */
[----:B------:R1:W-:Y:S01]  /*bce90*/  LDS.128 R84, [R0+0x800] ;  /* 0x0008000000547984 */ /* 0x0003e20000000c00 */
[----:B------:R-:W-:Y:S06]  /*bcea0*/  BAR.SYNC.DEFER_BLOCKING 0x0 ;  /* 0x0000000000007b1d */ /* 0x000fec0000010000 */
[----:B-1----:R-:W3:Y:S01]  /*bceb0*/  LDL.LU R0, [R1+0x41e8] ;  /* 0x0041e80001007983 */ /* 0x002ee20000300800 */
[----:B------:R-:W-:-:S03]  /*bcec0*/  SHF.R.U32.HI R89, RZ, 0x6, R92 ;  /* 0x00000006ff597819 */ /* 0x000fc6000001165c */
[----:B------:R-:W4:Y:S04]  /*bced0*/  LDL.LU.64 R12, [R1+0x268] ;  /* 0x00026800010c7983 */ /* 0x000f280000300a00 */
[----:B------:R1:W-:Y:S04]  /*bcee0*/  STS.128 [R93], R28 ;  /* 0x0000001c5d007388 */ /* 0x0003e80000000c00 */
[----:B------:R0:W-:Y:S01]  /*bcef0*/  STS.128 [R93+0x400], R24 ;  /* 0x000400185d007388 */ /* 0x0001e20000000c00 */
[----:B------:R-:W-:Y:S01]  /*bcf00*/  BAR.SYNC.DEFER_BLOCKING 0x0 ;  /* 0x0000000000007b1d */ /* 0x000fe20000010000 */
[----:B------:R-:W-:-:S05]  /*bcf10*/  SGXT.U32 R89, R89, 0x1 ;  /* 0x000000015959781a */ /* 0x000fca0000000000 */
[----:B-1----:R-:W4:Y:S04]  /*bcf20*/  LDL.LU.64 R30, [R1+0x41e0] ;  /* 0x0041e000011e7983 */ /* 0x002f280000300a00 */
[----:B------:R-:W4:Y:S04]  /*bcf30*/  LDL.LU.64 R28, [R1+0x41d8] ;  /* 0x0041d800011c7983 */ /* 0x000f280000300a00 */
[----:B0-----:R-:W4:Y:S04]  /*bcf40*/  LDL.LU.64 R24, [R1+0x41d0] ;  /* 0x0041d00001187983 */ /* 0x001f280000300a00 */
[----:B--2---:R0:W-:Y:S01]  /*bcf50*/  @P2 STG.E.U16 desc[UR6][R14.64], R11 ;  /* 0x0000000b0e002986 */ /* 0x0041e2000c101506 */
[----:B------:R-:W-:-:S04]  /*bcf60*/  SHF.R.U32.HI R92, RZ, 0x6, R92 ;  /* 0x00000006ff5c7819 */ /* 0x000fc8000001165c */
[----:B------:R-:W-:Y:S02]  /*bcf70*/  SGXT.U32 R92, R92, 0x1 ;  /* 0x000000015c5c781a */ /* 0x000fe40000000000 */
[----:B------:R-:W-:Y:S02]  /*bcf80*/  PRMT R93, R11, 0x7632, R93 ;  /* 0x000076320b5d7816 */ /* 0x000fe4000000005d */
[----:B---3--:R-:W-:-:S04]  /*bcf90*/  LOP3.LUT R89, R0, 0xa, R89, 0xfe, !PT ;  /* 0x0000000a00597812 */ /* 0x008fc800078efe59 */
[----:B------:R-:W-:Y:S02]  /*bcfa0*/  ISETP.LT.AND P2, PT, R89, R4, !P0 ;  /* 0x000000045900720c */ /* 0x000fe40004741270 */
[----:B------:R-:W2:Y:S01]  /*bcfb0*/  LDL.LU R89, [R1+0x6c] ;  /* 0x00006c0001597983 */ /* 0x000ea20000300800 */
[----:B------:R-:W-:Y:S01]  /*bcfc0*/  LOP3.LUT R92, R0, 0xc, R92, 0xfe, !PT ;  /* 0x0000000c005c7812 */ /* 0x000fe200078efe5c */
[----:B------:R-:W1:Y:S02]  /*bcfd0*/  LDC R4, c[0x0][0x39c] ;  /* 0x0000e700ff047b82 */ /* 0x000e640000000800 */
[----:B------:R-:W2:Y:S04]  /*bcfe0*/  LDL.LU.64 R22, [R1+0x258] ;  /* 0x0002580001167983 */ /* 0x000ea80000300a00 */
[----:B------:R3:W-:Y:S01]  /*bcff0*/  @P4 STG.E.U16 desc[UR6][R90.64], R93 ;  /* 0x0000005d5a004986 */ /* 0x0007e2000c101506 */
[----:B------:R-:W-:-:S02]  /*bd000*/  ISETP.LT.AND P4, PT, R92, R2, !P0 ;  /* 0x000000025c00720c */ /* 0x000fc40004781270 */
[----:B------:R-:W1:Y:S01]  /*bd010*/  LDC R2, c[0x0][0x39c] ;  /* 0x0000e700ff027b82 */ /* 0x000e620000000800 */
[----:B------:R-:W4:Y:S01]  /*bd020*/  S2R R92, SR_TID.X ;  /* 0x00000000005c7919 */ /* 0x000f220000002100 */
[----:B0-----:R-:W2:Y:S04]  /*bd030*/  LDL.LU.64 R14, [R1+0x250] ;  /* 0x00025000010e7983 */ /* 0x001ea80000300a00 */
[----:B------:R-:W2:Y:S01]  /*bd040*/  LDL.LU.64 R10, [R1+0x248] ;  /* 0x00024800010a7983 */ /* 0x000ea20000300a00 */
[----:B---3--:R-:W-:-:S03]  /*bd050*/  PRMT R93, R7, 0x7632, R93 ;  /* 0x00007632075d7816 */ /* 0x008fc6000000005d */
[----:B------:R-:W3:Y:S04]  /*bd060*/  LDL.LU R91, [R1+0x50] ;  /* 0x00005000015b7983 */ /* 0x000ee80000300800 */
[----:B------:R0:W-:Y:S01]  /*bd070*/  @P3 STG.E.U16 desc[UR6][R20.64], R7 ;  /* 0x0000000714003986 */ /* 0x0001e2000c101506 */
[----:B----4-:R-:W-:-:S03]  /*bd080*/  SHF.R.U32.HI R90, RZ, 0x6, R92 ;  /* 0x00000006ff5a7819 */ /* 0x010fc6000001165c */
[----:B------:R-:W4:Y:S01]  /*bd090*/  LDL.LU.64 R26, [R1+0x230] ;  /* 0x00023000011a7983 */ /* 0x000f220000300a00 */
[----:B------:R-:W-:-:S04]  /*bd0a0*/  SGXT.U32 R90, R90, 0x1 ;  /* 0x000000015a5a781a */ /* 0x000fc80000000000 */
[----:B0-----:R-:W-:Y:S02]  /*bd0b0*/  LOP3.LUT R7, R0, 0xe, R90, 0xfe, !PT ;  /* 0x0000000e00077812 */ /* 0x001fe400078efe5a */
[----:B------:R-:W-:-:S04]  /*bd0c0*/  SHF.R.U32.HI R90, RZ, 0x6, R92 ;  /* 0x00000006ff5a7819 */ /* 0x000fc8000001165c */
[----:B------:R-:W-:Y:S01]  /*bd0d0*/  SGXT.U32 R90, R90, 0x1 ;  /* 0x000000015a5a781a */ /* 0x000fe20000000000 */
[----:B------:R0:W-:Y:S03]  /*bd0e0*/  @P6 STG.E.U16 desc[UR6][R8.64], R93 ;  /* 0x0000005d08006986 */ /* 0x0001e6000c101506 */
[----:B------:R-:W-:-:S04]  /*bd0f0*/  LOP3.LUT R90, R0, 0x10, R90, 0xfe, !PT ;  /* 0x00000010005a7812 */ /* 0x000fc800078efe5a */
[----:B------:R-:W-:Y:S02]  /*bd100*/  ISETP.LT.AND P6, PT, R90, R5, !P0 ;  /* 0x000000055a00720c */ /* 0x000fe400047c1270 */
[----:B------:R-:W4:Y:S01]  /*bd110*/  LDL.LU R5, [R1+0x54] ;  /* 0x0000540001057983 */ /* 0x000f220000300800 */
[----:B------:R-:W-:Y:S02]  /*bd120*/  ISETP.LT.AND P3, PT, R7, R18, !P0 ;  /* 0x000000120700720c */ /* 0x000fe40004761270 */
[----:B0-----:R-:W-:Y:S01]  /*bd130*/  PRMT R93, R88, 0x7632, R93 ;  /* 0x00007632585d7816 */ /* 0x001fe2000000005d */
[----:B------:R-:W4:Y:S01]  /*bd140*/  LDL.LU.64 R20, [R1+0xf8] ;  /* 0x0000f80001147983 */ /* 0x000f220000300a00 */
[----:B------:R-:W-:Y:S01]  /*bd150*/  SHF.R.U32.HI R92, RZ, 0x6, R92 ;  /* 0x00000006ff5c7819 */ /* 0x000fe2000001165c */
[----:B------:R-:W0:Y:S02]  /*bd160*/  LDC R8, c[0x0][0x39c] ;  /* 0x0000e700ff087b82 */ /* 0x000e240000000800 */
[----:B------:R1:W-:Y:S04]  /*bd170*/  @P5 STG.E.U16 desc[UR6][R16.64], R88 ;  /* 0x0000005810005986 */ /* 0x0003e8000c101506 */
[----:B------:R-:W4:Y:S02]  /*bd180*/  LDL.LU.64 R18, [R1+0xf0] ;  /* 0x0000f00001127983 */ /* 0x000f240000300a00 */
[----:B------:R-:W0:Y:S02]  /*bd190*/  LDC R9, c[0x0][0x39c] ;  /* 0x0000e700ff097b82 */ /* 0x000e240000000800 */
[----:B-1----:R-:W4:Y:S01]  /*bd1a0*/  LDL.LU.64 R16, [R1+0xe8] ;  /* 0x0000e80001107983 */ /* 0x002f220000300a00 */
[----:B------:R-:W-:-:S05]  /*bd1b0*/  SGXT.U32 R92, R92, 0x1 ;  /* 0x000000015c5c781a */ /* 0x000fca0000000000 */
[----:B------:R-:W1:Y:S01]  /*bd1c0*/  LDC R88, c[0x0][0x39c] ;  /* 0x0000e700ff587b82 */ /* 0x000e620000000800 */
[----:B------:R-:W4:Y:S04]  /*bd1d0*/  LDL.LU R7, [R1+0x58] ;  /* 0x0000580001077983 */ /* 0x000f280000300800 */
[----:B------:R0:W-:Y:S01]  /*bd1e0*/  @P2 STG.E.U16 desc[UR6][R12.64], R93 ;  /* 0x0000005d0c002986 */ /* 0x0001e2000c101506 */
[----:B------:R-:W-:-:S04]  /*bd1f0*/  LOP3.LUT R92, R0, 0x12, R92, 0xfe, !PT ;  /* 0x00000012005c7812 */ /* 0x000fc800078efe5c */
[----:B------:R-:W-:Y:S01]  /*bd200*/  ISETP.LT.AND P5, PT, R92, R3, !P0 ;  /* 0x000000035c00720c */ /* 0x000fe200047a1270 */
[----:B0-----:R-:W0:Y:S08]  /*bd210*/  LDC R12, c[0x0][0x39c] ;  /* 0x0000e700ff0c7b82 */ /* 0x001e300000000800 */
[----:B------:R-:W0:Y:S01]  /*bd220*/  LDC R13, c[0x0][0x39c] ;  /* 0x0000e700ff0d7b82 */ /* 0x000e220000000800 */
[----:B--2---:R2:W-:Y:S04]  /*bd230*/  @P4 STG.E.U16 desc[UR6][R22.64], R89 ;  /* 0x0000005916004986 */ /* 0x0045e8000c101506 */
[----:B--2---:R-:W2:Y:S01]  /*bd240*/  LDL.LU.64 R22, [R1+0xe0] ;  /* 0x0000e00001167983 */ /* 0x004ea20000300a00 */
[----:B------:R-:W0:Y:S01]  /*bd250*/  S2R R92, SR_TID.X ;  /* 0x00000000005c7919 */ /* 0x000e220000002100 */
[----:B------:R-:W-:-:S02]  /*bd260*/  PRMT R93, R89, 0x7632, R93 ;  /* 0x00007632595d7816 */ /* 0x000fc4000000005d */
[----:B------:R-:W1:Y:S03]  /*bd270*/  S2R R89, SR_TID.X ;  /* 0x0000000000597919 */ /* 0x000e660000002100 */
[----:B------:R0:W-:Y:S04]  /*bd280*/  @P3 STG.E.U16 desc[UR6][R14.64], R93 ;  /* 0x0000005d0e003986 */ /* 0x0001e8000c101506 */
[----:B---3--:R1:W-:Y:S01]  /*bd290*/  @P6 STG.E.U16 desc[UR6][R10.64], R91 ;  /* 0x0000005b0a006986 */ /* 0x0083e2000c101506 */
[----:B0-----:R-:W-:-:S04]  /*bd2a0*/  SHF.R.U32.HI R3, RZ, 0x6, R92 ;  /* 0x00000006ff037819 */ /* 0x001fc8000001165c */
[----:B------:R-:W-:-:S04]  /*bd2b0*/  SGXT.U32 R3, R3, 0x1 ;  /* 0x000000010303781a */ /* 0x000fc80000000000 */
[----:B------:R-:W-:Y:S02]  /*bd2c0*/  LOP3.LUT R90, R0, 0x14, R3, 0xfe, !PT ;  /* 0x00000014005a7812 */ /* 0x000fe400078efe03 */
[--C-:B------:R-:W-:Y:S02]  /*bd2d0*/  SHF.R.U32.HI R3, RZ, 0x6, R92.reuse ;  /* 0x00000006ff037819 */ /* 0x100fe4000001165c */
[----:B------:R-:W-:Y:S02]  /*bd2e0*/  SHF.R.U32.HI R92, RZ, 0x6, R92 ;  /* 0x00000006ff5c7819 */ /* 0x000fe4000001165c */
[----:B------:R-:W-:Y:S02]  /*bd2f0*/  SGXT.U32 R3, R3, 0x1 ;  /* 0x000000010303781a */ /* 0x000fe40000000000 */
[----:B------:R-:W-:Y:S02]  /*bd300*/  SGXT.U32 R92, R92, 0x1 ;  /* 0x000000015c5c781a */ /* 0x000fe40000000000 */
[----:B------:R-:W-:-:S02]  /*bd310*/  PRMT R93, R91, 0x7632, R93 ;  /* 0x000076325b5d7816 */ /* 0x000fc4000000005d */
[----:B-1----:R-:W-:Y:S02]  /*bd320*/  SHF.R.U32.HI R91, RZ, 0x6, R89 ;  /* 0x00000006ff5b7819 */ /* 0x002fe40000011659 */
[C---:B------:R-:W-:Y:S02]  /*bd330*/  LOP3.LUT R3, R0.reuse, 0x16, R3, 0xfe, !PT ;  /* 0x0000001600037812 */ /* 0x040fe400078efe03 */
[----:B------:R-:W-:Y:S02]  /*bd340*/  LOP3.LUT R92, R0, 0x18, R92, 0xfe, !PT ;  /* 0x00000018005c7812 */ /* 0x000fe400078efe5c */
[----:B------:R-:W-:Y:S02]  /*bd350*/  SGXT.U32 R91, R91, 0x1 ;  /* 0x000000015b5b781a */ /* 0x000fe40000000000 */
[----:B------:R-:W-:Y:S02]  /*bd360*/  ISETP.LT.AND P2, PT, R90, R6, !P0 ;  /* 0x000000065a00720c */ /* 0x000fe40004741270 */
[----:B------:R-:W-:Y:S01]  /*bd370*/  ISETP.LT.AND P4, PT, R3, R4, !P0 ;  /* 0x000000040300720c */ /* 0x000fe20004781270 */
[----:B----4-:R0:W-:Y:S01]  /*bd380*/  @P5 STG.E.U16 desc[UR6][R26.64], R93 ;  /* 0x0000005d1a005986 */ /* 0x0101e2000c101506 */
[----:B------:R-:W-:Y:S01]  /*bd390*/  ISETP.LT.AND P3, PT, R92, R2, !P0 ;  /* 0x000000025c00720c */ /* 0x000fe20004761270 */
[----:B------:R-:W1:Y:S01]  /*bd3a0*/  LDC R6, c[0x0][0x39c] ;  /* 0x0000e700ff067b82 */ /* 0x000e620000000800 */
[----:B------:R-:W-:Y:S01]  /*bd3b0*/  LOP3.LUT R91, R0, 0x1a, R91, 0xfe, !PT ;  /* 0x0000001a005b7812 */ /* 0x000fe200078efe5b */
[----:B------:R-:W3:Y:S03]  /*bd3c0*/  LDL.LU.64 R2, [R1+0xc8] ;  /* 0x0000c80001027983 */ /* 0x000ee60000300a00 */
[----:B------:R-:W-:Y:S01]  /*bd3d0*/  ISETP.LT.AND P6, PT, R91, R8, !P0 ;  /* 0x000000085b00720c */ /* 0x000fe200047c1270 */
[----:B------:R-:W4:Y:S02]  /*bd3e0*/  LDL.LU.64 R14, [R1+0x240] ;  /* 0x00024000010e7983 */ /* 0x000f240000300a00 */
[----:B------:R-:W1:Y:S01]  /*bd3f0*/  LDC R92, c[0x0][0x39c] ;  /* 0x0000e700ff5c7b82 */ /* 0x000e620000000800 */
[----:B------:R-:W1:Y:S01]  /*bd400*/  S2R R91, SR_TID.X ;  /* 0x00000000005b7919 */ /* 0x000e620000002100 */
[----:B0-----:R-:W-:Y:S01]  /*bd410*/  PRMT R93, R5, 0x7632, R93 ;  /* 0x00007632055d7816 */ /* 0x001fe2000000005d */
[----:B------:R-:W-:Y:S01]  /*bd420*/  @P2 STG.E.U16 desc[UR6][R20.64], R5 ;  /* 0x0000000514002986 */ /* 0x000fe2000c101506 */
[----:B------:R-:W-:-:S04]  /*bd430*/  SHF.R.U32.HI R89, RZ, 0x6, R89 ;  /* 0x00000006ff597819 */ /* 0x000fc80000011659 */
[----:B------:R-:W0:Y:S01]  /*bd440*/  LDC R8, c[0x0][0x39c] ;  /* 0x0000e700ff087b82 */ /* 0x000e220000000800 */
[----:B------:R1:W-:Y:S04]  /*bd450*/  @P4 STG.E.U16 desc[UR6][R18.64], R93 ;  /* 0x0000005d12004986 */ /* 0x0003e8000c101506 */
[----:B------:R1:W-:Y:S04]  /*bd460*/  @P3 STG.E.U16 desc[UR6][R16.64], R7 ;  /* 0x0000000710003986 */ /* 0x0003e8000c101506 */
[----:B------:R-:W3:Y:S01]  /*bd470*/  LDL.LU.64 R10, [R1+0x238] ;  /* 0x00023800010a7983 */ /* 0x000ee20000300a00 */
[----:B-1----:R-:W-:-:S03]  /*bd480*/  PRMT R93, R7, 0x7632, R93 ;  /* 0x00007632075d7816 */ /* 0x002fc6000000005d */
[----:B------:R-:W3:Y:S01]  /*bd490*/  LDL.LU R4, [R1+0x30] ;  /* 0x0000300001047983 */ /* 0x000ee20000300800 */
[----:B------:R-:W1:Y:S01]  /*bd4a0*/  S2R R7, SR_TID.X ;  /* 0x0000000000077919 */ /* 0x000e620000002100 */
[----:B------:R-:W-:Y:S02]  /*bd4b0*/  SGXT.U32 R89, R89, 0x1 ;  /* 0x000000015959781a */ /* 0x000fe40000000000 */
[----:B------:R-:W3:Y:S01]  /*bd4c0*/  LDL.LU.64 R26, [R1+0x41c8] ;  /* 0x0041c800011a7983 */ /* 0x000ee20000300a00 */
[--C-:B------:R-:W-:Y:S02]  /*bd4d0*/  SHF.R.U32.HI R90, RZ, 0x6, R91.reuse ;  /* 0x00000006ff5a7819 */ /* 0x100fe4000001165b */
[----:B------:R-:W-:Y:S02]  /*bd4e0*/  SHF.R.U32.HI R91, RZ, 0x6, R91 ;  /* 0x00000006ff5b7819 */ /* 0x000fe4000001165b */
[----:B------:R-:W-:Y:S02]  /*bd4f0*/  SGXT.U32 R90, R90, 0x1 ;  /* 0x000000015a5a781a */ /* 0x000fe40000000000 */
[----:B------:R-:W-:-:S02]  /*bd500*/  LOP3.LUT R89, R0, 0x1c, R89, 0xfe, !PT ;  /* 0x0000001c00597812 */ /* 0x000fc400078efe59 */
[C-C-:B------:R-:W-:Y:S02]  /*bd510*/  LOP3.LUT R5, R0.reuse, 0x1e, R90.reuse, 0xfe, !PT ;  /* 0x0000001e00057812 */ /* 0x140fe400078efe5a */
[----:B------:R-:W-:Y:S02]  /*bd520*/  SGXT.U32 R91, R91, 0x1 ;  /* 0x000000015b5b781a */ /* 0x000fe40000000000 */
[C---:B------:R-:W-:Y:S02]  /*bd530*/  LOP3.LUT R90, R0.reuse, 0x20, R90, 0xfe, !PT ;  /* 0x00000020005a7812 */ /* 0x040fe400078efe5a */
[----:B------:R-:W-:Y:S02]  /*bd540*/  ISETP.LT.AND P5, PT, R89, R88, !P0 ;  /* 0x000000585900720c */ /* 0x000fe400047a1270 */
[----:B------:R-:W3:Y:S01]  /*bd550*/  LDL.LU.64 R88, [R1+0x260] ;  /* 0x0002600001587983 */ /* 0x000ee20000300a00 */
[----:B------:R-:W-:Y:S02]  /*bd560*/  ISETP.LT.AND P2, PT, R5, R12, !P0 ;  /* 0x0000000c0500720c */ /* 0x000fe40004741270 */
[----:B------:R-:W-:Y:S01]  /*bd570*/  LOP3.LUT R91, R0, 0x22, R91, 0xfe, !PT ;  /* 0x00000022005b7812 */ /* 0x000fe200078efe5b */
[----:B------:R-:W3:Y:S01]  /*bd580*/  LDL.LU.64 R20, [R1+0x41c0] ;  /* 0x0041c00001147983 */ /* 0x000ee20000300a00 */
[----:B------:R-:W-:-:S02]  /*bd590*/  ISETP.LT.AND P4, PT, R90, R9, !P0 ;  /* 0x000000095a00720c */ /* 0x000fc40004781270 */
[----:B------:R-:W-:Y:S01]  /*bd5a0*/  ISETP.LT.AND P3, PT, R91, R6, !P0 ;  /* 0x000000065b00720c */ /* 0x000fe20004761270 */
[----:B------:R-:W3:Y:S01]  /*bd5b0*/  LDL.LU R12, [R1+0x41bc] ;  /* 0x0041bc00010c7983 */ /* 0x000ee20000300800 */
[----:B------:R-:W0:Y:S03]  /*bd5c0*/  LDC R9, c[0x0][0x39c] ;  /* 0x0000e700ff097b82 */ /* 0x000e260000000800 */
[----:B------:R-:W3:Y:S04]  /*bd5d0*/  LDL.LU R5, [R1+0x41b8] ;  /* 0x0041b80001057983 */ /* 0x000ee80000300800 */
[----:B------:R-:W4:Y:S04]  /*bd5e0*/  LDL.LU R90, [R1+0x34] ;  /* 0x00003400015a7983 */ /* 0x000f280000300800 */
[----:B------:R-:W4:Y:S04]  /*bd5f0*/  LDL.LU.64 R16, [R1+0x280] ;  /* 0x0002800001107983 */ /* 0x000f280000300a00 */
[----:B------:R-:W4:Y:S04]  /*bd600*/  LDL.LU.64 R18, [R1+0x278] ;  /* 0x0002780001127983 */ /* 0x000f280000300a00 */
[----:B------:R-:W4:Y:S04]  /*bd610*/  LDL.LU R91, [R1+0x38] ;  /* 0x00003800015b7983 */ /* 0x000f280000300800 */
[----:B--2---:R1:W-:Y:S02]  /*bd620*/  @P6 STG.E.U16 desc[UR6][R22.64], R93 ;  /* 0x0000005d16006986 */ /* 0x0043e4000c101506 */
[----:B-1----:R-:W-:-:S02]  /*bd630*/  SHF.R.U32.HI R93, RZ, 0x6, R7 ;  /* 0x00000006ff5d7819 */ /* 0x002fc40000011607 */
[----:B------:R-:W2:Y:S02]  /*bd640*/  LDL.LU.64 R22, [R1+0x41b0] ;  /* 0x0041b00001167983 */ /* 0x000ea40000300a00 */
[----:B------:R-:W-:-:S04]  /*bd650*/  SGXT.U32 R93, R93, 0x1 ;  /* 0x000000015d5d781a */ /* 0x000fc80000000000 */
[----:B------:R-:W-:-:S04]  /*bd660*/  LOP3.LUT R93, R0, 0x24, R93, 0xfe, !PT ;  /* 0x00000024005d7812 */ /* 0x000fc800078efe5d */
[----:B------:R-:W-:Y:S02]  /*bd670*/  ISETP.LT.AND P6, PT, R93, R92, !P0 ;  /* 0x0000005c5d00720c */ /* 0x000fe400047c1270 */
[----:B------:R-:W2:Y:S01]  /*bd680*/  LDL.LU R92, [R1+0x41a8] ;  /* 0x0041a800015c7983 */ /* 0x000ea20000300800 */
[----:B---3--:R-:W-:-:S03]  /*bd690*/  PRMT R5, R4, 0x7632, R5 ;  /* 0x0000763204057816 */ /* 0x008fc60000000005 */
[----:B--2---:R1:W-:Y:S01]  /*bd6a0*/  @P5 STG.E.U16 desc[UR6][R2.64], R92 ;  /* 0x0000005c02005986 */ /* 0x0043e2000c101506 */
[----:B------:R-:W-:-:S03]  /*bd6b0*/  PRMT R12, R92, 0x7632, R12 ;  /* 0x000076325c0c7816 */ /* 0x000fc6000000000c */
[----:B-1----:R-:W2:Y:S04]  /*bd6c0*/  LDL.LU.64 R2, [R1+0x41a0] ;  /* 0x0041a00001027983 */ /* 0x002ea80000300a00 */
[----:B------:R-:W3:Y:S04]  /*bd6d0*/  LDL.LU R92, [R1+0x4198] ;  /* 0x00419800015c7983 */ /* 0x000ee80000300800 */
[----:B----4-:R1:W-:Y:S04]  /*bd6e0*/  @P2 STG.E.U16 desc[UR6][R14.64], R12 ;  /* 0x0000000c0e002986 */ /* 0x0103e8000c101506 */
[----:B------:R-:W-:Y:S04]  /*bd6f0*/  @P4 STG.E.U16 desc[UR6][R10.64], R4 ;  /* 0x000000040a004986 */ /* 0x000fe8000c101506 */
[----:B------:R4:W-:Y:S01]  /*bd700*/  @P3 STG.E.U16 desc[UR6][R88.64], R5 ;  /* 0x0000000558003986 */ /* 0x0009e2000c101506 */
[----:B------:R-:W0:Y:S01]  /*bd710*/  S2R R6, SR_TID.X ;  /* 0x0000000000067919 */ /* 0x000e220000002100 */
[----:B-1----:R-:W1:Y:S02]  /*bd720*/  LDC R14, c[0x0][0x39c] ;  /* 0x0000e700ff0e7b82 */ /* 0x002e640000000800 */
[----:B----4-:R-:W4:Y:S06]  /*bd730*/  LDL.LU R88, [R1+0x3c] ;  /* 0x00003c0001587983 */ /* 0x010f2c0000300800 */
[----:B------:R-:W1:Y:S01]  /*bd740*/  LDC R4, c[0x0][0x39c] ;  /* 0x0000e700ff047b82 */ /* 0x000e620000000800 */
[----:B------:R0:W-:Y:S04]  /*bd750*/  @P6 STG.E.U16 desc[UR6][R16.64], R90 ;  /* 0x0000005a10006986 */ /* 0x0001e8000c101506 */
[----:B------:R-:W4:Y:S04]  /*bd760*/  LDL.LU R89, [R1+0x10] ;  /* 0x0000100001597983 */ /* 0x000f280000300800 */
[----:B0-----:R-:W4:Y:S01]  /*bd770*/  LDL.LU.64 R16, [R1+0x4190] ;  /* 0x0041900001107983 */ /* 0x001f220000300a00 */
[----:B------:R-:W-:-:S04]  /*bd780*/  SHF.R.U32.HI R7, RZ, 0x6, R6 ;  /* 0x00000006ff077819 */ /* 0x000fc80000011606 */
[----:B------:R-:W-:-:S04]  /*bd790*/  SGXT.U32 R7, R7, 0x1 ;  /* 0x000000010707781a */ /* 0x000fc80000000000 */
[----:B------:R-:W-:-:S04]  /*bd7a0*/  LOP3.LUT R7, R0, 0x26, R7, 0xfe, !PT ;  /* 0x0000002600077812 */ /* 0x000fc800078efe07 */
[----:B------:R-:W-:Y:S02]  /*bd7b0*/  ISETP.LT.AND P5, PT, R7, R13, !P0 ;  /* 0x0000000d0700720c */ /* 0x000fe400047a1270 */
[----:B------:R-:W0:Y:S01]  /*bd7c0*/  LDC R7, c[0x0][0x3b8] ;  /* 0x0000ee00ff077b82 */ /* 0x000e220000000800 */
[----:B------:R-:W-:-:S04]  /*bd7d0*/  SHF.R.U32.HI R6, RZ, 0x6, R6 ;  /* 0x00000006ff067819 */ /* 0x000fc80000011606 */
[----:B------:R-:W-:-:S04]  /*bd7e0*/  SGXT.U32 R6, R6, 0x1 ;  /* 0x000000010606781a */ /* 0x000fc80000000000 */
[----:B------:R-:W-:-:S04]  /*bd7f0*/  LOP3.LUT R93, R0, 0x28, R6, 0xfe, !PT ;  /* 0x00000028005d7812 */ /* 0x000fc800078efe06 */
[C---:B------:R-:W-:Y:S02]  /*bd800*/  ISETP.LT.AND P2, PT, R93.reuse, R8, !P0 ;  /* 0x000000085d00720c */ /* 0x040fe40004741270 */
[----:B------:R-:W1:Y:S01]  /*bd810*/  LDC R8, c[0x0][0x39c] ;  /* 0x0000e700ff087b82 */ /* 0x000e620000000800 */
[----:B0-----:R-:W-:Y:S01]  /*bd820*/  IMAD R12, R93, R7, RZ ;  /* 0x000000075d0c7224 */ /* 0x001fe200078e02ff */
[----:B------:R-:W-:-:S05]  /*bd830*/  LOP3.LUT R93, R0, 0x2a, R6, 0xfe, !PT ;  /* 0x0000002a005d7812 */ /* 0x000fca00078efe06 */
[----:B------:R-:W-:Y:S01]  /*bd840*/  IMAD R5, R93, R7, RZ ;  /* 0x000000075d057224 */ /* 0x000fe200078e02ff */
[----:B---3--:R-:W-:-:S04]  /*bd850*/  LEA R10, P4, R12, R92, 0x1 ;  /* 0x0000005c0c0a7211 */ /* 0x008fc800078808ff */
[----:B--2---:R-:W-:Y:S02]  /*bd860*/  LEA.HI.X.SX32 R11, R12, R3, 0x1, P4 ;  /* 0x000000030c0b7211 */ /* 0x004fe400020f0eff */
[----:B------:R-:W-:Y:S02]  /*bd870*/  ISETP.LT.AND P4, PT, R93, R9, !P0 ;  /* 0x000000095d00720c */ /* 0x000fe40004781270 */
[----:B------:R-:W-:Y:S02]  /*bd880*/  PRMT R93, R90, 0x7632, R93 ;  /* 0x000076325a5d7816 */ /* 0x000fe4000000005d */
[----:B------:R-:W-:-:S03]  /*bd890*/  LEA R12, P3, R5, R92, 0x1 ;  /* 0x0000005c050c7211 */ /* 0x000fc600078608ff */
[----:B------:R0:W-:Y:S01]  /*bd8a0*/  @P5 STG.E.U16 desc[UR6][R18.64], R93 ;  /* 0x0000005d12005986 */ /* 0x0001e2000c101506 */
[----:B------:R-:W-:Y:S02]  /*bd8b0*/  LEA.HI.X.SX32 R13, R5, R3, 0x1, P3 ;  /* 0x00000003050d7211 */ /* 0x000fe400018f0eff */
[----:B------:R-:W-:Y:S01]  /*bd8c0*/  LOP3.LUT R5, R0, 0x2c, R6, 0xfe, !PT ;  /* 0x0000002c00057812 */ /* 0x000fe200078efe06 */
[----:B------:R2:W-:Y:S01]  /*bd8d0*/  @P2 STG.E.U16 desc[UR6][R10.64], R91 ;  /* 0x0000005b0a002986 */ /* 0x0005e2000c101506 */
[----:B0-----:R-:W-:-:S03]  /*bd8e0*/  PRMT R93, R91, 0x7632, R93 ;  /* 0x000076325b5d7816 */ /* 0x001fc6000000005d */
[----:B------:R-:W3:Y:S01]  /*bd8f0*/  LDL.LU.64 R18, [R1+0x4188] ;  /* 0x0041880001127983 */ /* 0x000ee20000300a00 */
[----:B--2---:R-:W0:Y:S03]  /*bd900*/  LDC R11, c[0x0][0x39c] ;  /* 0x0000e700ff0b7b82 */ /* 0x004e260000000800 */
[----:B------:R2:W-:Y:S01]  /*bd910*/  @P4 STG.E.U16 desc[UR6][R12.64], R93 ;  /* 0x0000005d0c004986 */ /* 0x0005e2000c101506 */
[----:B-1----:R-:W-:-:S03]  /*bd920*/  ISETP.LT.AND P4, PT, R5, R8, !P0 ;  /* 0x000000080500720c */ /* 0x002fc60004781270 */
[----:B------:R-:W3:Y:S01]  /*bd930*/  LDL.LU R10, [R1+0x4180] ;  /* 0x00418000010a7983 */ /* 0x000ee20000300800 */
[----:B------:R-:W1:Y:S01]  /*bd940*/  LDC R8, c[0x0][0x39c] ;  /* 0x0000e700ff087b82 */ /* 0x000e620000000800 */
[----:B--2---:R-:W-:Y:S01]  /*bd950*/  LOP3.LUT R93, R0, 0x2e, R6, 0xfe, !PT ;  /* 0x0000002e005d7812 */ /* 0x004fe200078efe06 */
[----:B------:R-:W-:-:S03]  /*bd960*/  IMAD R12, R5, R7, RZ ;  /* 0x00000007050c7224 */ /* 0x000fc600078e02ff */
[----:B------:R-:W-:Y:S02]  /*bd970*/  ISETP.LT.AND P3, PT, R93, R4, !P0 ;  /* 0x000000045d00720c */ /* 0x000fe40004761270 */
[----:B------:R-:W-:-:S04]  /*bd980*/  LEA R4, P6, R12, R92, 0x1 ;  /* 0x0000005c0c047211 */ /* 0x000fc800078c08ff */
[----:B------:R-:W-:-:S05]  /*bd990*/  LEA.HI.X.SX32 R5, R12, R3, 0x1, P6 ;  /* 0x000000030c057211 */ /* 0x000fca00030f0eff */
[----:B----4-:R2:W-:Y:S04]  /*bd9a0*/  @P4 STG.E.U16 desc[UR6][R4.64], R88 ;  /* 0x0000005804004986 */ /* 0x0105e8000c101506 */
[----:B--2---:R-:W2:Y:S01]  /*bd9b0*/  LDL.LU R4, [R1+0x417c] ;  /* 0x00417c0001047983 */ /* 0x004ea20000300800 */
[----:B------:R-:W-:Y:S01]  /*bd9c0*/  LOP3.LUT R13, R0, 0x30, R6, 0xfe, !PT ;  /* 0x00000030000d7812 */ /* 0x000fe200078efe06 */
[----:B------:R-:W-:-:S04]  /*bd9d0*/  IMAD R9, R93, R7, RZ ;  /* 0x000000075d097224 */ /* 0x000fc800078e02ff */
[C---:B------:R-:W-:Y:S01]  /*bd9e0*/  IMAD R93, R13.reuse, R7, RZ ;  /* 0x000000070d5d7224 */ /* 0x040fe200078e02ff */
[----:B------:R-:W-:Y:S02]  /*bd9f0*/  ISETP.LT.AND P2, PT, R13, R14, !P0 ;  /* 0x0000000e0d00720c */ /* 0x000fe40004741270 */
[-C--:B------:R-:W-:Y:S01]  /*bda00*/  LEA R90, P5, R9, R92.reuse, 0x1 ;  /* 0x0000005c095a7211 */ /* 0x080fe200078a08ff */
[----:B------:R-:W4:Y:S01]  /*bda10*/  LDC R13, c[0x0][0x39c] ;  /* 0x0000e700ff0d7b82 */ /* 0x000f220000000800 */
[----:B------:R-:W-:Y:S02]  /*bda20*/  LEA R14, P6, R93, R92, 0x1 ;  /* 0x0000005c5d0e7211 */ /* 0x000fe400078c08ff */
[-C--:B------:R-:W-:Y:S02]  /*bda30*/  LEA.HI.X.SX32 R91, R9, R3.reuse, 0x1, P5 ;  /* 0x00000003095b7211 */ /* 0x080fe400028f0eff */
[----:B------:R-:W-:Y:S02]  /*bda40*/  LEA.HI.X.SX32 R15, R93, R3, 0x1, P6 ;  /* 0x000000035d0f7211 */ /* 0x000fe400030f0eff */
[----:B------:R-:W-:-:S02]  /*bda50*/  PRMT R93, R88, 0x7632, R93 ;  /* 0x00007632585d7816 */ /* 0x000fc4000000005d */
[C-C-:B------:R-:W-:Y:S01]  /*bda60*/  LOP3.LUT R5, R0.reuse, 0x32, R6.reuse, 0xfe, !PT ;  /* 0x0000003200057812 */ /* 0x140fe200078efe06 */
[----:B------:R-:W4:Y:S04]  /*bda70*/  LDL.LU R88, [R1+0x18] ;  /* 0x0000180001587983 */ /* 0x000f280000300800 */
[----:B------:R0:W-:Y:S01]  /*bda80*/  @P3 STG.E.U16 desc[UR6][R90.64], R93 ;  /* 0x0000005d5a003986 */ /* 0x0001e2000c101506 */
[C---:B------:R-:W-:Y:S01]  /*bda90*/  IMAD R9, R5.reuse, R7, RZ ;  /* 0x0000000705097224 */ /* 0x040fe200078e02ff */
[----:B-1----:R-:W-:Y:S02]  /*bdaa0*/  ISETP.LT.AND P4, PT, R5, R8, !P0 ;  /* 0x000000080500720c */ /* 0x002fe40004781270 */
[----:B0-----:R-:W-:Y:S01]  /*bdab0*/  LOP3.LUT R93, R0, 0x34, R6, 0xfe, !PT ;  /* 0x00000034005d7812 */ /* 0x001fe200078efe06 */
[----:B------:R0:W-:Y:S01]  /*bdac0*/  @P2 STG.E.U16 desc[UR6][R14.64], R89 ;  /* 0x000000590e002986 */ /* 0x0001e2000c101506 */
[----:B------:R-:W-:Y:S01]  /*bdad0*/  LEA R90, P6, R9, R92, 0x1 ;  /* 0x0000005c095a7211 */ /* 0x000fe200078c08ff */
[----:B------:R-:W1:Y:S01]  /*bdae0*/  LDC R8, c[0x0][0x39c] ;  /* 0x0000e700ff087b82 */ /* 0x000e620000000800 */
[C---:B------:R-:W-:Y:S01]  /*bdaf0*/  ISETP.LT.AND P3, PT, R93.reuse, R11, !P0 ;  /* 0x0000000b5d00720c */ /* 0x040fe20004761270 */
[----:B------:R-:W-:Y:S01]  /*bdb00*/  IMAD R11, R93, R7, RZ ;  /* 0x000000075d0b7224 */ /* 0x000fe200078e02ff */
[----:B------:R-:W-:-:S02]  /*bdb10*/  LEA.HI.X.SX32 R91, R9, R3, 0x1, P6 ;  /* 0x00000003095b7211 */ /* 0x000fc400030f0eff */
[----:B---3--:R-:W-:-:S03]  /*bdb20*/  PRMT R10, R2, 0x7632, R10 ;  /* 0x00007632020a7816 */ /* 0x008fc6000000000a */
[----:B------:R-:W3:Y:S01]  /*bdb30*/  LDC R5, c[0x0][0x39c] ;  /* 0x0000e700ff057b82 */ /* 0x000ee20000000800 */
[----:B0-----:R-:W-:-:S04]  /*bdb40*/  LEA R14, P5, R11, R92, 0x1 ;  /* 0x0000005c0b0e7211 */ /* 0x001fc800078a08ff */
[----:B------:R-:W-:Y:S02]  /*bdb50*/  LEA.HI.X.SX32 R15, R11, R3, 0x1, P5 ;  /* 0x000000030b0f7211 */ /* 0x000fe400028f0eff */
[----:B------:R-:W-:Y:S01]  /*bdb60*/  LOP3.LUT R12, R0, 0x36, R6, 0xfe, !PT ;  /* 0x00000036000c7812 */ /* 0x000fe200078efe06 */
[----:B------:R-:W0:Y:S01]  /*bdb70*/  LDC R9, c[0x0][0x39c] ;  /* 0x0000e700ff097b82 */ /* 0x000e220000000800 */
[----:B--2---:R-:W-:Y:S02]  /*bdb80*/  PRMT R4, R89, 0x7632, R4 ;  /* 0x0000763259047816 */ /* 0x004fe40000000004 */
[----:B------:R-:W2:Y:S04]  /*bdb90*/  LDL.LU R89, [R1+0x1c] ;  /* 0x00001c0001597983 */ /* 0x000ea80000300800 */
[----:B------:R-:W-:Y:S04]  /*bdba0*/  @P4 STG.E.U16 desc[UR6][R90.64], R4 ;  /* 0x000000045a004986 */ /* 0x000fe8000c101506 */
[----:B------:R1:W-:Y:S04]  /*bdbb0*/  @P3 STG.E.U16 desc[UR6][R14.64], R2 ;  /* 0x000000020e003986 */ /* 0x0003e8000c101506 */
[----:B-1----:R-:W2:Y:S01]  /*bdbc0*/  LDL.LU R2, [R1+0x4178] ;  /* 0x0041780001027983 */ /* 0x002ea20000300800 */
[C---:B------:R-:W-:Y:S01]  /*bdbd0*/  IMAD R93, R12.reuse, R7, RZ ;  /* 0x000000070c5d7224 */ /* 0x040fe200078e02ff */
[----:B----4-:R-:W-:Y:S01]  /*bdbe0*/  ISETP.LT.AND P2, PT, R12, R13, !P0 ;  /* 0x0000000d0c00720c */ /* 0x010fe20004741270 */
[----:B------:R-:W1:Y:S03]  /*bdbf0*/  LDC R14, c[0x0][0x39c] ;  /* 0x0000e700ff0e7b82 */ /* 0x000e660000000800 */
[----:B------:R-:W-:-:S04]  /*bdc00*/  LEA R12, P6, R93, R92, 0x1 ;  /* 0x0000005c5d0c7211 */ /* 0x000fc800078c08ff */
[----:B------:R-:W-:Y:S02]  /*bdc10*/  LEA.HI.X.SX32 R13, R93, R3, 0x1, P6 ;  /* 0x000000035d0d7211 */ /* 0x000fe400030f0eff */
[C-C-:B------:R-:W-:Y:S02]  /*bdc20*/  LOP3.LUT R93, R0.reuse, 0x38, R6.reuse, 0xfe, !PT ;  /* 0x00000038005d7812 */ /* 0x140fe400078efe06 */
[C-C-:B------:R-:W-:Y:S02]  /*bdc30*/  LOP3.LUT R4, R0.reuse, 0x3a, R6.reuse, 0xfe, !PT ;  /* 0x0000003a00047812 */ /* 0x140fe400078efe06 */
[C---:B------:R-:W-:Y:S01]  /*bdc40*/  ISETP.LT.AND P4, PT, R93.reuse, R8, !P0 ;  /* 0x000000085d00720c */ /* 0x040fe20004781270 */
[----:B------:R-:W-:Y:S01]  /*bdc50*/  IMAD R93, R93, R7, RZ ;  /* 0x000000075d5d7224 */ /* 0x000fe200078e02ff */
[----:B------:R-:W-:Y:S01]  /*bdc60*/  LOP3.LUT R8, R0, 0x3c, R6, 0xfe, !PT ;  /* 0x0000003c00087812 */ /* 0x000fe200078efe06 */
[----:B------:R4:W-:Y:S01]  /*bdc70*/  @P2 STG.E.U16 desc[UR6][R12.64], R10 ;  /* 0x0000000a0c002986 */ /* 0x0009e2000c101506 */
[C---:B---3--:R-:W-:Y:S01]  /*bdc80*/  ISETP.LT.AND P3, PT, R4.reuse, R5, !P0 ;  /* 0x000000050400720c */ /* 0x048fe20004761270 */
[----:B------:R-:W-:Y:S01]  /*bdc90*/  IMAD R11, R4, R7, RZ ;  /* 0x00000007040b7224 */ /* 0x000fe200078e02ff */
[C---:B0-----:R-:W-:Y:S01]  /*bdca0*/  ISETP.LT.AND P2, PT, R8.reuse, R9, !P0 ;  /* 0x000000090800720c */ /* 0x041fe20004741270 */
[----:B------:R-:W-:Y:S01]  /*bdcb0*/  IMAD R4, R8, R7, RZ ;  /* 0x0000000708047224 */ /* 0x000fe200078e02ff */
[----:B------:R-:W0:Y:S02]  /*bdcc0*/  LDC R5, c[0x0][0x39c] ;  /* 0x0000e700ff057b82 */ /* 0x000e240000000800 */
[----:B------:R-:W-:-:S02]  /*bdcd0*/  LEA R90, P5, R11, R92, 0x1 ;  /* 0x0000005c0b5a7211 */ /* 0x000fc400078a08ff */
[----:B----4-:R-:W-:-:S04]  /*bdce0*/  LEA R12, P6, R93, R92, 0x1 ;  /* 0x0000005c5d0c7211 */ /* 0x010fc800078c08ff */
[----:B------:R-:W3:Y:S01]  /*bdcf0*/  LDC R10, c[0x0][0x39c] ;  /* 0x0000e700ff0a7b82 */ /* 0x000ee20000000800 */
[-C--:B------:R-:W-:Y:S02]  /*bdd00*/  LEA.HI.X.SX32 R13, R93, R3.reuse, 0x1, P6 ;  /* 0x000000035d0d7211 */ /* 0x080fe400030f0eff */
[----:B------:R-:W-:Y:S02]  /*bdd10*/  LEA R8, P6, R4, R92, 0x1 ;  /* 0x0000005c04087211 */ /* 0x000fe400078c08ff */
[-C--:B------:R-:W-:Y:S02]  /*bdd20*/  LEA.HI.X.SX32 R91, R11, R3.reuse, 0x1, P5 ;  /* 0x000000030b5b7211 */ /* 0x080fe400028f0eff */
[----:B------:R-:W-:Y:S02]  /*bdd30*/  PRMT R93, R88, 0x7632, R93 ;  /* 0x00007632585d7816 */ /* 0x000fe4000000005d */
[----:B------:R-:W-:Y:S02]  /*bdd40*/  LEA.HI.X.SX32 R9, R4, R3, 0x1, P6 ;  /* 0x0000000304097211 */ /* 0x000fe400030f0eff */
[----:B------:R-:W-:Y:S01]  /*bdd50*/  LOP3.LUT R11, R0, 0x3e, R6, 0xfe, !PT ;  /* 0x0000003e000b7812 */ /* 0x000fe200078efe06 */
[----:B------:R4:W-:Y:S01]  /*bdd60*/  @P4 STG.E.U16 desc[UR6][R12.64], R88 ;  /* 0x000000580c004986 */ /* 0x0009e2000c101506 */
[----:B------:R-:W0:Y:S03]  /*bdd70*/  LDC R4, c[0x0][0x39c] ;  /* 0x0000e700ff047b82 */ /* 0x000e260000000800 */
[----:B------:R0:W-:Y:S01]  /*bdd80*/  @P3 STG.E.U16 desc[UR6][R90.64], R93 ;  /* 0x0000005d5a003986 */ /* 0x0001e2000c101506 */
[----:B-1----:R-:W-:-:S03]  /*bdd90*/  ISETP.LT.AND P4, PT, R11, R14, !P0 ;  /* 0x0000000e0b00720c */ /* 0x002fc60004781270 */
[----:B----4-:R-:W4:Y:S01]  /*bdda0*/  LDL.LU.64 R12, [R1+0x4170] ;  /* 0x00417000010c7983 */ /* 0x010f220000300a00 */
[----:B--2---:R-:W-:-:S03]  /*bddb0*/  PRMT R2, R89, 0x7632, R2 ;  /* 0x0000763259027816 */ /* 0x004fc60000000002 */
[----:B------:R1:W-:Y:S01]  /*bddc0*/  @P2 STG.E.U16 desc[UR6][R8.64], R89 ;  /* 0x0000005908002986 */ /* 0x0003e2000c101506 */
[C-C-:B0-----:R-:W-:Y:S01]  /*bddd0*/  LOP3.LUT R93, R0.reuse, 0x40, R6.reuse, 0xfe, !PT ;  /* 0x00000040005d7812 */ /* 0x141fe200078efe06 */
[----:B------:R-:W0:Y:S01]  /*bdde0*/  LDC R90, c[0x0][0x39c] ;  /* 0x0000e700ff5a7b82 */ /* 0x000e220000000800 */
[----:B-1----:R-:W-:Y:S01]  /*bddf0*/  IMAD R8, R11, R7, RZ ;  /* 0x000000070b087224 */ /* 0x002fe200078e02ff */
[----:B------:R-:W-:-:S06]  /*bde00*/  LOP3.LUT R9, R0, 0x42, R6, 0xfe, !PT ;  /* 0x0000004200097812 */ /* 0x000fcc00078efe06 */
[----:B------:R-:W1:Y:S01]  /*bde10*/  LDC R11, c[0x0][0x39c] ;  /* 0x0000e700ff0b7b82 */ /* 0x000e620000000800 */
[----:B------:R-:W-:-:S04]  /*bde20*/  LEA R88, P6, R8, R92, 0x1 ;  /* 0x0000005c08587211 */ /* 0x000fc800078c08ff */
[----:B------:R-:W-:-:S05]  /*bde30*/  LEA.HI.X.SX32 R89, R8, R3, 0x1, P6 ;  /* 0x0000000308597211 */ /* 0x000fca00030f0eff */
[----:B------:R2:W-:Y:S04]  /*bde40*/  @P4 STG.E.U16 desc[UR6][R88.64], R2 ;  /* 0x0000000258004986 */ /* 0x0005e8000c101506 */
[----:B--2---:R-:W2:Y:S01]  /*bde50*/  LDL.LU.64 R88, [R1+0x4168] ;  /* 0x0041680001587983 */ /* 0x004ea20000300a00 */
[C---:B------:R-:W-:Y:S01]  /*bde60*/  ISETP.LT.AND P3, PT, R93.reuse, R5, !P0 ;  /* 0x000000055d00720c */ /* 0x040fe20004761270 */
[-C--:B------:R-:W-:Y:S02]  /*bde70*/  IMAD R5, R93, R7.reuse, RZ ;  /* 0x000000075d057224 */ /* 0x080fe400078e02ff */
[C---:B------:R-:W-:Y:S01]  /*bde80*/  IMAD R93, R9.reuse, R7, RZ ;  /* 0x00000007095d7224 */ /* 0x040fe200078e02ff */
[----:B---3--:R-:W-:Y:S02]  /*bde90*/  ISETP.LT.AND P2, PT, R9, R10, !P0 ;  /* 0x0000000a0900720c */ /* 0x008fe40004741270 */
[----:B------:R-:W-:-:S02]  /*bdea0*/  LEA R14, P5, R5, R92, 0x1 ;  /* 0x0000005c050e7211 */ /* 0x000fc400078a08ff */
[----:B------:R-:W-:Y:S02]  /*bdeb0*/  LEA R8, P6, R93, R92, 0x1 ;  /* 0x0000005c5d087211 */ /* 0x000fe400078c08ff */
[-C--:B------:R-:W-:Y:S02]  /*bdec0*/  LEA.HI.X.SX32 R15, R5, R3.reuse, 0x1, P5 ;  /* 0x00000003050f7211 */ /* 0x080fe400028f0eff */
[----:B------:R-:W-:Y:S01]  /*bded0*/  LEA.HI.X.SX32 R9, R93, R3, 0x1, P6 ;  /* 0x000000035d097211 */ /* 0x000fe200030f0eff */
[----:B------:R-:W3:Y:S01]  /*bdee0*/  LDC R5, c[0x0][0x39c] ;  /* 0x0000e700ff057b82 */ /* 0x000ee20000000800 */
[----:B------:R-:W-:-:S05]  /*bdef0*/  LOP3.LUT R2, R0, 0x44, R6, 0xfe, !PT ;  /* 0x0000004400027812 */ /* 0x000fca00078efe06 */
[C---:B------:R-:W-:Y:S01]  /*bdf00*/  IMAD R10, R2.reuse, R7, RZ ;  /* 0x00000007020a7224 */ /* 0x040fe200078e02ff */
[----:B------:R-:W-:Y:S02]  /*bdf10*/  ISETP.LT.AND P4, PT, R2, R4, !P0 ;  /* 0x000000040200720c */ /* 0x000fe40004781270 */
[----:B------:R-:W0:Y:S08]  /*bdf20*/  LDC R2, c[0x0][0x39c] ;  /* 0x0000e700ff027b82 */ /* 0x000e300000000800 */
[----:B------:R-:W0:Y:S01]  /*bdf30*/  LDC R4, c[0x0][0x39c] ;  /* 0x0000e700ff047b82 */ /* 0x000e220000000800 */
[----:B--2---:R-:W-:Y:S01]  /*bdf40*/  PRMT R93, R88, 0x7632, R93 ;  /* 0x00007632585d7816 */ /* 0x004fe2000000005d */
[----:B------:R2:W-:Y:S04]  /*bdf50*/  @P3 STG.E.U16 desc[UR6][R14.64], R88 ;  /* 0x000000580e003986 */ /* 0x0005e8000c101506 */
[----:B------:R0:W-:Y:S01]  /*bdf60*/  @P2 STG.E.U16 desc[UR6][R8.64], R93 ;  /* 0x0000005d08002986 */ /* 0x0001e2000c101506 */
[----:B--2---:R-:W-:-:S02]  /*bdf70*/  LOP3.LUT R88, R0, 0x46, R6, 0xfe, !PT ;  /* 0x0000004600587812 */ /* 0x004fc400078efe06 */
[----:B0-----:R-:W-:-:S03]  /*bdf80*/  LOP3.LUT R93, R0, 0x48, R6, 0xfe, !PT ;  /* 0x00000048005d7812 */ /* 0x001fc600078efe06 */
[CC--:B------:R-:W-:Y:S01]  /*bdf90*/  IMAD R14, R88.reuse, R7.reuse, RZ ;  /* 0x00000007580e7224 */ /* 0x0c0fe200078e02ff */
[----:B------:R-:W-:Y:S02]  /*bdfa0*/  ISETP.LT.AND P3, PT, R88, R90, !P0 ;  /* 0x0000005a5800720c */ /* 0x000fe40004761270 */
[-C--:B------:R-:W-:Y:S01]  /*bdfb0*/  LEA R8, P6, R10, R92.reuse, 0x1 ;  /* 0x0000005c0a087211 */ /* 0x080fe200078c08ff */
[----:B------:R-:W-:Y:S01]  /*bdfc0*/  IMAD R15, R93, R7, RZ ;  /* 0x000000075d0f7224 */ /* 0x000fe200078e02ff */
[-C--:B------:R-:W-:Y:S02]  /*bdfd0*/  LEA R90, P5, R14, R92.reuse, 0x1 ;  /* 0x0000005c0e5a7211 */ /* 0x080fe400078a08ff */
[-C--:B------:R-:W-:Y:S02]  /*bdfe0*/  LEA.HI.X.SX32 R9, R10, R3.reuse, 0x1, P6 ;  /* 0x000000030a097211 */ /* 0x080fe400030f0eff */
[----:B------:R-:W-:Y:S02]  /*bdff0*/  LEA R10, P6, R15, R92, 0x1 ;  /* 0x0000005c0f0a7211 */ /* 0x000fe400078c08ff */
[----:B------:R-:W-:-:S02]  /*be000*/  LEA.HI.X.SX32 R91, R14, R3, 0x1, P5 ;  /* 0x000000030e5b7211 */ /* 0x000fc400028f0eff */
[----:B------:R-:W-:Y:S01]  /*be010*/  PRMT R88, R89, 0x7632, R88 ;  /* 0x0000763259587816 */ /* 0x000fe20000000058 */
[----:B------:R-:W2:Y:S01]  /*be020*/  LDL.LU R14, [R1+0x4164] ;  /* 0x00416400010e7983 */ /* 0x000ea20000300800 */
[----:B-1----:R-:W-:Y:S02]  /*be030*/  ISETP.LT.AND P2, PT, R93, R11, !P0 ;  /* 0x0000000b5d00720c */ /* 0x002fe40004741270 */
[----:B------:R-:W-:Y:S01]  /*be040*/  LEA.HI.X.SX32 R11, R15, R3, 0x1, P6 ;  /* 0x000000030f0b7211 */ /* 0x000fe200030f0eff */
[----:B------:R0:W-:Y:S04]  /*be050*/  @P4 STG.E.U16 desc[UR6][R8.64], R89 ;  /* 0x0000005908004986 */ /* 0x0001e8000c101506 */
[----:B------:R-:W2:Y:S04]  /*be060*/  LDL.LU R15, [R1+0x4160] ;  /* 0x00416000010f7983 */ /* 0x000ea80000300800 */
[----:B------:R1:W-:Y:S04]  /*be070*/  @P3 STG.E.U16 desc[UR6][R90.64], R88 ;  /* 0x000000585a003986 */ /* 0x0003e8000c101506 */
[----:B0-----:R-:W2:Y:S04]  /*be080*/  LDL.LU.64 R8, [R1+0x4158] ;  /* 0x0041580001087983 */ /* 0x001ea80000300a00 */
[----:B-1----:R-:W2:Y:S01]  /*be090*/  LDL.LU.64 R90, [R1+0x4150] ;  /* 0x00415000015a7983 */ /* 0x002ea20000300a00 */
[----:B------:R-:W-:-:S02]  /*be0a0*/  LOP3.LUT R93, R0, 0x4a, R6, 0xfe, !PT ;  /* 0x0000004a005d7812 */ /* 0x000fc400078efe06 */
[C-C-:B------:R-:W-:Y:S02]  /*be0b0*/  LOP3.LUT R89, R0.reuse, 0x4e, R6.reuse, 0xfe, !PT ;  /* 0x0000004e00597812 */ /* 0x140fe400078efe06 */
[C---:B---3--:R-:W-:Y:S01]  /*be0c0*/  ISETP.LT.AND P4, PT, R93.reuse, R5, !P0 ;  /* 0x000000055d00720c */ /* 0x048fe20004781270 */
[-C--:B------:R-:W-:Y:S01]  /*be0d0*/  IMAD R93, R93, R7.reuse, RZ ;  /* 0x000000075d5d7224 */ /* 0x080fe200078e02ff */
[C-C-:B------:R-:W-:Y:S02]  /*be0e0*/  LOP3.LUT R88, R0.reuse, 0x4c, R6.reuse, 0xfe, !PT ;  /* 0x0000004c00587812 */ /* 0x140fe400078efe06 */
[----:B------:R-:W-:Y:S02]  /*be0f0*/  LOP3.LUT R5, R0, 0x4c, R6, 0xfe, !PT ;  /* 0x0000004c00057812 */ /* 0x000fe400078efe06 */
[C---:B------:R-:W-:Y:S01]  /*be100*/  ISETP.LT.AND P3, PT, R88.reuse, R4, !P0 ;  /* 0x000000045800720c */ /* 0x040fe20004761270 */
[-C--:B------:R-:W-:Y:S02]  /*be110*/  IMAD R4, R88, R7.reuse, RZ ;  /* 0x0000000758047224 */ /* 0x080fe400078e02ff */
[----:B------:R-:W-:-:S03]  /*be120*/  IMAD R5, R5, R7, RZ ;  /* 0x0000000705057224 */ /* 0x000fc600078e02ff */
[----:B------:R-:W-:-:S04]  /*be130*/  LEA R4, P5, R4, R92, 0x1 ;  /* 0x0000005c04047211 */ /* 0x000fc800078a08ff */
[----:B------:R-:W-:Y:S01]  /*be140*/  LEA.HI.X.SX32 R5, R5, R3, 0x1, P5 ;  /* 0x0000000305057211 */ /* 0x000fe200028f0eff */
[----:B--2---:R0:W-:Y:S01]  /*be150*/  @P2 STG.E.U16 desc[UR6][R10.64], R90 ;  /* 0x0000005a0a002986 */ /* 0x0041e2000c101506 */
[C---:B------:R-:W-:Y:S02]  /*be160*/  ISETP.LT.AND P2, PT, R89.reuse, R2, !P0 ;  /* 0x000000025900720c */ /* 0x040fe40004741270 */
[----:B------:R-:W1:Y:S01]  /*be170*/  LDC R2, c[0x0][0x39c] ;  /* 0x0000e700ff027b82 */ /* 0x000e620000000800 */
[----:B------:R-:W-:Y:S01]  /*be180*/  IMAD R89, R89, R7, RZ ;  /* 0x0000000759597224 */ /* 0x000fe200078e02ff */
[----:B0-----:R-:W-:-:S04]  /*be190*/  LEA R10, P6, R93, R92, 0x1 ;  /* 0x0000005c5d0a7211 */ /* 0x001fc800078c08ff */
[-C--:B------:R-:W-:Y:S02]  /*be1a0*/  LEA.HI.X.SX32 R11, R93, R3.reuse, 0x1, P6 ;  /* 0x000000035d0b7211 */ /* 0x080fe400030f0eff */
[C---:B------:R-:W-:Y:S02]  /*be1b0*/  LEA R88, P6, R89.reuse, R92, 0x1 ;  /* 0x0000005c59587211 */ /* 0x040fe400078c08ff */
[----:B------:R-:W-:Y:S02]  /*be1c0*/  PRMT R90, R90, 0x7632, R90 ;  /* 0x000076325a5a7816 */ /* 0x000fe4000000005a */
[----:B------:R-:W-:Y:S02]  /*be1d0*/  LEA.HI.X.SX32 R89, R89, R3, 0x1, P6 ;  /* 0x0000000359597211 */ /* 0x000fe400030f0eff */
[----:B------:R-:W-:Y:S01]  /*be1e0*/  PRMT R93, R91, 0x7632, R93 ;  /* 0x000076325b5d7816 */ /* 0x000fe2000000005d */
[----:B------:R0:W-:Y:S04]  /*be1f0*/  @P4 STG.E.U16 desc[UR6][R10.64], R90 ;  /* 0x0000005a0a004986 */ /* 0x0001e8000c101506 */
[----:B------:R2:W-:Y:S04]  /*be200*/  @P3 STG.E.U16 desc[UR6][R4.64], R91 ;  /* 0x0000005b04003986 */ /* 0x0005e8000c101506 */
[----:B------:R3:W-:Y:S04]  /*be210*/  @P2 STG.E.U16 desc[UR6][R88.64], R93 ;  /* 0x0000005d58002986 */ /* 0x0007e8000c101506 */
[----:B0-----:R-:W4:Y:S04]  /*be220*/  LDL.LU.64 R10, [R1+0x4148] ;  /* 0x00414800010a7983 */ /* 0x001f280000300a00 */
[----:B--2---:R-:W2:Y:S01]  /*be230*/  LDL.LU.64 R4, [R1+0x4140] ;  /* 0x0041400001047983 */ /* 0x004ea20000300a00 */
[----:B------:R-:W0:Y:S01]  /*be240*/  LDC R91, c[0x0][0x39c] ;  /* 0x0000e700ff5b7b82 */ /* 0x000e220000000800 */
[----:B---3--:R-:W-:-:S04]  /*be250*/  LOP3.LUT R88, R0, 0x52, R6, 0xfe, !PT ;  /* 0x0000005200587812 */ /* 0x008fc800078efe06 */
[----:B-1----:R-:W-:Y:S02]  /*be260*/  ISETP.LT.AND P3, PT, R88, R2, !P0 ;  /* 0x000000025800720c */ /* 0x002fe40004761270 */
[----:B------:R-:W3:Y:S01]  /*be270*/  LDL.LU R2, [R1+0x4138] ;  /* 0x0041380001027983 */ /* 0x000ee20000300800 */
[C-C-:B------:R-:W-:Y:S02]  /*be280*/  LOP3.LUT R90, R0.reuse, 0x50, R6.reuse, 0xfe, !PT ;  /* 0x00000050005a7812 */ /* 0x140fe400078efe06 */
[----:B------:R-:W-:-:S05]  /*be290*/  LOP3.LUT R89, R0, 0x54, R6, 0xfe, !PT ;  /* 0x0000005400597812 */ /* 0x000fca00078efe06 */
[----:B------:R-:W-:Y:S01]  /*be2a0*/  IMAD R93, R89, R7, RZ ;  /* 0x00000007595d7224 */ /* 0x000fe200078e02ff */
[C---:B0-----:R-:W-:Y:S01]  /*be2b0*/  ISETP.LT.AND P4, PT, R90.reuse, R91, !P0 ;  /* 0x0000005b5a00720c */ /* 0x041fe20004781270 */
[-C--:B------:R-:W-:Y:S02]  /*be2c0*/  IMAD R91, R90, R7.reuse, RZ ;  /* 0x000000075a5b7224 */ /* 0x080fe400078e02ff */
[----:B------:R-:W-:Y:S02]  /*be2d0*/  IMAD R90, R88, R7, RZ ;  /* 0x00000007585a7224 */ /* 0x000fe400078e02ff */
[----:B------:R-:W0:Y:S01]  /*be2e0*/  LDC R88, c[0x0][0x39c] ;  /* 0x0000e700ff587b82 */ /* 0x000e220000000800 */
[----:B------:R-:W1:Y:S01]  /*be2f0*/  S2R R7, SR_TID.X ;  /* 0x0000000000077919 */ /* 0x000e620000002100 */
[----:B------:R-:W-:Y:S02]  /*be300*/  LEA R6, P6, R91, R92, 0x1 ;  /* 0x0000005c5b067211 */ /* 0x000fe400078c08ff */
[----:B0-----:R-:W-:-:S04]  /*be310*/  ISETP.LT.AND P2, PT, R89, R88, !P0 ;  /* 0x000000585900720c */ /* 0x001fc80004741270 */
[----:B------:R-:W0:Y:S01]  /*be320*/  LDC R88, c[0x0][0x3b8] ;  /* 0x0000ee00ff587b82 */ /* 0x000e220000000800 */
[----:B-1----:R-:W-:-:S04]  /*be330*/  SHF.R.U32.HI R89, RZ, 0x6, R7 ;  /* 0x00000006ff597819 */ /* 0x002fc80000011607 */
[----:B------:R-:W-:Y:S02]  /*be340*/  SGXT.U32 R89, R89, 0x1 ;  /* 0x000000015959781a */ /* 0x000fe40000000000 */
[----:B------:R-:W-:Y:S02]  /*be350*/  LEA.HI.X.SX32 R7, R91, R3, 0x1, P6 ;  /* 0x000000035b077211 */ /* 0x000fe400030f0eff */
[----:B------:R-:W-:Y:S02]  /*be360*/  LOP3.LUT R91, R0, 0x52, R89, 0xfe, !PT ;  /* 0x00000052005b7812 */ /* 0x000fe400078efe59 */
[----:B------:R-:W-:-:S03]  /*be370*/  LEA R90, P5, R90, R92, 0x1 ;  /* 0x0000005c5a5a7211 */ /* 0x000fc600078a08ff */
[----:B0-----:R-:W-:Y:S01]  /*be380*/  IMAD R91, R91, R88, RZ ;  /* 0x000000585b5b7224 */ /* 0x001fe200078e02ff */
[----:B------:R-:W-:-:S04]  /*be390*/  LEA R88, P6, R93, R92, 0x1 ;  /* 0x0000005c5d587211 */ /* 0x000fc800078c08ff */
[-C--:B------:R-:W-:Y:S02]  /*be3a0*/  LEA.HI.X.SX32 R91, R91, R3.reuse, 0x1, P5 ;  /* 0x000000035b5b7211 */ /* 0x080fe400028f0eff */
[----:B------:R-:W-:Y:S02]  /*be3b0*/  LEA.HI.X.SX32 R89, R93, R3, 0x1, P6 ;  /* 0x000000035d597211 */ /* 0x000fe400030f0eff */
[----:B------:R-:W0:Y:S01]  /*be3c0*/  S2R R93, SR_TID.X ;  /* 0x00000000005d7919 */ /* 0x000e220000002100 */
[----:B------:R1:W-:Y:S04]  /*be3d0*/  @P4 STG.E.U16 desc[UR6][R6.64], R8 ;  /* 0x0000000806004986 */ /* 0x0003e8000c101506 */
[----:B-1----:R-:W2:Y:S01]  /*be3e0*/  LDL.LU.64 R6, [R1+0x4130] ;  /* 0x0041300001067983 */ /* 0x002ea20000300a00 */
[----:B0-----:R-:W-:-:S04]  /*be3f0*/  SHF.R.U32.HI R93, RZ, 0x6, R93 ;  /* 0x00000006ff5d7819 */ /* 0x001fc8000001165d */
[----:B------:R-:W-:-:S04]  /*be400*/  SGXT.U32 R93, R93, 0x1 ;  /* 0x000000015d5d781a */ /* 0x000fc80000000000 */
[----:B------:R-:W-:Y:S02]  /*be410*/  LOP3.LUT R93, R0, 0x56, R93, 0xfe, !PT ;  /* 0x00000056005d7812 */ /* 0x000fe400078efe5d */
[----:B---3--:R-:W-:Y:S02]  /*be420*/  PRMT R2, R8, 0x7632, R2 ;  /* 0x0000763208027816 */ /* 0x008fe40000000002 */
[----:B------:R-:W0:Y:S03]  /*be430*/  LDC R8, c[0x0][0x39c] ;  /* 0x0000e700ff087b82 */ /* 0x000e260000000800 */
[----:B------:R1:W-:Y:S02]  /*be440*/  @P3 STG.E.U16 desc[UR6][R90.64], R2 ;  /* 0x000000025a003986 */ /* 0x0003e4000c101506 */
[----:B-1----:R-:W1:Y:S03]  /*be450*/  S2R R91, SR_TID.X ;  /* 0x00000000005b7919 */ /* 0x002e660000002100 */
[----:B------:R-:W3:Y:S01]  /*be460*/  LDC R90, c[0x0][0x39c] ;  /* 0x0000e700ff5a7b82 */ /* 0x000ee20000000800 */
[----:B------:R0:W-:Y:S04]  /*be470*/  @P2 STG.E.U16 desc[UR6][R88.64], R9 ;  /* 0x0000000958002986 */ /* 0x0001e8000c101506 */
[----:B------:R-:W2:Y:S01]  /*be480*/  LDL.LU R2, [R1+0x4128] ;  /* 0x0041280001027983 */ /* 0x000ea20000300800 */
[----:B0-----:R-:W-:-:S02]  /*be490*/  ISETP.LT.AND P4, PT, R93, R8, !P0 ;  /* 0x000000085d00720c */ /* 0x001fc40004781270 */
[----:B------:R-:W0:Y:S01]  /*be4a0*/  LDC R89, c[0x0][0x3b8] ;  /* 0x0000ee00ff597b82 */ /* 0x000e220000000800 */
[----:B-1----:R-:W-:-:S04]  /*be4b0*/  SHF.R.U32.HI R91, RZ, 0x6, R91 ;  /* 0x00000006ff5b7819 */ /* 0x002fc8000001165b */
[----:B------:R-:W-:-:S04]  /*be4c0*/  SGXT.U32 R91, R91, 0x1 ;  /* 0x000000015b5b781a */ /* 0x000fc80000000000 */
[C-C-:B------:R-:W-:Y:S02]  /*be4d0*/  LOP3.LUT R8, R0.reuse, 0x58, R91.reuse, 0xfe, !PT ;  /* 0x0000005800087812 */ /* 0x140fe400078efe5b */
[----:B------:R-:W-:Y:S02]  /*be4e0*/  LOP3.LUT R88, R0, 0x5a, R91, 0xfe, !PT ;  /* 0x0000005a00587812 */ /* 0x000fe400078efe5b */
[----:B------:R-:W1:Y:S01]  /*be4f0*/  LDC R91, c[0x0][0x39c] ;  /* 0x0000e700ff5b7b82 */ /* 0x000e620000000800 */
[----:B0-----:R-:W-:Y:S01]  /*be500*/  IMAD R89, R93, R89, RZ ;  /* 0x000000595d597224 */ /* 0x001fe200078e02ff */
[----:B---3--:R-:W-:-:S06]  /*be510*/  ISETP.LT.AND P3, PT, R8, R90, !P0 ;  /* 0x0000005a0800720c */ /* 0x008fcc0004761270 */
[----:B------:R-:W0:Y:S08]  /*be520*/  LDC R93, c[0x0][0x3b8] ;  /* 0x0000ee00ff5d7b82 */ /* 0x000e300000000800 */
[----:B------:R-:W3:Y:S01]  /*be530*/  LDC R8, c[0x0][0x3b8] ;  /* 0x0000ee00ff087b82 */ /* 0x000ee20000000800 */
[----:B-1----:R-:W-:Y:S02]  /*be540*/  ISETP.LT.AND P2, PT, R88, R91, !P0 ;  /* 0x0000005b5800720c */ /* 0x002fe40004741270 */
[----:B------:R-:W1:Y:S01]  /*be550*/  S2R R91, SR_TID.X ;  /* 0x00000000005b7919 */ /* 0x000e620000002100 */
[----:B------:R-:W-:-:S02]  /*be560*/  LEA R90, P6, R89, R92, 0x1 ;  /* 0x0000005c595a7211 */ /* 0x000fc400078c08ff */
[----:B-1----:R-:W-:-:S04]  /*be570*/  SHF.R.U32.HI R91, RZ, 0x6, R91 ;  /* 0x00000006ff5b7819 */ /* 0x002fc8000001165b */
[----:B------:R-:W-:-:S04]  /*be580*/  SGXT.U32 R91, R91, 0x1 ;  /* 0x000000015b5b781a */ /* 0x000fc80000000000 */
[----:B------:R-:W-:-:S05]  /*be590*/  LOP3.LUT R91, R0, 0x58, R91, 0xfe, !PT ;  /* 0x00000058005b7812 */ /* 0x000fca00078efe5b */
[----:B0-----:R-:W-:Y:S02]  /*be5a0*/  IMAD R91, R91, R93, RZ ;  /* 0x0000005d5b5b7224 */ /* 0x001fe400078e02ff */
[----:B---3--:R-:W-:-:S03]  /*be5b0*/  IMAD R93, R88, R8, RZ ;  /* 0x00000008585d7224 */ /* 0x008fc600078e02ff */
[----:B------:R-:W-:Y:S02]  /*be5c0*/  LEA R88, P5, R91, R92, 0x1 ;  /* 0x0000005c5b587211 */ /* 0x000fe400078a08ff */
[----:B------:R-:W-:Y:S02]  /*be5d0*/  LEA.HI.X.SX32 R91, R89, R3, 0x1, P6 ;  /* 0x00000003595b7211 */ /* 0x000fe400030f0eff */
[----:B------:R-:W0:Y:S01]  /*be5e0*/  S2R R89, SR_TID.X ;  /* 0x0000000000597919 */ /* 0x000e220000002100 */
[----:B------:R-:W-:-:S05]  /*be5f0*/  PRMT R9, R9, 0x7632, R9 ;  /* 0x0000763209097816 */ /* 0x000fca0000000009 */
[----:B------:R1:W-:Y:S02]  /*be600*/  @P4 STG.E.U16 desc[UR6][R90.64], R9 ;  /* 0x000000095a004986 */ /* 0x0003e4000c101506 */
[----:B-1----:R-:W1:Y:S01]  /*be610*/  S2R R90, SR_TID.X ;  /* 0x00000000005a7919 */ /* 0x002e620000002100 */
[----:B0-----:R-:W-:-:S04]  /*be620*/  SHF.R.U32.HI R89, RZ, 0x6, R89 ;  /* 0x00000006ff597819 */ /* 0x001fc80000011659 */
[----:B------:R-:W-:-:S04]  /*be630*/  SGXT.U32 R89, R89, 0x1 ;  /* 0x000000015959781a */ /* 0x000fc80000000000 */
[----:B------:R-:W-:-:S05]  /*be640*/  LOP3.LUT R89, R0, 0x58, R89, 0xfe, !PT ;  /* 0x0000005800597812 */ /* 0x000fca00078efe59 */
[----:B------:R-:W-:Y:S01]  /*be650*/  IMAD R89, R89, R8, RZ ;  /* 0x0000000859597224 */ /* 0x000fe200078e02ff */
[----:B------:R-:W-:-:S04]  /*be660*/  LEA R8, P6, R93, R92, 0x1 ;  /* 0x0000005c5d087211 */ /* 0x000fc800078c08ff */
[----:B------:R-:W-:Y:S02]  /*be670*/  LEA.HI.X.SX32 R9, R93, R3, 0x1, P6 ;  /* 0x000000035d097211 */ /* 0x000fe400030f0eff */
[----:B------:R-:W0:Y:S01]  /*be680*/  LDC R93, c[0x0][0x39c] ;  /* 0x0000e700ff5d7b82 */ /* 0x000e220000000800 */
[----:B-1----:R-:W-:-:S04]  /*be690*/  SHF.R.U32.HI R90, RZ, 0x6, R90 ;  /* 0x00000006ff5a7819 */ /* 0x002fc8000001165a */
[----:B------:R-:W-:-:S04]  /*be6a0*/  SGXT.U32 R90, R90, 0x1 ;  /* 0x000000015a5a781a */ /* 0x000fc80000000000 */
[----:B------:R-:W-:-:S04]  /*be6b0*/  LOP3.LUT R90, R0, 0x5c, R90, 0xfe, !PT ;  /* 0x0000005c005a7812 */ /* 0x000fc800078efe5a */
[----:B0-----:R-:W-:Y:S02]  /*be6c0*/  ISETP.LT.AND P4, PT, R90, R93, !P0 ;  /* 0x0000005d5a00720c */ /* 0x001fe40004781270 */
[----:B------:R-:W0:Y:S01]  /*be6d0*/  LDC R93, c[0x0][0x3b8] ;  /* 0x0000ee00ff5d7b82 */ /* 0x000e220000000800 */
[----:B------:R-:W-:Y:S02]  /*be6e0*/  LEA.HI.X.SX32 R89, R89, R3, 0x1, P5 ;  /* 0x0000000359597211 */ /* 0x000fe400028f0eff */
[----:B----4-:R-:W-:-:S03]  /*be6f0*/  PRMT R91, R10, 0x7632, R91 ;  /* 0x000076320a5b7816 */ /* 0x010fc6000000005b */
[----:B------:R1:W-:Y:S02]  /*be700*/  @P3 STG.E.U16 desc[UR6][R88.64], R10 ;  /* 0x0000000a58003986 */ /* 0x0003e4000c101506 */
[----:B-1----:R-:W1:Y:S01]  /*be710*/  S2R R89, SR_TID.X ;  /* 0x0000000000597919 */ /* 0x002e620000002100 */
[----:B0-----:R-:W-:Y:S01]  /*be720*/  IMAD R10, R90, R93, RZ ;  /* 0x0000005d5a0a7224 */ /* 0x001fe200078e02ff */
[----:B------:R0:W-:Y:S04]  /*be730*/  @P2 STG.E.U16 desc[UR6][R8.64], R91 ;  /* 0x0000005b08002986 */ /* 0x0001e8000c101506 */
[----:B------:R-:W-:-:S04]  /*be740*/  LEA R90, P6, R10, R92, 0x1 ;  /* 0x0000005c0a5a7211 */ /* 0x000fc800078c08ff */
[----:B0-----:R-:W-:Y:S02]  /*be750*/  LEA.HI.X.SX32 R91, R10, R3, 0x1, P6 ;  /* 0x000000030a5b7211 */ /* 0x001fe400030f0eff */
[----:B------:R-:W0:Y:S03]  /*be760*/  S2R R10, SR_TID.X ;  /* 0x00000000000a7919 */ /* 0x000e260000002100 */
[----:B------:R3:W-:Y:S01]  /*be770*/  @P4 STG.E.U16 desc[UR6][R90.64], R11 ;  /* 0x0000000b5a004986 */ /* 0x0007e2000c101506 */
[----:B-1----:R-:W-:Y:S02]  /*be780*/  SHF.R.U32.HI R88, RZ, 0x6, R89 ;  /* 0x00000006ff587819 */ /* 0x002fe40000011659 */
[----:B------:R-:W1:Y:S02]  /*be790*/  LDC R89, c[0x0][0x39c] ;  /* 0x0000e700ff597b82 */ /* 0x000e640000000800 */
[----:B------:R-:W-:-:S06]  /*be7a0*/  SGXT.U32 R88, R88, 0x1 ;  /* 0x000000015858781a */ /* 0x000fcc0000000000 */
[----:B---3--:R-:W3:Y:S01]  /*be7b0*/  LDC R91, c[0x0][0x39c] ;  /* 0x0000e700ff5b7b82 */ /* 0x008ee20000000800 */
[C-C-:B------:R-:W-:Y:S02]  /*be7c0*/  LOP3.LUT R8, R0.reuse, 0x5e, R88.reuse, 0xfe, !PT ;  /* 0x0000005e00087812 */ /* 0x140fe400078efe58 */
[----:B------:R-:W-:-:S05]  /*be7d0*/  LOP3.LUT R9, R0, 0x60, R88, 0xfe, !PT ;  /* 0x0000006000097812 */ /* 0x000fca00078efe58 */
[----:B------:R-:W4:Y:S01]  /*be7e0*/  LDC R88, c[0x0][0x39c] ;  /* 0x0000e700ff587b82 */ /* 0x000f220000000800 */
[----:B0-----:R-:W-:-:S04]  /*be7f0*/  SHF.R.U32.HI R90, RZ, 0x6, R10 ;  /* 0x00000006ff5a7819 */ /* 0x001fc8000001160a */
[----:B------:R-:W-:-:S04]  /*be800*/  SGXT.U32 R90, R90, 0x1 ;  /* 0x000000015a5a781a */ /* 0x000fc80000000000 */
[----:B------:R-:W-:-:S04]  /*be810*/  LOP3.LUT R10, R0, 0x62, R90, 0xfe, !PT ;  /* 0x00000062000a7812 */ /* 0x000fc800078efe5a */
[----:B---3--:R-:W-:Y:S02]  /*be820*/  ISETP.LT.AND P4, PT, R10, R91, !P0 ;  /* 0x0000005b0a00720c */ /* 0x008fe40004781270 */
[----:B------:R-:W0:Y:S01]  /*be830*/  LDC R91, c[0x0][0x3b8] ;  /* 0x0000ee00ff5b7b82 */ /* 0x000e220000000800 */
[C---:B-1----:R-:W-:Y:S01]  /*be840*/  ISETP.LT.AND P3, PT, R8.reuse, R89, !P0 ;  /* 0x000000590800720c */ /* 0x042fe20004761270 */
[-C--:B------:R-:W-:Y:S02]  /*be850*/  IMAD R89, R8, R93.reuse, RZ ;  /* 0x0000005d08597224 */ /* 0x080fe400078e02ff */
[C---:B------:R-:W-:Y:S01]  /*be860*/  IMAD R93, R9.reuse, R93, RZ ;  /* 0x0000005d095d7224 */ /* 0x040fe200078e02ff */
[----:B----4-:R-:W-:Y:S02]  /*be870*/  ISETP.LT.AND P2, PT, R9, R88, !P0 ;  /* 0x000000580900720c */ /* 0x010fe40004741270 */
[-C--:B------:R-:W-:Y:S02]  /*be880*/  LEA R88, P5, R89, R92.reuse, 0x1 ;  /* 0x0000005c59587211 */ /* 0x080fe400078a08ff */
[----:B------:R-:W-:-:S02]  /*be890*/  LEA R8, P6, R93, R92, 0x1 ;  /* 0x0000005c5d087211 */ /* 0x000fc400078c08ff */
[-C--:B------:R-:W-:Y:S02]  /*be8a0*/  LEA.HI.X.SX32 R89, R89, R3.reuse, 0x1, P5 ;  /* 0x0000000359597211 */ /* 0x080fe400028f0eff */
[----:B------:R-:W-:Y:S02]  /*be8b0*/  LEA.HI.X.SX32 R9, R93, R3, 0x1, P6 ;  /* 0x000000035d097211 */ /* 0x000fe400030f0eff */
[----:B------:R-:W-:-:S05]  /*be8c0*/  PRMT R93, R11, 0x7632, R93 ;  /* 0x000076320b5d7816 */ /* 0x000fca000000005d */
[----:B------:R1:W-:Y:S04]  /*be8d0*/  @P3 STG.E.U16 desc[UR6][R88.64], R93 ;  /* 0x0000005d58003986 */ /* 0x0003e8000c101506 */
[----:B------:R3:W-:Y:S01]  /*be8e0*/  @P2 STG.E.U16 desc[UR6][R8.64], R16 ;  /* 0x0000001008002986 */ /* 0x0007e2000c101506 */
[----:B0-----:R-:W-:Y:S02]  /*be8f0*/  IMAD R11, R10, R91, RZ ;  /* 0x0000005b0a0b7224 */ /* 0x001fe400078e02ff */
[----:B------:R-:W0:Y:S08]  /*be900*/  LDC R10, c[0x0][0x3b8] ;  /* 0x0000ee00ff0a7b82 */ /* 0x000e300000000800 */
[----:B-1----:R-:W1:Y:S01]  /*be910*/  LDC R89, c[0x0][0x39c] ;  /* 0x0000e700ff597b82 */ /* 0x002e620000000800 */
[----:B---3--:R-:W-:-:S02]  /*be920*/  LOP3.LUT R8, R0, 0x64, R90, 0xfe, !PT ;  /* 0x0000006400087812 */ /* 0x008fc400078efe5a */
[----:B------:R-:W-:-:S05]  /*be930*/  LOP3.LUT R9, R0, 0x66, R90, 0xfe, !PT ;  /* 0x0000006600097812 */ /* 0x000fca00078efe5a */
[----:B------:R-:W3:Y:S01]  /*be940*/  LDC R90, c[0x0][0x39c] ;  /* 0x0000e700ff5a7b82 */ /* 0x000ee20000000800 */
[----:B------:R-:W-:Y:S02]  /*be950*/  LEA R88, P6, R11, R92, 0x1 ;  /* 0x0000005c0b587211 */ /* 0x000fe400078c08ff */
[----:B------:R-:W-:-:S05]  /*be960*/  PRMT R16, R16, 0x7632, R16 ;  /* 0x0000763210107816 */ /* 0x000fca0000000010 */
[----:B------:R-:W4:Y:S01]  /*be970*/  LDC R93, c[0x0][0x39c] ;  /* 0x0000e700ff5d7b82 */ /* 0x000f220000000800 */
[C---:B-1----:R-:W-:Y:S01]  /*be980*/  ISETP.LT.AND P2, PT, R9.reuse, R89, !P0 ;  /* 0x000000590900720c */ /* 0x042fe20004741270 */
[----:B0-----:R-:W-:-:S06]  /*be990*/  IMAD R9, R9, R10, RZ ;  /* 0x0000000a09097224 */ /* 0x001fcc00078e02ff */
[----:B------:R-:W0:Y:S01]  /*be9a0*/  LDC R91, c[0x0][0x39c] ;  /* 0x0000e700ff5b7b82 */ /* 0x000e220000000800 */
[C---:B---3--:R-:W-:Y:S01]  /*be9b0*/  ISETP.LT.AND P3, PT, R8.reuse, R90, !P0 ;  /* 0x0000005a0800720c */ /* 0x048fe20004761270 */
[----:B------:R-:W-:Y:S01]  /*be9c0*/  IMAD R90, R8, R10, RZ ;  /* 0x0000000a085a7224 */ /* 0x000fe200078e02ff */
[----:B------:R-:W-:-:S04]  /*be9d0*/  LEA.HI.X.SX32 R89, R11, R3, 0x1, P6 ;  /* 0x000000030b597211 */ /* 0x000fc800030f0eff */
[----:B------:R-:W-:-:S04]  /*be9e0*/  LEA R10, P5, R90, R92, 0x1 ;  /* 0x0000005c5a0a7211 */ /* 0x000fc800078a08ff */
[----:B------:R-:W-:Y:S02]  /*be9f0*/  LEA.HI.X.SX32 R11, R90, R3, 0x1, P5 ;  /* 0x000000035a0b7211 */ /* 0x000fe400028f0eff */
[----:B------:R-:W1:Y:S01]  /*bea00*/  S2R R90, SR_TID.X ;  /* 0x00000000005a7919 */ /* 0x000e620000002100 */
[----:B------:R1:W-:Y:S01]  /*bea10*/  @P4 STG.E.U16 desc[UR6][R88.64], R16 ;  /* 0x0000001058004986 */ /* 0x0003e2000c101506 */
[----:B------:R-:W-:-:S03]  /*bea20*/  LEA R8, P6, R9, R92, 0x1 ;  /* 0x0000005c09087211 */ /* 0x000fc600078c08ff */
[----:B------:R3:W-:Y:S01]  /*bea30*/  @P3 STG.E.U16 desc[UR6][R10.64], R17 ;  /* 0x000000110a003986 */ /* 0x0007e2000c101506 */
[----:B------:R-:W-:Y:S02]  /*bea40*/  LEA.HI.X.SX32 R9, R9, R3, 0x1, P6 ;  /* 0x0000000309097211 */ /* 0x000fe400030f0eff */
[----:B-1----:R-:W-:Y:S02]  /*bea50*/  SHF.R.U32.HI R88, RZ, 0x6, R90 ;  /* 0x00000006ff587819 */ /* 0x002fe4000001165a */
[----:B------:R-:W1:Y:S02]  /*bea60*/  LDC R90, c[0x0][0x3b8] ;  /* 0x0000ee00ff5a7b82 */ /* 0x000e640000000800 */
[----:B------:R-:W-:Y:S02]  /*bea70*/  SGXT.U32 R88, R88, 0x1 ;  /* 0x000000015858781a */ /* 0x000fe40000000000 */
[----:B------:R-:W-:Y:S02]  /*bea80*/  PRMT R16, R17, 0x7632, R16 ;  /* 0x0000763211107816 */ /* 0x000fe40000000010 */
[----:B---3--:R-:W-:-:S03]  /*bea90*/  LOP3.LUT R10, R0, 0x68, R88, 0xfe, !PT ;  /* 0x00000068000a7812 */ /* 0x008fc600078efe58 */
[----:B------:R1:W-:Y:S01]  /*beaa0*/  @P2 STG.E.U16 desc[UR6][R8.64], R16 ;  /* 0x0000001008002986 */ /* 0x0003e2000c101506 */
[----:B----4-:R-:W-:Y:S02]  /*beab0*/  ISETP.LT.AND P4, PT, R10, R93, !P0 ;  /* 0x0000005d0a00720c */ /* 0x010fe40004781270 */
[----:B------:R-:W-:Y:S01]  /*beac0*/  LOP3.LUT R11, R0, 0x6a, R88, 0xfe, !PT ;  /* 0x0000006a000b7812 */ /* 0x000fe200078efe58 */
[----:B------:R-:W3:Y:S01]  /*bead0*/  LDC R93, c[0x0][0x39c] ;  /* 0x0000e700ff5d7b82 */ /* 0x000ee20000000800 */
[----:B-1----:R-:W-:-:S07]  /*beae0*/  IMAD R9, R10, R90, RZ ;  /* 0x0000005a0a097224 */ /* 0x002fce00078e02ff */
[----:B------:R-:W1:Y:S01]  /*beaf0*/  LDC R10, c[0x0][0x39c] ;  /* 0x0000e700ff0a7b82 */ /* 0x000e620000000800 */
[----:B------:R-:W-:Y:S02]  /*beb00*/  LOP3.LUT R8, R0, 0x6c, R88, 0xfe, !PT ;  /* 0x0000006c00087812 */ /* 0x000fe400078efe58 */
[----:B------:R-:W-:-:S03]  /*beb10*/  LEA R16, P6, R9, R92, 0x1 ;  /* 0x0000005c09107211 */ /* 0x000fc600078c08ff */
[C---:B------:R-:W-:Y:S01]  /*beb20*/  IMAD R88, R8.reuse, R90, RZ ;  /* 0x0000005a08587224 */ /* 0x040fe200078e02ff */
[----:B------:R-:W-:Y:S02]  /*beb30*/  LEA.HI.X.SX32 R17, R9, R3, 0x1, P6 ;  /* 0x0000000309117211 */ /* 0x000fe400030f0eff */
[----:B-1----:R-:W-:Y:S02]  /*beb40*/  ISETP.LT.AND P2, PT, R8, R10, !P0 ;  /* 0x0000000a0800720c */ /* 0x002fe40004741270 */
[----:B------:R-:W-:-:S04]  /*beb50*/  LEA R8, P6, R88, R92, 0x1 ;  /* 0x0000005c58087211 */ /* 0x000fc800078c08ff */
[----:B------:R-:W-:Y:S02]  /*beb60*/  LEA.HI.X.SX32 R9, R88, R3, 0x1, P6 ;  /* 0x0000000358097211 */ /* 0x000fe400030f0eff */
[----:B------:R-:W1:Y:S01]  /*beb70*/  S2R R88, SR_TID.X ;  /* 0x0000000000587919 */ /* 0x000e620000002100 */
[C---:B0-----:R-:W-:Y:S01]  /*beb80*/  ISETP.LT.AND P3, PT, R11.reuse, R91, !P0 ;  /* 0x0000005b0b00720c */ /* 0x041fe20004761270 */
[----:B------:R-:W-:Y:S01]  /*beb90*/  IMAD R11, R11, R90, RZ ;  /* 0x0000005a0b0b7224 */ /* 0x000fe200078e02ff */
[----:B------:R-:W-:Y:S01]  /*beba0*/  PRMT R89, R18, 0x7632, R89 ;  /* 0x0000763212597816 */ /* 0x000fe20000000059 */
[----:B------:R0:W-:Y:S01]  /*bebb0*/  @P4 STG.E.U16 desc[UR6][R16.64], R18 ;  /* 0x0000001210004986 */ /* 0x0001e2000c101506 */
[----:B------:R-:W4:Y:S02]  /*bebc0*/  LDC R90, c[0x0][0x39c] ;  /* 0x0000e700ff5a7b82 */ /* 0x000f240000000800 */
[----:B------:R-:W-:-:S04]  /*bebd0*/  LEA R10, P5, R11, R92, 0x1 ;  /* 0x0000005c0b0a7211 */ /* 0x000fc800078a08ff */
[----:B------:R-:W-:Y:S02]  /*bebe0*/  LEA.HI.X.SX32 R11, R11, R3, 0x1, P5 ;  /* 0x000000030b0b7211 */ /* 0x000fe400028f0eff */
[----:B------:R-:W2:Y:S03]  /*bebf0*/  LDC R91, c[0x0][0x39c] ;  /* 0x0000e700ff5b7b82 */ /* 0x000ea60000000800 */
[----:B------:R1:W-:Y:S05]  /*bec00*/  @P3 STG.E.U16 desc[UR6][R10.64], R89 ;  /* 0x000000590a003986 */ /* 0x0003ea000c101506 */
[----:B0-----:R-:W0:Y:S01]  /*bec10*/  LDC R17, c[0x0][0x3b8] ;  /* 0x0000ee00ff117b82 */ /* 0x001e220000000800 */
[----:B-1----:R-:W-:-:S07]  /*bec20*/  SHF.R.U32.HI R88, RZ, 0x6, R88 ;  /* 0x00000006ff587819 */ /* 0x002fce0000011658 */
[----:B------:R-:W1:Y:S01]  /*bec30*/  LDC R89, c[0x0][0x39c] ;  /* 0x0000e700ff597b82 */ /* 0x000e620000000800 */
[----:B------:R-:W-:-:S04]  /*bec40*/  SGXT.U32 R88, R88, 0x1 ;  /* 0x000000015858781a */ /* 0x000fc80000000000 */
[----:B------:R-:W-:-:S04]  /*bec50*/  LOP3.LUT R10, R0, 0x6e, R88, 0xfe, !PT ;  /* 0x0000006e000a7812 */ /* 0x000fc800078efe58 */
[C---:B---3--:R-:W-:Y:S02]  /*bec60*/  ISETP.LT.AND P4, PT, R10.reuse, R93, !P0 ;  /* 0x0000005d0a00720c */ /* 0x048fe40004781270 */
[----:B------:R-:W3:Y:S01]  /*bec70*/  LDC R93, c[0x0][0x3b8] ;  /* 0x0000ee00ff5d7b82 */ /* 0x000ee20000000800 */
[----:B------:R0:W-:Y:S02]  /*bec80*/  @P2 STG.E.U16 desc[UR6][R8.64], R19 ;  /* 0x0000001308002986 */ /* 0x0001e4000c101506 */
[----:B0-----:R-:W-:Y:S01]  /*bec90*/  IMAD R17, R10, R17, RZ ;  /* 0x000000110a117224 */ /* 0x001fe200078e02ff */
[C-C-:B------:R-:W-:Y:S02]  /*beca0*/  LOP3.LUT R9, R0.reuse, 0x72, R88.reuse, 0xfe, !PT ;  /* 0x0000007200097812 */ /* 0x140fe400078efe58 */
[----:B------:R-:W-:Y:S02]  /*becb0*/  LOP3.LUT R8, R0, 0x70, R88, 0xfe, !PT ;  /* 0x0000007000087812 */ /* 0x000fe400078efe58 */
[----:B----4-:R-:W-:-:S02]  /*becc0*/  ISETP.LT.AND P2, PT, R9, R90, !P0 ;  /* 0x0000005a0900720c */ /* 0x010fc40004741270 */
[----:B------:R-:W0:Y:S01]  /*becd0*/  LDC R90, c[0x0][0x39c] ;  /* 0x0000e700ff5a7b82 */ /* 0x000e220000000800 */
[-C--:B------:R-:W-:Y:S02]  /*bece0*/  LEA R16, P6, R17, R92.reuse, 0x1 ;  /* 0x0000005c11107211 */ /* 0x080fe400078c08ff */
[C---:B--2---:R-:W-:Y:S01]  /*becf0*/  ISETP.LT.AND P3, PT, R8.reuse, R91, !P0 ;  /* 0x0000005b0800720c */ /* 0x044fe20004761270 */
[-C--:B---3--:R-:W-:Y:S02]  /*bed00*/  IMAD R11, R8, R93.reuse, RZ ;  /* 0x0000005d080b7224 */ /* 0x088fe400078e02ff */
[----:B------:R-:W-:Y:S01]  /*bed10*/  IMAD R9, R9, R93, RZ ;  /* 0x0000005d09097224 */ /* 0x000fe200078e02ff */
[----:B------:R-:W-:Y:S01]  /*bed20*/  PRMT R18, R19, 0x7632, R18 ;  /* 0x0000763213127816 */ /* 0x000fe20000000012 */
[----:B------:R-:W2:Y:S01]  /*bed30*/  LDC R91, c[0x0][0x39c] ;  /* 0x0000e700ff5b7b82 */ /* 0x000ea20000000800 */
[----:B------:R-:W-:Y:S02]  /*bed40*/  LEA.HI.X.SX32 R17, R17, R3, 0x1, P6 ;  /* 0x0000000311117211 */ /* 0x000fe400030f0eff */
[----:B------:R-:W-:-:S02]  /*bed50*/  LEA R10, P5, R11, R92, 0x1 ;  /* 0x0000005c0b0a7211 */ /* 0x000fc400078a08ff */
[----:B------:R-:W-:Y:S01]  /*bed60*/  LEA R8, P6, R9, R92, 0x1 ;  /* 0x0000005c09087211 */ /* 0x000fe200078c08ff */
[----:B------:R3:W-:Y:S01]  /*bed70*/  @P4 STG.E.U16 desc[UR6][R16.64], R18 ;  /* 0x0000001210004986 */ /* 0x0007e2000c101506 */
[-C--:B------:R-:W-:Y:S01]  /*bed80*/  LEA.HI.X.SX32 R11, R11, R3.reuse, 0x1, P5 ;  /* 0x000000030b0b7211 */ /* 0x080fe200028f0eff */
[----:B------:R-:W4:Y:S01]  /*bed90*/  LDC R19, c[0x0][0x39c] ;  /* 0x0000e700ff137b82 */ /* 0x000f220000000800 */
[----:B------:R-:W-:-:S03]  /*beda0*/  LEA.HI.X.SX32 R9, R9, R3, 0x1, P6 ;  /* 0x0000000309097211 */ /* 0x000fc600030f0eff */
[----:B------:R0:W-:Y:S01]  /*bedb0*/  @P3 STG.E.U16 desc[UR6][R10.64], R24 ;  /* 0x000000180a003986 */ /* 0x0001e2000c101506 */
[----:B---3--:R-:W-:-:S05]  /*bedc0*/  PRMT R17, R24, 0x7632, R17 ;  /* 0x0000763218117816 */ /* 0x008fca0000000011 */
[----:B------:R3:W-:Y:S01]  /*bedd0*/  @P2 STG.E.U16 desc[UR6][R8.64], R17 ;  /* 0x0000001108002986 */ /* 0x0007e2000c101506 */
[C-C-:B------:R-:W-:Y:S01]  /*bede0*/  LOP3.LUT R16, R0.reuse, 0x74, R88.reuse, 0xfe, !PT ;  /* 0x0000007400107812 */ /* 0x140fe200078efe58 */
[----:B0-----:R-:W0:Y:S01]  /*bedf0*/  LDC R24, c[0x0][0x39c] ;  /* 0x0000e700ff187b82 */ /* 0x001e220000000800 */
[----:B---3--:R-:W-:-:S04]  /*bee00*/  LOP3.LUT R9, R0, 0x78, R88, 0xfe, !PT ;  /* 0x0000007800097812 */ /* 0x008fc800078efe58 */
[C---:B------:R-:W-:Y:S02]  /*bee10*/  ISETP.LT.AND P2, PT, R9.reuse, R90, !P0 ;  /* 0x0000005a0900720c */ /* 0x040fe40004741270 */
[----:B------:R-:W3:Y:S01]  /*bee20*/  S2R R90, SR_TID.X ;  /* 0x00000000005a7919 */ /* 0x000ee20000002100 */
[-C--:B------:R-:W-:Y:S01]  /*bee30*/  IMAD R11, R16, R93.reuse, RZ ;  /* 0x0000005d100b7224 */ /* 0x080fe200078e02ff */
[----:B------:R-:W-:Y:S01]  /*bee40*/  LOP3.LUT R8, R0, 0x76, R88, 0xfe, !PT ;  /* 0x0000007600087812 */ /* 0x000fe200078efe58 */
[----:B------:R-:W-:Y:S01]  /*bee50*/  IMAD R18, R9, R93, RZ ;  /* 0x0000005d09127224 */ /* 0x000fe200078e02ff */
[----:B----4-:R-:W-:Y:S01]  /*bee60*/  ISETP.LT.AND P4, PT, R16, R19, !P0 ;  /* 0x000000131000720c */ /* 0x010fe20004781270 */
[----:B------:R-:W4:Y:S01]  /*bee70*/  LDC R88, c[0x0][0x39c] ;  /* 0x0000e700ff587b82 */ /* 0x000f220000000800 */
[----:B------:R-:W-:Y:S01]  /*bee80*/  LEA R16, P6, R11, R92, 0x1 ;  /* 0x0000005c0b107211 */ /* 0x000fe200078c08ff */
[C---:B------:R-:W-:Y:S01]  /*bee90*/  IMAD R19, R8.reuse, R93, RZ ;  /* 0x0000005d08137224 */ /* 0x040fe200078e02ff */
[----:B--2---:R-:W-:-:S02]  /*beea0*/  ISETP.LT.AND P3, PT, R8, R91, !P0 ;  /* 0x0000005b0800720c */ /* 0x004fc40004761270 */
[-C--:B------:R-:W-:Y:S01]  /*beeb0*/  LEA.HI.X.SX32 R17, R11, R3.reuse, 0x1, P6 ;  /* 0x000000030b117211 */ /* 0x080fe200030f0eff */
[----:B------:R-:W2:Y:S01]  /*beec0*/  LDL.LU R91, [R1+0x2e4] ;  /* 0x0002e400015b7983 */ /* 0x000ea20000300800 */
[CC--:B------:R-:W-:Y:S02]  /*beed0*/  LEA R8, P6, R18.reuse, R92.reuse, 0x1 ;  /* 0x0000005c12087211 */ /* 0x0c0fe400078c08ff */
[C---:B------:R-:W-:Y:S02]  /*beee0*/  LEA R10, P5, R19.reuse, R92, 0x1 ;  /* 0x0000005c130a7211 */ /* 0x040fe400078a08ff */
[-C--:B------:R-:W-:Y:S02]  /*beef0*/  LEA.HI.X.SX32 R9, R18, R3.reuse, 0x1, P6 ;  /* 0x0000000312097211 */ /* 0x080fe400030f0eff */
[----:B------:R-:W-:Y:S02]  /*bef00*/  LEA.HI.X.SX32 R11, R19, R3, 0x1, P5 ;  /* 0x00000003130b7211 */ /* 0x000fe400028f0eff */
[----:B------:R-:W-:Y:S01]  /*bef10*/  PRMT R18, R25, 0x7632, R18 ;  /* 0x0000763219127816 */ /* 0x000fe20000000012 */
[----:B------:R0:W-:Y:S01]  /*bef20*/  @P4 STG.E.U16 desc[UR6][R16.64], R25 ;  /* 0x0000001910004986 */ /* 0x0001e2000c101506 */
[----:B------:R-:W4:Y:S01]  /*bef30*/  LDC R19, c[0x0][0x39c] ;  /* 0x0000e700ff137b82 */ /* 0x000f220000000800 */
[----:B---3--:R-:W-:-:S07]  /*bef40*/  SHF.R.U32.HI R90, RZ, 0x6, R90 ;  /* 0x00000006ff5a7819 */ /* 0x008fce000001165a */
[----:B0-----:R-:W0:Y:S01]  /*bef50*/  LDC R25, c[0x0][0x39c] ;  /* 0x0000e700ff197b82 */ /* 0x001e220000000800 */
[----:B------:R-:W-:Y:S01]  /*bef60*/  SGXT.U32 R90, R90, 0x1 ;  /* 0x000000015a5a781a */ /* 0x000fe20000000000 */
[----:B------:R3:W-:Y:S03]  /*bef70*/  @P3 STG.E.U16 desc[UR6][R10.64], R18 ;  /* 0x000000120a003986 */ /* 0x0007e6000c101506 */
[--C-:B------:R-:W-:Y:S01]  /*bef80*/  LOP3.LUT R16, R0, 0x7a, R90.reuse, 0xfe, !PT ;  /* 0x0000007a00107812 */ /* 0x100fe200078efe5a */
[----:B------:R1:W-:Y:S03]  /*bef90*/  @P2 STG.E.U16 desc[UR6][R8.64], R26 ;  /* 0x0000001a08002986 */ /* 0x0003e6000c101506 */
[C---:B------:R-:W-:Y:S02]  /*befa0*/  ISETP.LT.AND P4, PT, R16.reuse, R24, !P0 ;  /* 0x000000181000720c */ /* 0x040fe40004781270 */
[----:B------:R-:W0:Y:S01]  /*befb0*/  LDC R24, c[0x0][0x39c] ;  /* 0x0000e700ff187b82 */ /* 0x000e220000000800 */
[----:B---3--:R-:W-:Y:S01]  /*befc0*/  IMAD R11, R16, R93, RZ ;  /* 0x0000005d100b7224 */ /* 0x008fe200078e02ff */
[----:B-1----:R-:W-:-:S02]  /*befd0*/  LOP3.LUT R9, R0, 0x7c, R90, 0xfe, !PT ;  /* 0x0000007c00097812 */ /* 0x002fc400078efe5a */
[----:B------:R-:W-:Y:S02]  /*befe0*/  LOP3.LUT R8, R0, 0x7e, R90, 0xfe, !PT ;  /* 0x0000007e00087812 */ /* 0x000fe400078efe5a */
[C---:B------:R-:W-:Y:S01]  /*beff0*/  ISETP.LT.AND P3, PT, R9.reuse, R89, !P0 ;  /* 0x000000590900720c */ /* 0x040fe20004761270 */
[-C--:B------:R-:W-:Y:S01]  /*bf000*/  IMAD R18, R9, R93.reuse, RZ ;  /* 0x0000005d09127224 */ /* 0x080fe200078e02ff */
[----:B------:R-:W1:Y:S01]  /*bf010*/  LDC R89, c[0x0][0x39c] ;  /* 0x0000e700ff597b82 */ /* 0x000e620000000800 */
[C---:B----4-:R-:W-:Y:S01]  /*bf020*/  ISETP.LT.AND P2, PT, R8.reuse, R88, !P0 ;  /* 0x000000580800720c */ /* 0x050fe20004741270 */
[----:B------:R-:W-:Y:S01]  /*bf030*/  IMAD R9, R8, R93, RZ ;  /* 0x0000005d08097224 */ /* 0x000fe200078e02ff */
[----:B------:R-:W-:Y:S02]  /*bf040*/  LEA R16, P6, R11, R92, 0x1 ;  /* 0x0000005c0b107211 */ /* 0x000fe400078c08ff */
[----:B------:R-:W-:-:S03]  /*bf050*/  PRMT R26, R26, 0x7632, R26 ;  /* 0x000076321a1a7816 */ /* 0x000fc6000000001a */
[----:B------:R-:W3:Y:S01]  /*bf060*/  LDC R88, c[0x0][0x39c] ;  /* 0x0000e700ff587b82 */ /* 0x000ee20000000800 */
[-C--:B------:R-:W-:Y:S02]  /*bf070*/  LEA.HI.X.SX32 R17, R11, R3.reuse, 0x1, P6 ;  /* 0x000000030b117211 */ /* 0x080fe400030f0eff */
[CC--:B------:R-:W-:Y:S02]  /*bf080*/  LEA R10, P5, R18.reuse, R92.reuse, 0x1 ;  /* 0x0000005c120a7211 */ /* 0x0c0fe400078a08ff */
[C---:B------:R-:W-:Y:S01]  /*bf090*/  LEA R8, P6, R9.reuse, R92, 0x1 ;  /* 0x0000005c09087211 */ /* 0x040fe200078c08ff */
[----:B------:R4:W-:Y:S01]  /*bf0a0*/  @P4 STG.E.U16 desc[UR6][R16.64], R26 ;  /* 0x0000001a10004986 */ /* 0x0009e2000c101506 */
[-C--:B------:R-:W-:Y:S02]  /*bf0b0*/  LEA.HI.X.SX32 R11, R18, R3.reuse, 0x1, P5 ;  /* 0x00000003120b7211 */ /* 0x080fe400028f0eff */
[----:B------:R-:W-:-:S03]  /*bf0c0*/  LEA.HI.X.SX32 R9, R9, R3, 0x1, P6 ;  /* 0x0000000309097211 */ /* 0x000fc600030f0eff */
[----:B------:R0:W-:Y:S01]  /*bf0d0*/  @P3 STG.E.U16 desc[UR6][R10.64], R27 ;  /* 0x0000001b0a003986 */ /* 0x0001e2000c101506 */
[----:B----4-:R-:W-:Y:S01]  /*bf0e0*/  PRMT R17, R27, 0x7632, R17 ;  /* 0x000076321b117816 */ /* 0x010fe20000000011 */
[----:B------:R-:W4:Y:S01]  /*bf0f0*/  LDC R26, c[0x0][0x39c] ;  /* 0x0000e700ff1a7b82 */ /* 0x000f220000000800 */
[----:B------:R-:W-:-:S03]  /*bf100*/  LOP3.LUT R16, R0, 0x80, R90, 0xfe, !PT ;  /* 0x0000008000107812 */ /* 0x000fc600078efe5a */
[----:B------:R1:W-:Y:S02]  /*bf110*/  @P2 STG.E.U16 desc[UR6][R8.64], R17 ;  /* 0x0000001108002986 */ /* 0x0003e4000c101506 */
[C---:B0-----:R-:W-:Y:S01]  /*bf120*/  IMAD R11, R16.reuse, R93, RZ ;  /* 0x0000005d100b7224 */ /* 0x041fe200078e02ff */
[----:B------:R-:W-:Y:S01]  /*bf130*/  ISETP.LT.AND P4, PT, R16, R19, !P0 ;  /* 0x000000131000720c */ /* 0x000fe20004781270 */
[----:B------:R-:W0:Y:S03]  /*bf140*/  LDC R27, c[0x0][0x39c] ;  /* 0x0000e700ff1b7b82 */ /* 0x000e260000000800 */
[----:B------:R-:W-:Y:S02]  /*bf150*/  LEA R16, P6, R11, R92, 0x1 ;  /* 0x0000005c0b107211 */ /* 0x000fe400078c08ff */
[C-C-:B-1----:R-:W-:Y:S02]  /*bf160*/  LOP3.LUT R9, R0.reuse, 0x84, R90.reuse, 0xfe, !PT ;  /* 0x0000008400097812 */ /* 0x142fe400078efe5a */
[----:B------:R-:W-:-:S03]  /*bf170*/  LOP3.LUT R8, R0, 0x82, R90, 0xfe, !PT ;  /* 0x0000008200087812 */ /* 0x000fc600078efe5a */
[C---:B------:R-:W-:Y:S01]  /*bf180*/  IMAD R18, R9.reuse, R93, RZ ;  /* 0x0000005d09127224 */ /* 0x040fe200078e02ff */
[C---:B------:R-:W-:Y:S01]  /*bf190*/  ISETP.LT.AND P3, PT, R8.reuse, R89, !P0 ;  /* 0x000000590800720c */ /* 0x040fe20004761270 */
[----:B------:R-:W-:Y:S01]  /*bf1a0*/  IMAD R19, R8, R93, RZ ;  /* 0x0000005d08137224 */ /* 0x000fe200078e02ff */
[----:B---3--:R-:W-:Y:S02]  /*bf1b0*/  ISETP.LT.AND P2, PT, R9, R88, !P0 ;  /* 0x000000580900720c */ /* 0x008fe40004741270 */
[-C--:B------:R-:W-:Y:S02]  /*bf1c0*/  LEA.HI.X.SX32 R17, R11, R3.reuse, 0x1, P6 ;  /* 0x000000030b117211 */ /* 0x080fe400030f0eff */
[CC--:B------:R-:W-:Y:S02]  /*bf1d0*/  LEA R8, P6, R18.reuse, R92.reuse, 0x1 ;  /* 0x0000005c12087211 */ /* 0x0c0fe400078c08ff */
[----:B------:R-:W-:Y:S02]  /*bf1e0*/  LEA R10, P5, R19, R92, 0x1 ;  /* 0x0000005c130a7211 */ /* 0x000fe400078a08ff */
[----:B------:R-:W-:-:S02]  /*bf1f0*/  LEA.HI.X.SX32 R9, R18, R3, 0x1, P6 ;  /* 0x0000000312097211 */ /* 0x000fc400030f0eff */
[----:B------:R-:W-:Y:S02]  /*bf200*/  LEA.HI.X.SX32 R11, R19, R3, 0x1, P5 ;  /* 0x00000003130b7211 */ /* 0x000fe400028f0eff */
[----:B------:R-:W-:Y:S01]  /*bf210*/  PRMT R18, R32, 0x7632, R18 ;  /* 0x0000763220127816 */ /* 0x000fe20000000012 */
[----:B------:R1:W-:Y:S01]  /*bf220*/  @P4 STG.E.U16 desc[UR6][R16.64], R32 ;  /* 0x0000002010004986 */ /* 0x0003e2000c101506 */
[----:B------:R-:W3:Y:S03]  /*bf230*/  LDC R19, c[0x0][0x39c] ;  /* 0x0000e700ff137b82 */ /* 0x000ee60000000800 */
[----:B------:R0:W-:Y:S04]  /*bf240*/  @P3 STG.E.U16 desc[UR6][R10.64], R18 ;  /* 0x000000120a003986 */ /* 0x0001e8000c101506 */
[----:B------:R4:W-:Y:S01]  /*bf250*/  @P2 STG.E.U16 desc[UR6][R8.64], R33 ;  /* 0x0000002108002986 */ /* 0x0009e2000c101506 */
[----:B-1----:R-:W-:-:S02]  /*bf260*/  LOP3.LUT R16, R0, 0x86, R90, 0xfe, !PT ;  /* 0x0000008600107812 */ /* 0x002fc400078efe5a */
[--C-:B0-----:R-:W-:Y:S01]  /*bf270*/  LOP3.LUT R11, R0, 0x88, R90.reuse, 0xfe, !PT ;  /* 0x00000088000b7812 */ /* 0x101fe200078efe5a */
[----:B------:R-:W0:Y:S01]  /*bf280*/  LDC R18, c[0x0][0x39c] ;  /* 0x0000e700ff127b82 */ /* 0x000e220000000800 */
[C---:B------:R-:W-:Y:S01]  /*bf290*/  ISETP.LT.AND P4, PT, R16.reuse, R24, !P0 ;  /* 0x000000181000720c */ /* 0x040fe20004781270 */
[----:B----4-:R-:W-:Y:S01]  /*bf2a0*/  IMAD R8, R16, R93, RZ ;  /* 0x0000005d10087224 */ /* 0x010fe200078e02ff */
[----:B------:R-:W-:Y:S02]  /*bf2b0*/  LOP3.LUT R9, R0, 0x8a, R90, 0xfe, !PT ;  /* 0x0000008a00097812 */ /* 0x000fe400078efe5a */
[----:B------:R-:W-:-:S03]  /*bf2c0*/  ISETP.LT.AND P3, PT, R11, R26, !P0 ;  /* 0x0000001a0b00720c */ /* 0x000fc60004761270 */
[----:B------:R-:W1:Y:S01]  /*bf2d0*/  LDC R24, c[0x0][0x39c] ;  /* 0x0000e700ff187b82 */ /* 0x000e620000000800 */
[----:B------:R-:W-:Y:S01]  /*bf2e0*/  ISETP.LT.AND P2, PT, R9, R25, !P0 ;  /* 0x000000190900720c */ /* 0x000fe20004741270 */
[-C--:B------:R-:W-:Y:S01]  /*bf2f0*/  IMAD R11, R11, R93.reuse, RZ ;  /* 0x0000005d0b0b7224 */ /* 0x080fe200078e02ff */
[----:B------:R-:W-:Y:S01]  /*bf300*/  LEA R16, P6, R8, R92, 0x1 ;  /* 0x0000005c08107211 */ /* 0x000fe200078c08ff */
[----:B------:R-:W-:-:S04]  /*bf310*/  IMAD R9, R9, R93, RZ ;  /* 0x0000005d09097224 */ /* 0x000fc800078e02ff */
[----:B------:R-:W4:Y:S01]  /*bf320*/  LDC R26, c[0x0][0x39c] ;  /* 0x0000e700ff1a7b82 */ /* 0x000f220000000800 */
[-C--:B------:R-:W-:Y:S02]  /*bf330*/  LEA.HI.X.SX32 R17, R8, R3.reuse, 0x1, P6 ;  /* 0x0000000308117211 */ /* 0x080fe400030f0eff */
[----:B------:R-:W-:Y:S02]  /*bf340*/  PRMT R33, R33, 0x7632, R33 ;  /* 0x0000763221217816 */ /* 0x000fe40000000021 */
[-C--:B------:R-:W-:Y:S02]  /*bf350*/  LEA R10, P5, R11, R92.reuse, 0x1 ;  /* 0x0000005c0b0a7211 */ /* 0x080fe400078a08ff */
[----:B------:R-:W-:Y:S01]  /*bf360*/  LEA R8, P6, R9, R92, 0x1 ;  /* 0x0000005c09087211 */ /* 0x000fe200078c08ff */
[----:B------:R3:W-:Y:S01]  /*bf370*/  @P4 STG.E.U16 desc[UR6][R16.64], R33 ;  /* 0x0000002110004986 */ /* 0x0007e2000c101506 */
[-C--:B------:R-:W-:Y:S01]  /*bf380*/  LEA.HI.X.SX32 R11, R11, R3.reuse, 0x1, P5 ;  /* 0x000000030b0b7211 */ /* 0x080fe200028f0eff */
[----:B------:R-:W4:Y:S01]  /*bf390*/  LDC R25, c[0x0][0x39c] ;  /* 0x0000e700ff197b82 */ /* 0x000f220000000800 */
[----:B------:R-:W-:-:S03]  /*bf3a0*/  LEA.HI.X.SX32 R9, R9, R3, 0x1, P6 ;  /* 0x0000000309097211 */ /* 0x000fc600030f0eff */
[----:B------:R0:W-:Y:S01]  /*bf3b0*/  @P3 STG.E.U16 desc[UR6][R10.64], R34 ;  /* 0x000000220a003986 */ /* 0x0001e2000c101506 */
[----:B---3--:R-:W-:Y:S02]  /*bf3c0*/  PRMT R17, R34, 0x7632, R17 ;  /* 0x0000763222117816 */ /* 0x008fe40000000011 */
[----:B------:R-:W-:-:S03]  /*bf3d0*/  LOP3.LUT R16, R0, 0x8c, R90, 0xfe, !PT ;  /* 0x0000008c00107812 */ /* 0x000fc600078efe5a */
[----:B------:R3:W-:Y:S01]  /*bf3e0*/  @P2 STG.E.U16 desc[UR6][R8.64], R17 ;  /* 0x0000001108002986 */ /* 0x0007e2000c101506 */
[C-C-:B0-----:R-:W-:Y:S02]  /*bf3f0*/  LOP3.LUT R11, R0.reuse, 0x8e, R90.reuse, 0xfe, !PT ;  /* 0x0000008e000b7812 */ /* 0x141fe400078efe5a */
[----:B------:R-:W-:Y:S02]  /*bf400*/  LOP3.LUT R10, R0, 0x90, R90, 0xfe, !PT ;  /* 0x00000090000a7812 */ /* 0x000fe400078efe5a */
[C---:B------:R-:W-:Y:S02]  /*bf410*/  ISETP.LT.AND P4, PT, R16.reuse, R18, !P0 ;  /* 0x000000121000720c */ /* 0x040fe40004781270 */
[C---:B-1----:R-:W-:Y:S01]  /*bf420*/  ISETP.LT.AND P3, PT, R11.reuse, R24, !P0 ;  /* 0x000000180b00720c */ /* 0x042fe20004761270 */
[-C--:B------:R-:W-:Y:S02]  /*bf430*/  IMAD R11, R11, R93.reuse, RZ ;  /* 0x0000005d0b0b7224 */ /* 0x080fe400078e02ff */
[-C--:B---3--:R-:W-:Y:S01]  /*bf440*/  IMAD R8, R16, R93.reuse, RZ ;  /* 0x0000005d10087224 */ /* 0x088fe200078e02ff */
[C---:B----4-:R-:W-:Y:S01]  /*bf450*/  ISETP.LT.AND P2, PT, R10.reuse, R26, !P0 ;  /* 0x0000001a0a00720c */ /* 0x050fe20004741270 */
[----:B------:R-:W-:Y:S01]  /*bf460*/  IMAD R9, R10, R93, RZ ;  /* 0x0000005d0a097224 */ /* 0x000fe200078e02ff */
[----:B------:R-:W0:Y:S02]  /*bf470*/  LDC R24, c[0x0][0x39c] ;  /* 0x0000e700ff187b82 */ /* 0x000e240000000800 */
[----:B------:R-:W-:-:S02]  /*bf480*/  LEA R16, P6, R8, R92, 0x1 ;  /* 0x0000005c08107211 */ /* 0x000fc400078c08ff */
[-C--:B------:R-:W-:Y:S02]  /*bf490*/  LEA R10, P5, R11, R92.reuse, 0x1 ;  /* 0x0000005c0b0a7211 */ /* 0x080fe400078a08ff */
[-C--:B------:R-:W-:Y:S02]  /*bf4a0*/  LEA.HI.X.SX32 R17, R8, R3.reuse, 0x1, P6 ;  /* 0x0000000308117211 */ /* 0x080fe400030f0eff */
[----:B------:R-:W-:Y:S01]  /*bf4b0*/  LEA R8, P6, R9, R92, 0x1 ;  /* 0x0000005c09087211 */ /* 0x000fe200078c08ff */
[----:B------:R-:W1:Y:S01]  /*bf4c0*/  LDC R26, c[0x0][0x39c] ;  /* 0x0000e700ff1a7b82 */ /* 0x000e620000000800 */
[-C--:B------:R-:W-:Y:S01]  /*bf4d0*/  LEA.HI.X.SX32 R11, R11, R3.reuse, 0x1, P5 ;  /* 0x000000030b0b7211 */ /* 0x080fe200028f0eff */
[----:B------:R3:W-:Y:S01]  /*bf4e0*/  @P4 STG.E.U16 desc[UR6][R16.64], R35 ;  /* 0x0000002310004986 */ /* 0x0007e2000c101506 */
[----:B------:R-:W-:Y:S02]  /*bf4f0*/  PRMT R18, R35, 0x7632, R18 ;  /* 0x0000763223127816 */ /* 0x000fe40000000012 */
[----:B------:R-:W-:-:S03]  /*bf500*/  LEA.HI.X.SX32 R9, R9, R3, 0x1, P6 ;  /* 0x0000000309097211 */ /* 0x000fc600030f0eff */
[----:B------:R4:W-:Y:S01]  /*bf510*/  @P3 STG.E.U16 desc[UR6][R10.64], R18 ;  /* 0x000000120a003986 */ /* 0x0009e2000c101506 */
[----:B---3--:R-:W-:-:S03]  /*bf520*/  LOP3.LUT R16, R0, 0x92, R90, 0xfe, !PT ;  /* 0x0000009200107812 */ /* 0x008fc600078efe5a */
[----:B------:R3:W-:Y:S01]  /*bf530*/  @P2 STG.E.U16 desc[UR6][R8.64], R40 ;  /* 0x0000002808002986 */ /* 0x0007e2000c101506 */
[C---:B------:R-:W-:Y:S02]  /*bf540*/  ISETP.LT.AND P4, PT, R16.reuse, R19, !P0 ;  /* 0x000000131000720c */ /* 0x040fe40004781270 */
[----:B------:R-:W1:Y:S01]  /*bf550*/  LDC R19, c[0x0][0x39c] ;  /* 0x0000e700ff137b82 */ /* 0x000e620000000800 */
[----:B----4-:R-:W-:Y:S01]  /*bf560*/  IMAD R10, R16, R93, RZ ;  /* 0x0000005d100a7224 */ /* 0x010fe200078e02ff */
[----:B---3--:R-:W-:-:S06]  /*bf570*/  LOP3.LUT R9, R0, 0x94, R90, 0xfe, !PT ;  /* 0x0000009400097812 */ /* 0x008fcc00078efe5a */
[----:B------:R-:W3:Y:S01]  /*bf580*/  LDC R18, c[0x0][0x39c] ;  /* 0x0000e700ff127b82 */ /* 0x000ee20000000800 */
[C---:B------:R-:W-:Y:S01]  /*bf590*/  ISETP.LT.AND P3, PT, R9.reuse, R25, !P0 ;  /* 0x000000190900720c */ /* 0x040fe20004761270 */
[----:B------:R-:W-:Y:S01]  /*bf5a0*/  IMAD R9, R9, R93, RZ ;  /* 0x0000005d09097224 */ /* 0x000fe200078e02ff */
[----:B------:R-:W-:Y:S02]  /*bf5b0*/  LOP3.LUT R11, R0, 0x96, R90, 0xfe, !PT ;  /* 0x00000096000b7812 */ /* 0x000fe400078efe5a */
[----:B------:R-:W-:-:S03]  /*bf5c0*/  LEA R16, P6, R10, R92, 0x1 ;  /* 0x0000005c0a107211 */ /* 0x000fc600078c08ff */
[----:B------:R-:W4:Y:S01]  /*bf5d0*/  LDC R25, c[0x0][0x39c] ;  /* 0x0000e700ff197b82 */ /* 0x000f220000000800 */
[----:B------:R-:W-:Y:S02]  /*bf5e0*/  LEA R8, P5, R9, R92, 0x1 ;  /* 0x0000005c09087211 */ /* 0x000fe400078a08ff */
[C---:B0-----:R-:W-:Y:S01]  /*bf5f0*/  ISETP.LT.AND P2, PT, R11.reuse, R24, !P0 ;  /* 0x000000180b00720c */ /* 0x041fe20004741270 */
[----:B------:R-:W-:Y:S01]  /*bf600*/  IMAD R11, R11, R93, RZ ;  /* 0x0000005d0b0b7224 */ /* 0x000fe200078e02ff */
[----:B------:R-:W-:Y:S02]  /*bf610*/  PRMT R40, R40, 0x7632, R40 ;  /* 0x0000763228287816 */ /* 0x000fe40000000028 */
[-C--:B------:R-:W-:Y:S01]  /*bf620*/  LEA.HI.X.SX32 R17, R10, R3.reuse, 0x1, P6 ;  /* 0x000000030a117211 */ /* 0x080fe200030f0eff */
[----:B------:R-:W0:Y:S01]  /*bf630*/  LDC R24, c[0x0][0x39c] ;  /* 0x0000e700ff187b82 */ /* 0x000e220000000800 */
[-C--:B------:R-:W-:Y:S02]  /*bf640*/  LEA.HI.X.SX32 R9, R9, R3.reuse, 0x1, P5 ;  /* 0x0000000309097211 */ /* 0x080fe400028f0eff */
[C---:B------:R-:W-:Y:S01]  /*bf650*/  LEA R10, P6, R11.reuse, R92, 0x1 ;  /* 0x0000005c0b0a7211 */ /* 0x040fe200078c08ff */
[----:B------:R1:W-:Y:S04]  /*bf660*/  @P4 STG.E.U16 desc[UR6][R16.64], R40 ;  /* 0x0000002810004986 */ /* 0x0003e8000c101506 */
[----:B------:R1:W-:Y:S01]  /*bf670*/  @P3 STG.E.U16 desc[UR6][R8.64], R41 ;  /* 0x0000002908003986 */ /* 0x0003e2000c101506 */
[----:B------:R-:W-:-:S02]  /*bf680*/  LEA.HI.X.SX32 R11, R11, R3, 0x1, P6 ;  /* 0x000000030b0b7211 */ /* 0x000fc400030f0eff */
[----:B-1----:R-:W-:Y:S01]  /*bf690*/  PRMT R16, R41, 0x7632, R16 ;  /* 0x0000763229107816 */ /* 0x002fe20000000010 */
[----:B------:R-:W1:Y:S01]  /*bf6a0*/  LDC R40, c[0x0][0x39c] ;  /* 0x0000e700ff287b82 */ /* 0x000e620000000800 */
[C-C-:B------:R-:W-:Y:S02]  /*bf6b0*/  LOP3.LUT R9, R0.reuse, 0x98, R90.reuse, 0xfe, !PT ;  /* 0x0000009800097812 */ /* 0x140fe400078efe5a */
[--C-:B------:R-:W-:Y:S02]  /*bf6c0*/  LOP3.LUT R8, R0, 0x9a, R90.reuse, 0xfe, !PT ;  /* 0x0000009a00087812 */ /* 0x100fe400078efe5a */
[C---:B------:R-:W-:Y:S01]  /*bf6d0*/  ISETP.LT.AND P4, PT, R9.reuse, R19, !P0 ;  /* 0x000000130900720c */ /* 0x040fe20004781270 */
[-C--:B------:R-:W-:Y:S01]  /*bf6e0*/  IMAD R9, R9, R93.reuse, RZ ;  /* 0x0000005d09097224 */ /* 0x080fe200078e02ff */
[----:B------:R4:W-:Y:S01]  /*bf6f0*/  @P2 STG.E.U16 desc[UR6][R10.64], R16 ;  /* 0x000000100a002986 */ /* 0x0009e2000c101506 */
[----:B---3--:R-:W-:Y:S01]  /*bf700*/  ISETP.LT.AND P3, PT, R8, R18, !P0 ;  /* 0x000000120800720c */ /* 0x008fe20004761270 */
[----:B------:R-:W3:Y:S01]  /*bf710*/  LDC R19, c[0x0][0x39c] ;  /* 0x0000e700ff137b82 */ /* 0x000ee20000000800 */
[----:B----4-:R-:W-:Y:S01]  /*bf720*/  LOP3.LUT R10, R0, 0x9c, R90, 0xfe, !PT ;  /* 0x0000009c000a7812 */ /* 0x010fe200078efe5a */
[----:B------:R-:W-:Y:S01]  /*bf730*/  IMAD R11, R8, R93, RZ ;  /* 0x0000005d080b7224 */ /* 0x000fe200078e02ff */
[----:B------:R-:W-:-:S02]  /*bf740*/  LEA R8, P6, R9, R92, 0x1 ;  /* 0x0000005c09087211 */ /* 0x000fc400078c08ff */
[C---:B------:R-:W-:Y:S01]  /*bf750*/  ISETP.LT.AND P2, PT, R10.reuse, R27, !P0 ;  /* 0x0000001b0a00720c */ /* 0x040fe20004741270 */
[----:B------:R-:W-:Y:S01]  /*bf760*/  IMAD R17, R10, R93, RZ ;  /* 0x0000005d0a117224 */ /* 0x000fe200078e02ff */
[-C--:B------:R-:W-:Y:S01]  /*bf770*/  LEA.HI.X.SX32 R9, R9, R3.reuse, 0x1, P6 ;  /* 0x0000000309097211 */ /* 0x080fe200030f0eff */
[----:B------:R-:W4:Y:S01]  /*bf780*/  LDC R27, c[0x0][0x39c] ;  /* 0x0000e700ff1b7b82 */ /* 0x000f220000000800 */
[CC--:B------:R-:W-:Y:S02]  /*bf790*/  LEA R10, P5, R11.reuse, R92.reuse, 0x1 ;  /* 0x0000005c0b0a7211 */ /* 0x0c0fe400078a08ff */
[----:B------:R-:W-:Y:S01]  /*bf7a0*/  PRMT R18, R42, 0x7632, R18 ;  /* 0x000076322a127816 */ /* 0x000fe20000000012 */
[----:B------:R0:W-:Y:S01]  /*bf7b0*/  @P4 STG.E.U16 desc[UR6][R8.64], R42 ;  /* 0x0000002a08004986 */ /* 0x0001e2000c101506 */
[----:B------:R-:W-:Y:S02]  /*bf7c0*/  LEA.HI.X.SX32 R11, R11, R3, 0x1, P5 ;  /* 0x000000030b0b7211 */ /* 0x000fe400028f0eff */
[----:B------:R-:W-:-:S03]  /*bf7d0*/  LEA R16, P6, R17, R92, 0x1 ;  /* 0x0000005c11107211 */ /* 0x000fc600078c08ff */
[----:B------:R1:W-:Y:S01]  /*bf7e0*/  @P3 STG.E.U16 desc[UR6][R10.64], R18 ;  /* 0x000000120a003986 */ /* 0x0003e2000c101506 */
[--C-:B0-----:R-:W-:Y:S01]  /*bf7f0*/  LOP3.LUT R8, R0, 0x9e, R90.reuse, 0xfe, !PT ;  /* 0x0000009e00087812 */ /* 0x101fe200078efe5a */
[----:B------:R-:W0:Y:S01]  /*bf800*/  LDC R42, c[0x0][0x39c] ;  /* 0x0000e700ff2a7b82 */ /* 0x000e220000000800 */
[----:B------:R-:W-:Y:S02]  /*bf810*/  LEA.HI.X.SX32 R17, R17, R3, 0x1, P6 ;  /* 0x0000000311117211 */ /* 0x000fe400030f0eff */
[C---:B------:R-:W-:Y:S01]  /*bf820*/  ISETP.LT.AND P4, PT, R8.reuse, R26, !P0 ;  /* 0x0000001a0800720c */ /* 0x040fe20004781270 */
[----:B------:R-:W-:Y:S01]  /*bf830*/  IMAD R9, R8, R93, RZ ;  /* 0x0000005d08097224 */ /* 0x000fe200078e02ff */
[----:B-1----:R-:W-:Y:S01]  /*bf840*/  LOP3.LUT R11, R0, 0xa0, R90, 0xfe, !PT ;  /* 0x000000a0000b7812 */ /* 0x002fe200078efe5a */
[----:B------:R1:W-:Y:S01]  /*bf850*/  @P2 STG.E.U16 desc[UR6][R16.64], R43 ;  /* 0x0000002b10002986 */ /* 0x0003e2000c101506 */
[----:B------:R-:W-:Y:S01]  /*bf860*/  PRMT R18, R43, 0x7632, R18 ;  /* 0x000076322b127816 */ /* 0x000fe20000000012 */
[----:B------:R-:W0:Y:S01]  /*bf870*/  LDC R26, c[0x0][0x39c] ;  /* 0x0000e700ff1a7b82 */ /* 0x000e220000000800 */
[C---:B------:R-:W-:Y:S01]  /*bf880*/  ISETP.LT.AND P3, PT, R11.reuse, R25, !P0 ;  /* 0x000000190b00720c */ /* 0x040fe20004761270 */
[----:B------:R-:W-:Y:S01]  /*bf890*/  IMAD R11, R11, R93, RZ ;  /* 0x0000005d0b0b7224 */ /* 0x000fe200078e02ff */
[----:B------:R-:W-:-:S04]  /*bf8a0*/  LEA R8, P6, R9, R92, 0x1 ;  /* 0x0000005c09087211 */ /* 0x000fc800078c08ff */
[-C--:B------:R-:W-:Y:S01]  /*bf8b0*/  LEA.HI.X.SX32 R9, R9, R3.reuse, 0x1, P6 ;  /* 0x0000000309097211 */ /* 0x080fe200030f0eff */
[----:B------:R-:W0:Y:S01]  /*bf8c0*/  LDC R25, c[0x0][0x39c] ;  /* 0x0000e700ff197b82 */ /* 0x000e220000000800 */
[C---:B------:R-:W-:Y:S02]  /*bf8d0*/  LEA R10, P5, R11.reuse, R92, 0x1 ;  /* 0x0000005c0b0a7211 */ /* 0x040fe400078a08ff */
[C-C-:B-1----:R-:W-:Y:S01]  /*bf8e0*/  LOP3.LUT R17, R0.reuse, 0xa2, R90.reuse, 0xfe, !PT ;  /* 0x000000a200117812 */ /* 0x142fe200078efe5a */
[----:B------:R1:W-:Y:S01]  /*bf8f0*/  @P4 STG.E.U16 desc[UR6][R8.64], R18 ;  /* 0x0000001208004986 */ /* 0x0003e2000c101506 */
[----:B------:R-:W-:Y:S02]  /*bf900*/  LEA.HI.X.SX32 R11, R11, R3, 0x1, P5 ;  /* 0x000000030b0b7211 */ /* 0x000fe400028f0eff */
[C---:B------:R-:W-:Y:S01]  /*bf910*/  ISETP.LT.AND P2, PT, R17.reuse, R24, !P0 ;  /* 0x000000181100720c */ /* 0x040fe20004741270 */
[----:B------:R-:W-:Y:S01]  /*bf920*/  IMAD R17, R17, R93, RZ ;  /* 0x0000005d11117224 */ /* 0x000fe200078e02ff */
[----:B------:R-:W2:Y:S01]  /*bf930*/  LDC R24, c[0x0][0x39c] ;  /* 0x0000e700ff187b82 */ /* 0x000ea20000000800 */
[----:B------:R3:W-:Y:S01]  /*bf940*/  @P3 STG.E.U16 desc[UR6][R10.64], R48 ;  /* 0x000000300a003986 */ /* 0x0007e2000c101506 */
[----:B-1----:R-:W-:-:S06]  /*bf950*/  LOP3.LUT R9, R0, 0xa4, R90, 0xfe, !PT ;  /* 0x000000a400097812 */ /* 0x002fcc00078efe5a */
[----:B------:R-:W1:Y:S01]  /*bf960*/  LDC R43, c[0x0][0x39c] ;  /* 0x0000e700ff2b7b82 */ /* 0x000e620000000800 */
[----:B------:R-:W-:Y:S02]  /*bf970*/  LEA R16, P6, R17, R92, 0x1 ;  /* 0x0000005c11107211 */ /* 0x000fe400078c08ff */
[----:B---3--:R-:W-:Y:S02]  /*bf980*/  ISETP.LT.AND P4, PT, R9, R19, !P0 ;  /* 0x000000130900720c */ /* 0x008fe40004781270 */
[----:B------:R-:W-:-:S03]  /*bf990*/  LOP3.LUT R10, R0, 0xa6, R90, 0xfe, !PT ;  /* 0x000000a6000a7812 */ /* 0x000fc600078efe5a */
[----:B------:R-:W3:Y:S01]  /*bf9a0*/  LDC R19, c[0x0][0x39c] ;  /* 0x0000e700ff137b82 */ /* 0x000ee20000000800 */
[----:B------:R-:W-:Y:S01]  /*bf9b0*/  LEA.HI.X.SX32 R17, R17, R3, 0x1, P6 ;  /* 0x0000000311117211 */ /* 0x000fe200030f0eff */
[-C--:B------:R-:W-:Y:S01]  /*bf9c0*/  IMAD R9, R9, R93.reuse, RZ ;  /* 0x0000005d09097224 */ /* 0x080fe200078e02ff */
[----:B------:R-:W-:Y:S01]  /*bf9d0*/  PRMT R8, R48, 0x7632, R8 ;  /* 0x0000763230087816 */ /* 0x000fe20000000008 */
[C---:B------:R-:W-:Y:S01]  /*bf9e0*/  IMAD R11, R10.reuse, R93, RZ ;  /* 0x0000005d0a0b7224 */ /* 0x040fe200078e02ff */
[----:B----4-:R-:W-:-:S03]  /*bf9f0*/  ISETP.LT.AND P3, PT, R10, R27, !P0 ;  /* 0x0000001b0a00720c */ /* 0x010fc60004761270 */
[----:B------:R4:W-:Y:S01]  /*bfa00*/  @P2 STG.E.U16 desc[UR6][R16.64], R8 ;  /* 0x0000000810002986 */ /* 0x0009e2000c101506 */
[-C--:B------:R-:W-:Y:S01]  /*bfa10*/  LEA R10, P5, R11, R92.reuse, 0x1 ;  /* 0x0000005c0b0a7211 */ /* 0x080fe200078a08ff */
[----:B------:R-:W1:Y:S01]  /*bfa20*/  LDC R48, c[0x0][0x39c] ;  /* 0x0000e700ff307b82 */ /* 0x000e620000000800 */
[----:B------:R-:W-:Y:S02]  /*bfa30*/  PRMT R18, R49, 0x7632, R18 ;  /* 0x0000763231127816 */ /* 0x000fe40000000012 */
[----:B------:R-:W-:Y:S02]  /*bfa40*/  LEA.HI.X.SX32 R11, R11, R3, 0x1, P5 ;  /* 0x000000030b0b7211 */ /* 0x000fe400028f0eff */
[----:B----4-:R-:W-:Y:S02]  /*bfa50*/  LOP3.LUT R16, R0, 0xa8, R90, 0xfe, !PT ;  /* 0x000000a800107812 */ /* 0x010fe400078efe5a */
[C---:B------:R-:W-:Y:S02]  /*bfa60*/  LEA R8, P6, R9.reuse, R92, 0x1 ;  /* 0x0000005c09087211 */ /* 0x040fe400078c08ff */
[C---:B0-----:R-:W-:Y:S01]  /*bfa70*/  ISETP.LT.AND P2, PT, R16.reuse, R26, !P0 ;  /* 0x0000001a1000720c */ /* 0x041fe20004741270 */
[----:B------:R-:W-:Y:S01]  /*bfa80*/  IMAD R17, R16, R93, RZ ;  /* 0x0000005d10117224 */ /* 0x000fe200078e02ff */
[----:B------:R-:W-:-:S04]  /*bfa90*/  LEA.HI.X.SX32 R9, R9, R3, 0x1, P6 ;  /* 0x0000000309097211 */ /* 0x000fc800030f0eff */
[C---:B------:R-:W-:Y:S01]  /*bfaa0*/  LEA R16, P6, R17.reuse, R92, 0x1 ;  /* 0x0000005c11107211 */ /* 0x040fe200078c08ff */
[----:B------:R0:W-:Y:S04]  /*bfab0*/  @P4 STG.E.U16 desc[UR6][R8.64], R49 ;  /* 0x0000003108004986 */ /* 0x0001e8000c101506 */
[----:B------:R4:W-:Y:S01]  /*bfac0*/  @P3 STG.E.U16 desc[UR6][R10.64], R18 ;  /* 0x000000120a003986 */ /* 0x0009e2000c101506 */
[----:B------:R-:W-:Y:S02]  /*bfad0*/  LEA.HI.X.SX32 R17, R17, R3, 0x1, P6 ;  /* 0x0000000311117211 */ /* 0x000fe400030f0eff */
[C-C-:B------:R-:W-:Y:S02]  /*bfae0*/  LOP3.LUT R26, R0.reuse, 0xac, R90.reuse, 0xfe, !PT ;  /* 0x000000ac001a7812 */ /* 0x140fe400078efe5a */
[----:B0-----:R-:W-:Y:S01]  /*bfaf0*/  LOP3.LUT R9, R0, 0xaa, R90, 0xfe, !PT ;  /* 0x000000aa00097812 */ /* 0x001fe200078efe5a */
[----:B----4-:R-:W0:Y:S03]  /*bfb00*/  LDC R18, c[0x0][0x39c] ;  /* 0x0000e700ff127b82 */ /* 0x010e260000000800 */
[C---:B---3--:R-:W-:Y:S01]  /*bfb10*/  ISETP.LT.AND P4, PT, R9.reuse, R19, !P0 ;  /* 0x000000130900720c */ /* 0x048fe20004781270 */
[----:B------:R-:W-:Y:S01]  /*bfb20*/  IMAD R9, R9, R93, RZ ;  /* 0x0000005d09097224 */ /* 0x000fe200078e02ff */
[----:B------:R3:W-:Y:S01]  /*bfb30*/  @P2 STG.E.U16 desc[UR6][R16.64], R50 ;  /* 0x0000003210002986 */ /* 0x0007e2000c101506 */
[C---:B------:R-:W-:Y:S01]  /*bfb40*/  ISETP.LT.AND P3, PT, R26.reuse, R25, !P0 ;  /* 0x000000191a00720c */ /* 0x040fe20004761270 */
[----:B------:R-:W-:-:S02]  /*bfb50*/  IMAD R11, R26, R93, RZ ;  /* 0x0000005d1a0b7224 */ /* 0x000fc400078e02ff */
[----:B------:R-:W-:Y:S01]  /*bfb60*/  LEA R8, P6, R9, R92, 0x1 ;  /* 0x0000005c09087211 */ /* 0x000fe200078c08ff */
[----:B------:R-:W4:Y:S01]  /*bfb70*/  LDC R26, c[0x0][0x39c] ;  /* 0x0000e700ff1a7b82 */ /* 0x000f220000000800 */
[----:B---3--:R-:W-:-:S07]  /*bfb80*/  LOP3.LUT R17, R0, 0xae, R90, 0xfe, !PT ;  /* 0x000000ae00117812 */ /* 0x008fce00078efe5a */
[----:B------:R-:W3:Y:S01]  /*bfb90*/  LDC R25, c[0x0][0x39c] ;  /* 0x0000e700ff197b82 */ /* 0x000ee20000000800 */
[----:B------:R-:W-:Y:S02]  /*bfba0*/  PRMT R50, R50, 0x7632, R50 ;  /* 0x0000763232327816 */ /* 0x000fe40000000032 */
[C---:B--2---:R-:W-:Y:S01]  /*bfbb0*/  ISETP.LT.AND P2, PT, R17.reuse, R24, !P0 ;  /* 0x000000181100720c */ /* 0x044fe20004741270 */
[----:B------:R-:W-:Y:S01]  /*bfbc0*/  IMAD R17, R17, R93, RZ ;  /* 0x0000005d11117224 */ /* 0x000fe200078e02ff */
[-C--:B------:R-:W-:Y:S02]  /*bfbd0*/  LEA.HI.X.SX32 R9, R9, R3.reuse, 0x1, P6 ;  /* 0x0000000309097211 */ /* 0x080fe400030f0eff */
[-C--:B------:R-:W-:Y:S01]  /*bfbe0*/  LEA R10, P5, R11, R92.reuse, 0x1 ;  /* 0x0000005c0b0a7211 */ /* 0x080fe200078a08ff */
[----:B------:R-:W2:Y:S01]  /*bfbf0*/  LDC R19, c[0x0][0x39c] ;  /* 0x0000e700ff137b82 */ /* 0x000ea20000000800 */
[----:B------:R-:W-:Y:S01]  /*bfc00*/  LEA R16, P6, R17, R92, 0x1 ;  /* 0x0000005c11107211 */ /* 0x000fe200078c08ff */
[----:B------:R1:W-:Y:S01]  /*bfc10*/  @P4 STG.E.U16 desc[UR6][R8.64], R50 ;  /* 0x0000003208004986 */ /* 0x0003e2000c101506 */
[----:B------:R-:W-:-:S02]  /*bfc20*/  LEA.HI.X.SX32 R11, R11, R3, 0x1, P5 ;  /* 0x000000030b0b7211 */ /* 0x000fc400028f0eff */
[----:B------:R-:W-:Y:S02]  /*bfc30*/  LEA.HI.X.SX32 R17, R17, R3, 0x1, P6 ;  /* 0x0000000311117211 */ /* 0x000fe400030f0eff */
[----:B------:R-:W-:Y:S01]  /*bfc40*/  PRMT R27, R51, 0x7632, R27 ;  /* 0x00007632331b7816 */ /* 0x000fe2000000001b */
[----:B------:R-:W2:Y:S01]  /*bfc50*/  LDC R24, c[0x0][0x39c] ;  /* 0x0000e700ff187b82 */ /* 0x000ea20000000800 */
[----:B-1----:R-:W-:Y:S01]  /*bfc60*/  LOP3.LUT R9, R0, 0xb0, R90, 0xfe, !PT ;  /* 0x000000b000097812 */ /* 0x002fe200078efe5a */
[----:B------:R1:W-:Y:S03]  /*bfc70*/  @P3 STG.E.U16 desc[UR6][R10.64], R51 ;  /* 0x000000330a003986 */ /* 0x0003e6000c101506 */
[----:B0-----:R-:W-:-:S03]  /*bfc80*/  ISETP.LT.AND P4, PT, R9, R18, !P0 ;  /* 0x000000120900720c */ /* 0x001fc60004781270 */
[----:B------:R-:W0:Y:S01]  /*bfc90*/  LDC R18, c[0x0][0x39c] ;  /* 0x0000e700ff127b82 */ /* 0x000e220000000800 */
[----:B------:R4:W-:Y:S01]  /*bfca0*/  @P2 STG.E.U16 desc[UR6][R16.64], R27 ;  /* 0x0000001b10002986 */ /* 0x0009e2000c101506 */
[-C--:B------:R-:W-:Y:S01]  /*bfcb0*/  IMAD R9, R9, R93.reuse, RZ ;  /* 0x0000005d09097224 */ /* 0x080fe200078e02ff */
[C-C-:B-1----:R-:W-:Y:S02]  /*bfcc0*/  LOP3.LUT R10, R0.reuse, 0xb2, R90.reuse, 0xfe, !PT ;  /* 0x000000b2000a7812 */ /* 0x142fe400078efe5a */
[----:B------:R-:W2:Y:S01]  /*bfcd0*/  LDL.LU R51, [R1+0xd0] ;  /* 0x0000d00001337983 */ /* 0x000ea20000300800 */
[----:B----4-:R-:W-:Y:S02]  /*bfce0*/  LOP3.LUT R16, R0, 0xb4, R90, 0xfe, !PT ;  /* 0x000000b400107812 */ /* 0x010fe400078efe5a */
[CC--:B------:R-:W-:Y:S01]  /*bfcf0*/  IMAD R11, R10.reuse, R93.reuse, RZ ;  /* 0x0000005d0a0b7224 */ /* 0x0c0fe200078e02ff */
[----:B------:R-:W-:Y:S01]  /*bfd00*/  LEA R8, P6, R9, R92, 0x1 ;  /* 0x0000005c09087211 */ /* 0x000fe200078c08ff */
[----:B------:R-:W4:Y:S01]  /*bfd10*/  LDL.LU R50, [R1+0xd4] ;  /* 0x0000d40001327983 */ /* 0x000f220000300800 */
[----:B------:R-:W-:Y:S01]  /*bfd20*/  ISETP.LT.AND P3, PT, R10, R26, !P0 ;  /* 0x0000001a0a00720c */ /* 0x000fe20004761270 */
[C---:B------:R-:W-:Y:S01]  /*bfd30*/  IMAD R17, R16.reuse, R93, RZ ;  /* 0x0000005d10117224 */ /* 0x040fe200078e02ff */
[----:B---3--:R-:W-:Y:S01]  /*bfd40*/  ISETP.LT.AND P2, PT, R16, R25, !P0 ;  /* 0x000000191000720c */ /* 0x008fe20004741270 */
[----:B------:R-:W3:Y:S01]  /*bfd50*/  LDL.LU R89, [R1+0xd8] ;  /* 0x0000d80001597983 */ /* 0x000ee20000300800 */
[----:B------:R-:W-:-:S02]  /*bfd60*/  LEA R10, P5, R11, R92, 0x1 ;  /* 0x0000005c0b0a7211 */ /* 0x000fc400078a08ff */
[-C--:B------:R-:W-:Y:S02]  /*bfd70*/  LEA.HI.X.SX32 R9, R9, R3.reuse, 0x1, P6 ;  /* 0x0000000309097211 */ /* 0x080fe400030f0eff */
[----:B------:R-:W-:Y:S02]  /*bfd80*/  LEA R16, P6, R17, R92, 0x1 ;  /* 0x0000005c11107211 */ /* 0x000fe400078c08ff */
[-C--:B------:R-:W-:Y:S02]  /*bfd90*/  LEA.HI.X.SX32 R11, R11, R3.reuse, 0x1, P5 ;  /* 0x000000030b0b7211 */ /* 0x080fe400028f0eff */
[----:B------:R-:W-:Y:S02]  /*bfda0*/  PRMT R25, R56, 0x7632, R25 ;  /* 0x0000763238197816 */ /* 0x000fe40000000019 */
[----:B------:R-:W-:Y:S02]  /*bfdb0*/  LEA.HI.X.SX32 R17, R17, R3, 0x1, P6 ;  /* 0x0000000311117211 */ /* 0x000fe400030f0eff */
[C-C-:B------:R-:W-:Y:S01]  /*bfdc0*/  LOP3.LUT R26, R0.reuse, 0xb6, R90.reuse, 0xfe, !PT ;  /* 0x000000b6001a7812 */ /* 0x140fe200078efe5a */
[----:B------:R-:W-:Y:S01]  /*bfdd0*/  @P4 STG.E.U16 desc[UR6][R8.64], R56 ;  /* 0x0000003808004986 */ /* 0x000fe2000c101506 */
[----:B------:R-:W-:-:S02]  /*bfde0*/  LOP3.LUT R27, R0, 0xba, R90, 0xfe, !PT ;  /* 0x000000ba001b7812 */ /* 0x000fc400078efe5a */
[----:B--2---:R-:W-:Y:S01]  /*bfdf0*/  ISETP.LT.AND P4, PT, R26, R19, !P0 ;  /* 0x000000131a00720c */ /* 0x004fe20004781270 */
[----:B------:R1:W-:Y:S01]  /*bfe00*/  @P3 STG.E.U16 desc[UR6][R10.64], R25 ;  /* 0x000000190a003986 */ /* 0x0003e2000c101506 */
[----:B------:R-:W-:Y:S01]  /*bfe10*/  LOP3.LUT R33, R0, 0xb8, R90, 0xfe, !PT ;  /* 0x000000b800217812 */ /* 0x000fe200078efe5a */
[----:B------:R-:W2:Y:S02]  /*bfe20*/  LDC R19, c[0x0][0x39c] ;  /* 0x0000e700ff137b82 */ /* 0x000ea40000000800 */
[----:B------:R1:W-:Y:S01]  /*bfe30*/  @P2 STG.E.U16 desc[UR6][R16.64], R57 ;  /* 0x0000003910002986 */ /* 0x0003e2000c101506 */
[----:B0-----:R-:W-:Y:S02]  /*bfe40*/  ISETP.LT.AND P2, PT, R27, R18, !P0 ;  /* 0x000000121b00720c */ /* 0x001fe40004741270 */
[----:B------:R-:W-:-:S03]  /*bfe50*/  ISETP.LT.AND P3, PT, R33, R24, !P0 ;  /* 0x000000182100720c */ /* 0x000fc60004761270 */
[----:B------:R-:W0:Y:S01]  /*bfe60*/  LDC R18, c[0x0][0x39c] ;  /* 0x0000e700ff127b82 */ /* 0x000e220000000800 */
[-C--:B-1----:R-:W-:Y:S02]  /*bfe70*/  IMAD R11, R26, R93.reuse, RZ ;  /* 0x0000005d1a0b7224 */ /* 0x082fe400078e02ff */
[----:B------:R-:W-:-:S05]  /*bfe80*/  IMAD R9, R33, R93, RZ ;  /* 0x0000005d21097224 */ /* 0x000fca00078e02ff */
[----:B------:R-:W1:Y:S01]  /*bfe90*/  LDC R24, c[0x0][0x39c] ;  /* 0x0000e700ff187b82 */ /* 0x000e620000000800 */
[-C--:B------:R-:W-:Y:S01]  /*bfea0*/  LEA R10, P6, R11, R92.reuse, 0x1 ;  /* 0x0000005c0b0a7211 */ /* 0x080fe200078c08ff */
[----:B------:R-:W-:Y:S01]  /*bfeb0*/  IMAD R17, R27, R93, RZ ;  /* 0x0000005d1b117224 */ /* 0x000fe200078e02ff */
[-C--:B------:R-:W-:Y:S02]  /*bfec0*/  LEA R8, P5, R9, R92.reuse, 0x1 ;  /* 0x0000005c09087211 */ /* 0x080fe400078a08ff */
[-C--:B------:R-:W-:Y:S02]  /*bfed0*/  LEA.HI.X.SX32 R11, R11, R3.reuse, 0x1, P6 ;  /* 0x000000030b0b7211 */ /* 0x080fe400030f0eff */
[----:B------:R-:W-:Y:S01]  /*bfee0*/  LEA R16, P6, R17, R92, 0x1 ;  /* 0x0000005c11107211 */ /* 0x000fe200078c08ff */
[----:B------:R-:W2:Y:S01]  /*bfef0*/  LDC R25, c[0x0][0x39c] ;  /* 0x0000e700ff197b82 */ /* 0x000ea20000000800 */
[----:B------:R-:W-:Y:S02]  /*bff00*/  PRMT R57, R57, 0x7632, R57 ;  /* 0x0000763239397816 */ /* 0x000fe40000000039 */
[----:B------:R-:W-:-:S02]  /*bff10*/  LEA.HI.X.SX32 R9, R9, R3, 0x1, P5 ;  /* 0x0000000309097211 */ /* 0x000fc400028f0eff */
[----:B------:R-:W-:Y:S02]  /*bff20*/  LEA.HI.X.SX32 R17, R17, R3, 0x1, P6 ;  /* 0x0000000311117211 */ /* 0x000fe400030f0eff */
[----:B------:R-:W-:Y:S02]  /*bff30*/  PRMT R32, R58, 0x7632, R32 ;  /* 0x000076323a207816 */ /* 0x000fe40000000020 */
[C-C-:B------:R-:W-:Y:S01]  /*bff40*/  LOP3.LUT R26, R0.reuse, 0xbc, R90.reuse, 0xfe, !PT ;  /* 0x000000bc001a7812 */ /* 0x140fe200078efe5a */
[----:B------:R-:W-:Y:S01]  /*bff50*/  @P4 STG.E.U16 desc[UR6][R10.64], R57 ;  /* 0x000000390a004986 */ /* 0x000fe2000c101506 */
[--C-:B------:R-:W-:Y:S02]  /*bff60*/  LOP3.LUT R27, R0, 0xc0, R90.reuse, 0xfe, !PT ;  /* 0x000000c0001b7812 */ /* 0x100fe400078efe5a */
[----:B--2---:R-:W-:Y:S01]  /*bff70*/  ISETP.LT.AND P4, PT, R26, R19, !P0 ;  /* 0x000000131a00720c */ /* 0x004fe20004781270 */
[----:B------:R2:W-:Y:S01]  /*bff80*/  @P3 STG.E.U16 desc[UR6][R8.64], R58 ;  /* 0x0000003a08003986 */ /* 0x0005e2000c101506 */
[----:B------:R-:W-:Y:S01]  /*bff90*/  LOP3.LUT R33, R0, 0xbe, R90, 0xfe, !PT ;  /* 0x000000be00217812 */ /* 0x000fe200078efe5a */
[----:B------:R-:W-:Y:S01]  /*bffa0*/  IMAD R26, R26, R93, RZ ;  /* 0x0000005d1a1a7224 */ /* 0x000fe200078e02ff */
[----:B------:R-:W2:Y:S01]  /*bffb0*/  LDC R19, c[0x0][0x39c] ;  /* 0x0000e700ff137b82 */ /* 0x000ea20000000800 */
[----:B------:R1:W-:Y:S01]  /*bffc0*/  @P2 STG.E.U16 desc[UR6][R16.64], R32 ;  /* 0x0000002010002986 */ /* 0x0003e2000c101506 */
[----:B0-----:R-:W-:-:S02]  /*bffd0*/  ISETP.LT.AND P2, PT, R27, R18, !P0 ;  /* 0x000000121b00720c */ /* 0x001fc40004741270 */
[----:B-1----:R-:W-:-:S04]  /*bffe0*/  ISETP.LT.AND P3, PT, R33, R24, !P0 ;  /* 0x000000182100720c */ /* 0x002fc80004761270 */
[----:B------:R-:W0:Y:S01]  /*bfff0*/  LDC R18, c[0x0][0x39c] ;  /* 0x0000e700ff127b82 */ /* 0x000e220000000800 */
[-C--:B------:R-:W-:Y:S01]  /*c0000*/  IMAD R24, R27, R93.reuse, RZ ;  /* 0x0000005d1b187224 */ /* 0x080fe200078e02ff */
[----:B--2---:R-:W-:Y:S01]  /*c0010*/  LEA R8, P6, R26, R92, 0x1 ;  /* 0x0000005c1a087211 */ /* 0x004fe200078c08ff */
[----:B------:R-:W-:-:S03]  /*c0020*/  IMAD R11, R33, R93, RZ ;  /* 0x0000005d210b7224 */ /* 0x000fc600078e02ff */
[-C--:B------:R-:W-:Y:S02]  /*c0030*/  LEA.HI.X.SX32 R9, R26, R3.reuse, 0x1, P6 ;  /* 0x000000031a097211 */ /* 0x080fe400030f0eff */
[CC--:B------:R-:W-:Y:S02]  /*c0040*/  LEA R16, P6, R24.reuse, R92.reuse, 0x1 ;  /* 0x0000005c18107211 */ /* 0x0c0fe400078c08ff */
[C---:B------:R-:W-:Y:S02]  /*c0050*/  LEA R10, P5, R11.reuse, R92, 0x1 ;  /* 0x0000005c0b0a7211 */ /* 0x040fe400078a08ff */
[-C--:B------:R-:W-:Y:S02]  /*c0060*/  LEA.HI.X.SX32 R17, R24, R3.reuse, 0x1, P6 ;  /* 0x0000000318117211 */ /* 0x080fe400030f0eff */
[----:B------:R-:W-:Y:S01]  /*c0070*/  LOP3.LUT R26, R0, 0xc2, R90, 0xfe, !PT ;  /* 0x000000c2001a7812 */ /* 0x000fe200078efe5a */
[----:B------:R-:W1:Y:S01]  /*c0080*/  LDC R24, c[0x0][0x39c] ;  /* 0x0000e700ff187b82 */ /* 0x000e620000000800 */
[----:B------:R2:W-:Y:S01]  /*c0090*/  @P4 STG.E.U16 desc[UR6][R8.64], R59 ;  /* 0x0000003b08004986 */ /* 0x0005e2000c101506 */
[----:B------:R-:W-:-:S02]  /*c00a0*/  LEA.HI.X.SX32 R11, R11, R3, 0x1, P5 ;  /* 0x000000030b0b7211 */ /* 0x000fc400028f0eff */
[----:B------:R-:W-:Y:S02]  /*c00b0*/  PRMT R33, R59, 0x7632, R33 ;  /* 0x000076323b217816 */ /* 0x000fe40000000021 */
[----:B------:R-:W-:Y:S02]  /*c00c0*/  ISETP.LT.AND P4, PT, R26, R25, !P0 ;  /* 0x000000191a00720c */ /* 0x000fe40004781270 */
[----:B------:R-:W2:Y:S01]  /*c00d0*/  LDC R25, c[0x0][0x39c] ;  /* 0x0000e700ff197b82 */ /* 0x000ea20000000800 */
[C-C-:B------:R-:W-:Y:S02]  /*c00e0*/  LOP3.LUT R32, R0.reuse, 0xc4, R90.reuse, 0xfe, !PT ;  /* 0x000000c400207812 */ /* 0x140fe400078efe5a */
[----:B------:R-:W-:Y:S01]  /*c00f0*/  LOP3.LUT R27, R0, 0xc6, R90, 0xfe, !PT ;  /* 0x000000c6001b7812 */ /* 0x000fe200078efe5a */
[----:B------:R0:W-:Y:S01]  /*c0100*/  @P3 STG.E.U16 desc[UR6][R10.64], R33 ;  /* 0x000000210a003986 */ /* 0x0001e2000c101506 */
[----:B------:R-:W-:Y:S01]  /*c0110*/  IMAD R26, R26, R93, RZ ;  /* 0x0000005d1a1a7224 */ /* 0x000fe200078e02ff */
[C---:B------:R-:W-:Y:S01]  /*c0120*/  ISETP.LT.AND P3, PT, R32.reuse, R19, !P0 ;  /* 0x000000132000720c */ /* 0x040fe20004761270 */
[----:B--2---:R-:W-:Y:S01]  /*c0130*/  IMAD R9, R32, R93, RZ ;  /* 0x0000005d20097224 */ /* 0x004fe200078e02ff */
[----:B------:R2:W-:Y:S01]  /*c0140*/  @P2 STG.E.U16 desc[UR6][R16.64], R64 ;  /* 0x0000004010002986 */ /* 0x0005e2000c101506 */
[----:B0-----:R-:W-:-:S02]  /*c0150*/  ISETP.LT.AND P2, PT, R27, R18, !P0 ;  /* 0x000000121b00720c */ /* 0x001fc40004741270 */
[----:B------:R-:W0:Y:S01]  /*c0160*/  LDC R18, c[0x0][0x39c] ;  /* 0x0000e700ff127b82 */ /* 0x000e220000000800 */
[CC--:B------:R-:W-:Y:S02]  /*c0170*/  LEA R8, P5, R9.reuse, R92.reuse, 0x1 ;  /* 0x0000005c09087211 */ /* 0x0c0fe400078a08ff */
[----:B------:R-:W-:Y:S02]  /*c0180*/  LEA R10, P6, R26, R92, 0x1 ;  /* 0x0000005c1a0a7211 */ /* 0x000fe400078c08ff */
[-C--:B------:R-:W-:Y:S02]  /*c0190*/  LEA.HI.X.SX32 R9, R9, R3.reuse, 0x1, P5 ;  /* 0x0000000309097211 */ /* 0x080fe400028f0eff */
[----:B--2---:R-:W-:Y:S02]  /*c01a0*/  PRMT R64, R64, 0x7632, R64 ;  /* 0x0000763240407816 */ /* 0x004fe40000000040 */
[----:B------:R-:W-:Y:S01]  /*c01b0*/  LEA.HI.X.SX32 R11, R26, R3, 0x1, P6 ;  /* 0x000000031a0b7211 */ /* 0x000fe200030f0eff */
[----:B------:R-:W-:Y:S01]  /*c01c0*/  IMAD R17, R27, R93, RZ ;  /* 0x0000005d1b117224 */ /* 0x000fe200078e02ff */
[----:B------:R-:W-:-:S03]  /*c01d0*/  LOP3.LUT R19, R0, 0xca, R90, 0xfe, !PT ;  /* 0x000000ca00137812 */ /* 0x000fc600078efe5a */
[----:B------:R2:W-:Y:S01]  /*c01e0*/  @P4 STG.E.U16 desc[UR6][R10.64], R64 ;  /* 0x000000400a004986 */ /* 0x0005e2000c101506 */
[----:B------:R-:W-:-:S03]  /*c01f0*/  LOP3.LUT R26, R0, 0xc8, R90, 0xfe, !PT ;  /* 0x000000c8001a7812 */ /* 0x000fc600078efe5a */
[----:B------:R2:W-:Y:S01]  /*c0200*/  @P3 STG.E.U16 desc[UR6][R8.64], R65 ;  /* 0x0000004108003986 */ /* 0x0005e2000c101506 */
[----:B-1----:R-:W-:Y:S02]  /*c0210*/  ISETP.LT.AND P3, PT, R19, R24, !P0 ;  /* 0x000000181300720c */ /* 0x002fe40004761270 */
[----:B------:R-:W-:Y:S01]  /*c0220*/  LEA R16, P6, R17, R92, 0x1 ;  /* 0x0000005c11107211 */ /* 0x000fe200078c08ff */
[----:B------:R-:W1:Y:S01]  /*c0230*/  LDC R24, c[0x0][0x39c] ;  /* 0x0000e700ff187b82 */ /* 0x000e620000000800 */
[----:B--2---:R-:W-:Y:S01]  /*c0240*/  IMAD R11, R19, R93, RZ ;  /* 0x0000005d130b7224 */ /* 0x004fe200078e02ff */
[----:B------:R-:W-:-:S06]  /*c0250*/  ISETP.LT.AND P4, PT, R26, R25, !P0 ;  /* 0x000000191a00720c */ /* 0x000fcc0004781270 */
[----:B------:R-:W2:Y:S01]  /*c0260*/  LDC R19, c[0x0][0x39c] ;  /* 0x0000e700ff137b82 */ /* 0x000ea20000000800 */
[----:B------:R-:W-:Y:S01]  /*c0270*/  LEA.HI.X.SX32 R17, R17, R3, 0x1, P6 ;  /* 0x0000000311117211 */ /* 0x000fe200030f0eff */
[----:B------:R-:W-:Y:S01]  /*c0280*/  IMAD R26, R26, R93, RZ ;  /* 0x0000005d1a1a7224 */ /* 0x000fe200078e02ff */
[----:B------:R-:W-:Y:S02]  /*c0290*/  PRMT R32, R65, 0x7632, R32 ;  /* 0x0000763241207816 */ /* 0x000fe40000000020 */
[----:B------:R-:W-:-:S03]  /*c02a0*/  LOP3.LUT R33, R0, 0xcc, R90, 0xfe, !PT ;  /* 0x000000cc00217812 */ /* 0x000fc600078efe5a */
[----:B------:R-:W2:Y:S01]  /*c02b0*/  LDC R25, c[0x0][0x39c] ;  /* 0x0000e700ff197b82 */ /* 0x000ea20000000800 */
[----:B------:R0:W-:Y:S01]  /*c02c0*/  @P2 STG.E.U16 desc[UR6][R16.64], R32 ;  /* 0x0000002010002986 */ /* 0x0001e2000c101506 */
[C---:B------:R-:W-:Y:S01]  /*c02d0*/  IMAD R27, R33.reuse, R93, RZ ;  /* 0x0000005d211b7224 */ /* 0x040fe200078e02ff */
[C---:B------:R-:W-:Y:S02]  /*c02e0*/  LEA R8, P6, R26.reuse, R92, 0x1 ;  /* 0x0000005c1a087211 */ /* 0x040fe400078c08ff */
[----:B0-----:R-:W-:Y:S02]  /*c02f0*/  ISETP.LT.AND P2, PT, R33, R18, !P0 ;  /* 0x000000122100720c */ /* 0x001fe40004741270 */
[----:B------:R-:W-:Y:S02]  /*c0300*/  LEA.HI.X.SX32 R9, R26, R3, 0x1, P6 ;  /* 0x000000031a097211 */ /* 0x000fe400030f0eff */
[-C--:B------:R-:W-:Y:S01]  /*c0310*/  LEA R10, P6, R27, R92.reuse, 0x1 ;  /* 0x0000005c1b0a7211 */ /* 0x080fe200078c08ff */
[----:B------:R-:W0:Y:S01]  /*c0320*/  LDC R26, c[0x0][0x39c] ;  /* 0x0000e700ff1a7b82 */ /* 0x000e220000000800 */
[----:B------:R-:W-:-:S02]  /*c0330*/  LEA R16, P5, R11, R92, 0x1 ;  /* 0x0000005c0b107211 */ /* 0x000fc400078a08ff */
[----:B------:R-:W-:Y:S02]  /*c0340*/  PRMT R35, R66, 0x7632, R35 ;  /* 0x0000763242237816 */ /* 0x000fe40000000023 */
[-C--:B------:R-:W-:Y:S02]  /*c0350*/  LEA.HI.X.SX32 R17, R11, R3.reuse, 0x1, P5 ;  /* 0x000000030b117211 */ /* 0x080fe400028f0eff */
[----:B------:R-:W-:Y:S02]  /*c0360*/  LEA.HI.X.SX32 R11, R27, R3, 0x1, P6 ;  /* 0x000000031b0b7211 */ /* 0x000fe400030f0eff */
[C-C-:B------:R-:W-:Y:S01]  /*c0370*/  LOP3.LUT R33, R0.reuse, 0xce, R90.reuse, 0xfe, !PT ;  /* 0x000000ce00217812 */ /* 0x140fe200078efe5a */
[----:B------:R2:W-:Y:S01]  /*c0380*/  @P4 STG.E.U16 desc[UR6][R8.64], R66 ;  /* 0x0000004208004986 */ /* 0x0005e2000c101506 */
[----:B------:R-:W-:-:S03]  /*c0390*/  LOP3.LUT R32, R0, 0xd2, R90, 0xfe, !PT ;  /* 0x000000d200207812 */ /* 0x000fc600078efe5a */
[----:B------:R2:W-:Y:S01]  /*c03a0*/  @P3 STG.E.U16 desc[UR6][R16.64], R35 ;  /* 0x0000002310003986 */ /* 0x0005e2000c101506 */
[C---:B------:R-:W-:Y:S01]  /*c03b0*/  IMAD R27, R33.reuse, R93, RZ ;  /* 0x0000005d211b7224 */ /* 0x040fe200078e02ff */
[----:B------:R-:W-:Y:S02]  /*c03c0*/  LOP3.LUT R34, R0, 0xd0, R90, 0xfe, !PT ;  /* 0x000000d000227812 */ /* 0x000fe400078efe5a */
[----:B------:R2:W-:Y:S01]  /*c03d0*/  @P2 STG.E.U16 desc[UR6][R10.64], R67 ;  /* 0x000000430a002986 */ /* 0x0005e2000c101506 */
[----:B-1----:R-:W-:Y:S02]  /*c03e0*/  ISETP.LT.AND P4, PT, R33, R24, !P0 ;  /* 0x000000182100720c */ /* 0x002fe40004781270 */
[----:B--2---:R-:W-:Y:S01]  /*c03f0*/  ISETP.LT.AND P2, PT, R32, R19, !P0 ;  /* 0x000000132000720c */ /* 0x004fe20004741270 */
[C---:B------:R-:W-:Y:S01]  /*c0400*/  IMAD R9, R34.reuse, R93, RZ ;  /* 0x0000005d22097224 */ /* 0x040fe200078e02ff */
[----:B------:R-:W1:Y:S01]  /*c0410*/  LDC R19, c[0x0][0x39c] ;  /* 0x0000e700ff137b82 */ /* 0x000e620000000800 */
[----:B------:R-:W-:-:S02]  /*c0420*/  ISETP.LT.AND P3, PT, R34, R25, !P0 ;  /* 0x000000192200720c */ /* 0x000fc40004761270 */
[----:B------:R-:W-:Y:S02]  /*c0430*/  LEA R16, P6, R27, R92, 0x1 ;  /* 0x0000005c1b107211 */ /* 0x000fe400078c08ff */
[----:B------:R-:W-:-:S03]  /*c0440*/  PRMT R18, R67, 0x7632, R18 ;  /* 0x0000763243127816 */ /* 0x000fc60000000012 */
[----:B------:R-:W2:Y:S01]  /*c0450*/  LDC R34, c[0x0][0x39c] ;  /* 0x0000e700ff227b82 */ /* 0x000ea20000000800 */
[----:B------:R-:W-:Y:S01]  /*c0460*/  LEA.HI.X.SX32 R17, R27, R3, 0x1, P6 ;  /* 0x000000031b117211 */ /* 0x000fe200030f0eff */
[----:B------:R-:W-:Y:S01]  /*c0470*/  IMAD R11, R32, R93, RZ ;  /* 0x0000005d200b7224 */ /* 0x000fe200078e02ff */
[----:B------:R-:W-:Y:S02]  /*c0480*/  LEA R8, P5, R9, R92, 0x1 ;  /* 0x0000005c09087211 */ /* 0x000fe400078a08ff */
[----:B------:R-:W-:-:S03]  /*c0490*/  LOP3.LUT R25, R0, 0xd4, R90, 0xfe, !PT ;  /* 0x000000d400197812 */ /* 0x000fc600078efe5a */
[----:B------:R-:W4:Y:S01]  /*c04a0*/  LDC R24, c[0x0][0x39c] ;  /* 0x0000e700ff187b82 */ /* 0x000f220000000800 */
[----:B------:R0:W-:Y:S01]  /*c04b0*/  @P4 STG.E.U16 desc[UR6][R16.64], R18 ;  /* 0x0000001210004986 */ /* 0x0001e2000c101506 */
[----:B------:R-:W-:Y:S02]  /*c04c0*/  LEA.HI.X.SX32 R9, R9, R3, 0x1, P5 ;  /* 0x0000000309097211 */ /* 0x000fe400028f0eff */
[C---:B0-----:R-:W-:Y:S01]  /*c04d0*/  ISETP.LT.AND P4, PT, R25.reuse, R26, !P0 ;  /* 0x0000001a1900720c */ /* 0x041fe20004781270 */
[----:B------:R-:W-:Y:S01]  /*c04e0*/  IMAD R26, R25, R93, RZ ;  /* 0x0000005d191a7224 */ /* 0x000fe200078e02ff */
[C---:B------:R-:W-:Y:S01]  /*c04f0*/  LEA R10, P6, R11.reuse, R92, 0x1 ;  /* 0x0000005c0b0a7211 */ /* 0x040fe200078c08ff */
[----:B------:R0:W-:Y:S01]  /*c0500*/  @P3 STG.E.U16 desc[UR6][R8.64], R72 ;  /* 0x0000004808003986 */ /* 0x0001e2000c101506 */
[----:B------:R-:W-:Y:S01]  /*c0510*/  LOP3.LUT R32, R0, 0xd6, R90, 0xfe, !PT ;  /* 0x000000d600207812 */ /* 0x000fe200078efe5a */
[----:B------:R-:W3:Y:S01]  /*c0520*/  LDC R25, c[0x0][0x39c] ;  /* 0x0000e700ff197b82 */ /* 0x000ee20000000800 */
[----:B------:R-:W-:-:S02]  /*c0530*/  LEA.HI.X.SX32 R11, R11, R3, 0x1, P6 ;  /* 0x000000030b0b7211 */ /* 0x000fc400030f0eff */
[----:B------:R-:W-:-:S05]  /*c0540*/  LOP3.LUT R33, R0, 0xd8, R90, 0xfe, !PT ;  /* 0x000000d800217812 */ /* 0x000fca00078efe5a */
[----:B------:R-:W3:Y:S01]  /*c0550*/  LDC R18, c[0x0][0x39c] ;  /* 0x0000e700ff127b82 */ /* 0x000ee20000000800 */
[-C--:B0-----:R-:W-:Y:S01]  /*c0560*/  LEA R8, P6, R26, R92.reuse, 0x1 ;  /* 0x0000005c1a087211 */ /* 0x081fe200078c08ff */
[-C--:B------:R-:W-:Y:S01]  /*c0570*/  IMAD R17, R32, R93.reuse, RZ ;  /* 0x0000005d20117224 */ /* 0x080fe200078e02ff */
[----:B------:R-:W-:Y:S01]  /*c0580*/  PRMT R35, R72, 0x7632, R35 ;  /* 0x0000763248237816 */ /* 0x000fe20000000023 */
[----:B------:R-:W-:Y:S01]  /*c0590*/  IMAD R27, R33, R93, RZ ;  /* 0x0000005d211b7224 */ /* 0x000fe200078e02ff */
[----:B------:R-:W-:Y:S02]  /*c05a0*/  LEA.HI.X.SX32 R9, R26, R3, 0x1, P6 ;  /* 0x000000031a097211 */ /* 0x000fe400030f0eff */
[----:B-1----:R-:W-:Y:S02]  /*c05b0*/  ISETP.LT.AND P3, PT, R32, R19, !P0 ;  /* 0x000000132000720c */ /* 0x002fe40004761270 */
[----:B------:R-:W-:Y:S01]  /*c05c0*/  LOP3.LUT R19, R0, 0xda, R90, 0xfe, !PT ;  /* 0x000000da00137812 */ /* 0x000fe200078efe5a */
[----:B------:R0:W-:Y:S01]  /*c05d0*/  @P2 STG.E.U16 desc[UR6][R10.64], R35 ;  /* 0x000000230a002986 */ /* 0x0001e2000c101506 */
[----:B------:R-:W-:-:S03]  /*c05e0*/  LEA R16, P6, R27, R92, 0x1 ;  /* 0x0000005c1b107211 */ /* 0x000fc600078c08ff */
[----:B------:R1:W-:Y:S01]  /*c05f0*/  @P4 STG.E.U16 desc[UR6][R8.64], R73 ;  /* 0x0000004908004986 */ /* 0x0003e2000c101506 */
[C---:B--2---:R-:W-:Y:S01]  /*c0600*/  ISETP.LT.AND P4, PT, R19.reuse, R34, !P0 ;  /* 0x000000221300720c */ /* 0x044fe20004781270 */
[----:B------:R-:W-:Y:S01]  /*c0610*/  IMAD R19, R19, R93, RZ ;  /* 0x0000005d13137224 */ /* 0x000fe200078e02ff */
[----:B----4-:R-:W-:Y:S01]  /*c0620*/  ISETP.LT.AND P2, PT, R33, R24, !P0 ;  /* 0x000000182100720c */ /* 0x010fe20004741270 */
[----:B------:R-:W2:Y:S01]  /*c0630*/  LDC R34, c[0x0][0x39c] ;  /* 0x0000e700ff227b82 */ /* 0x000ea20000000800 */
[----:B0-----:R-:W-:Y:S02]  /*c0640*/  LEA R10, P5, R17, R92, 0x1 ;  /* 0x0000005c110a7211 */ /* 0x001fe400078a08ff */
[----:B------:R-:W-:Y:S02]  /*c0650*/  PRMT R32, R73, 0x7632, R32 ;  /* 0x0000763249207816 */ /* 0x000fe40000000020 */
[----:B------:R-:W-:-:S03]  /*c0660*/  LEA.HI.X.SX32 R11, R17, R3, 0x1, P5 ;  /* 0x00000003110b7211 */ /* 0x000fc600028f0eff */
[----:B------:R-:W0:Y:S01]  /*c0670*/  LDC R33, c[0x0][0x39c] ;  /* 0x0000e700ff217b82 */ /* 0x000e220000000800 */
[-C--:B------:R-:W-:Y:S02]  /*c0680*/  LEA.HI.X.SX32 R17, R27, R3.reuse, 0x1, P6 ;  /* 0x000000031b117211 */ /* 0x080fe400030f0eff */
[C-C-:B------:R-:W-:Y:S02]  /*c0690*/  LOP3.LUT R27, R0.reuse, 0xdc, R90.reuse, 0xfe, !PT ;  /* 0x000000dc001b7812 */ /* 0x140fe400078efe5a */
[----:B-1----:R-:W-:Y:S01]  /*c06a0*/  LEA R8, P6, R19, R92, 0x1 ;  /* 0x0000005c13087211 */ /* 0x002fe200078c08ff */
[----:B------:R1:W-:Y:S01]  /*c06b0*/  @P3 STG.E.U16 desc[UR6][R10.64], R32 ;  /* 0x000000200a003986 */ /* 0x0003e2000c101506 */
[----:B---3--:R-:W-:Y:S02]  /*c06c0*/  ISETP.LT.AND P3, PT, R27, R18, !P0 ;  /* 0x000000121b00720c */ /* 0x008fe40004761270 */
[----:B------:R-:W3:Y:S01]  /*c06d0*/  LDC R18, c[0x0][0x39c] ;  /* 0x0000e700ff127b82 */ /* 0x000ee20000000800 */
[----:B------:R-:W-:Y:S01]  /*c06e0*/  LEA.HI.X.SX32 R9, R19, R3, 0x1, P6 ;  /* 0x0000000313097211 */ /* 0x000fe200030f0eff */
[----:B------:R-:W-:Y:S01]  /*c06f0*/  IMAD R24, R27, R93, RZ ;  /* 0x0000005d1b187224 */ /* 0x000fe200078e02ff */
[----:B------:R-:W-:-:S05]  /*c0700*/  LOP3.LUT R26, R0, 0xde, R90, 0xfe, !PT ;  /* 0x000000de001a7812 */ /* 0x000fca00078efe5a */
[----:B------:R-:W4:Y:S01]  /*c0710*/  LDC R19, c[0x0][0x39c] ;  /* 0x0000e700ff137b82 */ /* 0x000f220000000800 */
[----:B------:R2:W-:Y:S01]  /*c0720*/  @P2 STG.E.U16 desc[UR6][R16.64], R74 ;  /* 0x0000004a10002986 */ /* 0x0005e2000c101506 */
[-C--:B-1----:R-:W-:Y:S02]  /*c0730*/  LEA R10, P5, R24, R92.reuse, 0x1 ;  /* 0x0000005c180a7211 */ /* 0x082fe400078a08ff */
[----:B------:R-:W-:Y:S02]  /*c0740*/  ISETP.LT.AND P2, PT, R26, R25, !P0 ;  /* 0x000000191a00720c */ /* 0x000fe40004741270 */
[----:B------:R-:W-:Y:S02]  /*c0750*/  PRMT R25, R74, 0x7632, R25 ;  /* 0x000076324a197816 */ /* 0x000fe40000000019 */
[----:B------:R-:W-:Y:S01]  /*c0760*/  LEA.HI.X.SX32 R11, R24, R3, 0x1, P5 ;  /* 0x00000003180b7211 */ /* 0x000fe200028f0eff */
[----:B--2---:R-:W-:Y:S01]  /*c0770*/  IMAD R17, R26, R93, RZ ;  /* 0x0000005d1a117224 */ /* 0x004fe200078e02ff */
[----:B------:R-:W-:Y:S01]  /*c0780*/  LOP3.LUT R24, R0, 0xe0, R90, 0xfe, !PT ;  /* 0x000000e000187812 */ /* 0x000fe200078efe5a */
[----:B------:R1:W-:Y:S03]  /*c0790*/  @P4 STG.E.U16 desc[UR6][R8.64], R25 ;  /* 0x0000001908004986 */ /* 0x0003e6000c101506 */
[----:B------:R-:W-:-:S02]  /*c07a0*/  LEA R16, P6, R17, R92, 0x1 ;  /* 0x0000005c11107211 */ /* 0x000fc400078c08ff */
[C---:B0-----:R-:W-:Y:S01]  /*c07b0*/  ISETP.LT.AND P4, PT, R24.reuse, R33, !P0 ;  /* 0x000000211800720c */ /* 0x041fe20004781270 */
[----:B------:R-:W-:Y:S01]  /*c07c0*/  IMAD R24, R24, R93, RZ ;  /* 0x0000005d18187224 */ /* 0x000fe200078e02ff */
[C-C-:B------:R-:W-:Y:S02]  /*c07d0*/  LOP3.LUT R27, R0.reuse, 0xe2, R90.reuse, 0xfe, !PT ;  /* 0x000000e2001b7812 */ /* 0x140fe400078efe5a */
[----:B------:R-:W-:Y:S02]  /*c07e0*/  LEA.HI.X.SX32 R17, R17, R3, 0x1, P6 ;  /* 0x0000000311117211 */ /* 0x000fe400030f0eff */
[----:B------:R-:W-:Y:S02]  /*c07f0*/  LOP3.LUT R32, R0, 0xe4, R90, 0xfe, !PT ;  /* 0x000000e400207812 */ /* 0x000fe400078efe5a */
[----:B-1----:R-:W-:Y:S01]  /*c0800*/  PRMT R9, R75, 0x7632, R9 ;  /* 0x000076324b097816 */ /* 0x002fe20000000009 */
[----:B------:R0:W-:Y:S01]  /*c0810*/  @P3 STG.E.U16 desc[UR6][R10.64], R75 ;  /* 0x0000004b0a003986 */ /* 0x0001e2000c101506 */
[CC--:B------:R-:W-:Y:S01]  /*c0820*/  IMAD R25, R27.reuse, R93.reuse, RZ ;  /* 0x0000005d1b197224 */ /* 0x0c0fe200078e02ff */
[----:B------:R-:W-:Y:S01]  /*c0830*/  LEA R8, P6, R24, R92, 0x1 ;  /* 0x0000005c18087211 */ /* 0x000fe200078c08ff */
[----:B------:R-:W-:Y:S01]  /*c0840*/  IMAD R26, R32, R93, RZ ;  /* 0x0000005d201a7224 */ /* 0x000fe200078e02ff */
[----:B------:R1:W-:Y:S01]  /*c0850*/  @P2 STG.E.U16 desc[UR6][R16.64], R9 ;  /* 0x0000000910002986 */ /* 0x0003e2000c101506 */
[----:B---3--:R-:W-:-:S02]  /*c0860*/  ISETP.LT.AND P3, PT, R27, R18, !P0 ;  /* 0x000000121b00720c */ /* 0x008fc40004761270 */
[----:B----4-:R-:W-:Y:S01]  /*c0870*/  ISETP.LT.AND P2, PT, R32, R19, !P0 ;  /* 0x000000132000720c */ /* 0x010fe20004741270 */
[----:B------:R-:W2:Y:S01]  /*c0880*/  LDC R27, c[0x0][0x39c] ;  /* 0x0000e700ff1b7b82 */ /* 0x000ea20000000800 */
[----:B0-----:R-:W-:Y:S02]  /*c0890*/  LEA R10, P5, R25, R92, 0x1 ;  /* 0x0000005c190a7211 */ /* 0x001fe400078a08ff */
[----:B-1----:R-:W-:-:S05]  /*c08a0*/  LEA.HI.X.SX32 R9, R24, R3, 0x1, P6 ;  /* 0x0000000318097211 */ /* 0x002fca00030f0eff */
[----:B------:R-:W0:Y:S01]  /*c08b0*/  LDC R32, c[0x0][0x39c] ;  /* 0x0000e700ff207b82 */ /* 0x000e220000000800 */
[----:B------:R-:W-:Y:S02]  /*c08c0*/  LEA R18, P6, R26, R92, 0x1 ;  /* 0x0000005c1a127211 */ /* 0x000fe400078c08ff */
[----:B------:R-:W-:Y:S01]  /*c08d0*/  LOP3.LUT R17, R0, 0xe6, R90, 0xfe, !PT ;  /* 0x000000e600117812 */ /* 0x000fe200078efe5a */
[----:B------:R-:W-:Y:S01]  /*c08e0*/  @P4 STG.E.U16 desc[UR6][R8.64], R80 ;  /* 0x0000005008004986 */ /* 0x000fe2000c101506 */
[-C--:B------:R-:W-:Y:S02]  /*c08f0*/  LEA.HI.X.SX32 R11, R25, R3.reuse, 0x1, P5 ;  /* 0x00000003190b7211 */ /* 0x080fe400028f0eff */
[----:B------:R-:W-:Y:S02]  /*c0900*/  PRMT R16, R80, 0x7632, R16 ;  /* 0x0000763250107816 */ /* 0x000fe40000000010 */
[----:B------:R-:W-:Y:S02]  /*c0910*/  LEA.HI.X.SX32 R19, R26, R3, 0x1, P6 ;  /* 0x000000031a137211 */ /* 0x000fe400030f0eff */
[C---:B------:R-:W-:Y:S01]  /*c0920*/  ISETP.LT.AND P4, PT, R17.reuse, R34, !P0 ;  /* 0x000000221100720c */ /* 0x040fe20004781270 */
[----:B------:R-:W-:Y:S01]  /*c0930*/  IMAD R17, R17, R93, RZ ;  /* 0x0000005d11117224 */ /* 0x000fe200078e02ff */
[----:B------:R-:W-:-:S02]  /*c0940*/  LOP3.LUT R25, R0, 0xe8, R90, 0xfe, !PT ;  /* 0x000000e800197812 */ /* 0x000fc400078efe5a */
[----:B------:R-:W-:Y:S01]  /*c0950*/  LOP3.LUT R33, R0, 0xea, R90, 0xfe, !PT ;  /* 0x000000ea00217812 */ /* 0x000fe200078efe5a */
[----:B------:R1:W-:Y:S01]  /*c0960*/  @P3 STG.E.U16 desc[UR6][R10.64], R16 ;  /* 0x000000100a003986 */ /* 0x0003e2000c101506 */
[C---:B------:R-:W-:Y:S01]  /*c0970*/  ISETP.LT.AND P3, PT, R25.reuse, R40, !P0 ;  /* 0x000000281900720c */ /* 0x040fe20004761270 */
[----:B------:R-:W3:Y:S01]  /*c0980*/  LDC R26, c[0x0][0x39c] ;  /* 0x0000e700ff1a7b82 */ /* 0x000ee20000000800 */
[-C--:B------:R-:W-:Y:S01]  /*c0990*/  IMAD R25, R25, R93.reuse, RZ ;  /* 0x0000005d19197224 */ /* 0x080fe200078e02ff */
[----:B------:R4:W-:Y:S01]  /*c09a0*/  @P2 STG.E.U16 desc[UR6][R18.64], R81 ;  /* 0x0000005112002986 */ /* 0x0009e2000c101506 */
[C---:B------:R-:W-:Y:S01]  /*c09b0*/  ISETP.LT.AND P2, PT, R33.reuse, R42, !P0 ;  /* 0x0000002a2100720c */ /* 0x040fe20004741270 */
[----:B------:R-:W-:Y:S02]  /*c09c0*/  IMAD R33, R33, R93, RZ ;  /* 0x0000005d21217224 */ /* 0x000fe400078e02ff */
[----:B------:R-:W2:Y:S01]  /*c09d0*/  LDS.128 R8, [R91] ;  /* 0x000000005b087984 */ /* 0x000ea20000000c00 */
[----:B-1----:R-:W-:-:S02]  /*c09e0*/  LEA R16, P6, R17, R92, 0x1 ;  /* 0x0000005c11107211 */ /* 0x002fc400078c08ff */
[-C--:B----4-:R-:W-:Y:S02]  /*c09f0*/  LEA R18, P5, R25, R92.reuse, 0x1 ;  /* 0x0000005c19127211 */ /* 0x090fe400078a08ff */
[-C--:B------:R-:W-:Y:S02]  /*c0a00*/  LEA.HI.X.SX32 R17, R17, R3.reuse, 0x1, P6 ;  /* 0x0000000311117211 */ /* 0x080fe400030f0eff */
[----:B------:R-:W-:Y:S02]  /*c0a10*/  LEA R24, P6, R33, R92, 0x1 ;  /* 0x0000005c21187211 */ /* 0x000fe400078c08ff */
[----:B------:R-:W-:Y:S02]  /*c0a20*/  PRMT R35, R81, 0x7632, R35 ;  /* 0x0000763251237816 */ /* 0x000fe40000000023 */
[-C--:B------:R-:W-:Y:S02]  /*c0a30*/  LEA.HI.X.SX32 R19, R25, R3.reuse, 0x1, P5 ;  /* 0x0000000319137211 */ /* 0x080fe400028f0eff */
[----:B------:R-:W-:-:S02]  /*c0a40*/  LEA.HI.X.SX32 R25, R33, R3, 0x1, P6 ;  /* 0x0000000321197211 */ /* 0x000fc400030f0eff */
[C-C-:B------:R-:W-:Y:S01]  /*c0a50*/  LOP3.LUT R33, R0.reuse, 0xec, R90.reuse, 0xfe, !PT ;  /* 0x000000ec00217812 */ /* 0x140fe200078efe5a */
[----:B------:R1:W-:Y:S01]  /*c0a60*/  @P4 STG.E.U16 desc[UR6][R16.64], R35 ;  /* 0x0000002310004986 */ /* 0x0003e2000c101506 */
[C-C-:B------:R-:W-:Y:S02]  /*c0a70*/  LOP3.LUT R42, R0.reuse, 0xf0, R90.reuse, 0xfe, !PT ;  /* 0x000000f0002a7812 */ /* 0x140fe400078efe5a */
[C---:B0-----:R-:W-:Y:S01]  /*c0a80*/  ISETP.LT.AND P4, PT, R33.reuse, R32, !P0 ;  /* 0x000000202100720c */ /* 0x041fe20004781270 */
[-C--:B------:R-:W-:Y:S01]  /*c0a90*/  IMAD R34, R33, R93.reuse, RZ ;  /* 0x0000005d21227224 */ /* 0x080fe200078e02ff */
[----:B------:R-:W0:Y:S01]  /*c0aa0*/  LDC R32, c[0x0][0x39c] ;  /* 0x0000e700ff207b82 */ /* 0x000e220000000800 */
[----:B------:R-:W-:Y:S01]  /*c0ab0*/  LOP3.LUT R41, R0, 0xee, R90, 0xfe, !PT ;  /* 0x000000ee00297812 */ /* 0x000fe200078efe5a */
[-C--:B------:R-:W-:Y:S01]  /*c0ac0*/  IMAD R40, R42, R93.reuse, RZ ;  /* 0x0000005d2a287224 */ /* 0x080fe200078e02ff */
[----:B------:R4:W-:Y:S05]  /*c0ad0*/  @P3 STG.E.U16 desc[UR6][R18.64], R82 ;  /* 0x0000005212003986 */ /* 0x0009ea000c101506 */
[----:B------:R-:W0:Y:S01]  /*c0ae0*/  LDC R33, c[0x0][0x39c] ;  /* 0x0000e700ff217b82 */ /* 0x000e220000000800 */
[----:B-1----:R-:W-:Y:S01]  /*c0af0*/  PRMT R17, R82, 0x7632, R17 ;  /* 0x0000763252117816 */ /* 0x002fe20000000011 */
[----:B------:R-:W-:Y:S01]  /*c0b00*/  IMAD R35, R41, R93, RZ ;  /* 0x0000005d29237224 */ /* 0x000fe200078e02ff */
[----:B------:R-:W-:-:S02]  /*c0b10*/  LEA R16, P6, R34, R92, 0x1 ;  /* 0x0000005c22107211 */ /* 0x000fc400078c08ff */
[----:B---3--:R-:W-:Y:S01]  /*c0b20*/  ISETP.LT.AND P3, PT, R41, R26, !P0 ;  /* 0x0000001a2900720c */ /* 0x008fe20004761270 */
[----:B------:R1:W-:Y:S01]  /*c0b30*/  @P2 STG.E.U16 desc[UR6][R24.64], R17 ;  /* 0x0000001118002986 */ /* 0x0003e2000c101506 */
[----:B--2---:R-:W-:Y:S01]  /*c0b40*/  ISETP.LT.AND P2, PT, R42, R27, !P0 ;  /* 0x0000001b2a00720c */ /* 0x004fe20004741270 */
[----:B------:R-:W2:Y:S01]  /*c0b50*/  LDC R41, c[0x0][0x39c] ;  /* 0x0000e700ff297b82 */ /* 0x000ea20000000800 */
[CC--:B----4-:R-:W-:Y:S02]  /*c0b60*/  LEA R18, P5, R35.reuse, R92.reuse, 0x1 ;  /* 0x0000005c23127211 */ /* 0x0d0fe400078a08ff */
[----:B------:R-:W-:Y:S02]  /*c0b70*/  LOP3.LUT R27, R0, 0xf2, R90, 0xfe, !PT ;  /* 0x000000f2001b7812 */ /* 0x000fe400078efe5a */
[-C--:B-1----:R-:W-:Y:S02]  /*c0b80*/  LEA.HI.X.SX32 R17, R34, R3.reuse, 0x1, P6 ;  /* 0x0000000322117211 */ /* 0x082fe400030f0eff */
[C---:B------:R-:W-:Y:S01]  /*c0b90*/  LEA R24, P6, R40.reuse, R92, 0x1 ;  /* 0x0000005c28187211 */ /* 0x040fe200078c08ff */
[----:B------:R-:W1:Y:S01]  /*c0ba0*/  LDC R34, c[0x0][0x39c] ;  /* 0x0000e700ff227b82 */ /* 0x000e620000000800 */
[-C--:B------:R-:W-:Y:S01]  /*c0bb0*/  LEA.HI.X.SX32 R19, R35, R3.reuse, 0x1, P5 ;  /* 0x0000000323137211 */ /* 0x080fe200028f0eff */
[----:B------:R-:W-:Y:S01]  /*c0bc0*/  @P4 STG.E.U16 desc[UR6][R16.64], R83 ;  /* 0x0000005310004986 */ /* 0x000fe2000c101506 */
[----:B------:R-:W-:-:S02]  /*c0bd0*/  LEA.HI.X.SX32 R25, R40, R3, 0x1, P6 ;  /* 0x0000000328197211 */ /* 0x000fc400030f0eff */
[----:B------:R-:W-:Y:S02]  /*c0be0*/  PRMT R40, R83, 0x7632, R40 ;  /* 0x0000763253287816 */ /* 0x000fe40000000028 */
[C---:B------:R-:W-:Y:S01]  /*c0bf0*/  ISETP.LT.AND P4, PT, R27.reuse, R48, !P0 ;  /* 0x000000301b00720c */ /* 0x040fe20004781270 */
[----:B------:R-:W-:Y:S01]  /*c0c00*/  IMAD R27, R27, R93, RZ ;  /* 0x0000005d1b1b7224 */ /* 0x000fe200078e02ff */
[C-C-:B------:R-:W-:Y:S01]  /*c0c10*/  LOP3.LUT R35, R0.reuse, 0xf6, R90.reuse, 0xfe, !PT ;  /* 0x000000f600237812 */ /* 0x140fe200078efe5a */
[----:B------:R3:W-:Y:S01]  /*c0c20*/  @P3 STG.E.U16 desc[UR6][R18.64], R40 ;  /* 0x0000002812003986 */ /* 0x0007e2000c101506 */
[----:B------:R-:W-:-:S03]  /*c0c30*/  LOP3.LUT R26, R0, 0xf4, R90, 0xfe, !PT ;  /* 0x000000f4001a7812 */ /* 0x000fc600078efe5a */
[----:B------:R4:W-:Y:S01]  /*c0c40*/  @P2 STG.E.U16 desc[UR6][R24.64], R8 ;  /* 0x0000000818002986 */ /* 0x0009e2000c101506 */
[----:B0-----:R-:W-:Y:S02]  /*c0c50*/  ISETP.LT.AND P2, PT, R35, R32, !P0 ;  /* 0x000000202300720c */ /* 0x001fe40004741270 */
[----:B------:R-:W-:Y:S02]  /*c0c60*/  ISETP.LT.AND P3, PT, R26, R33, !P0 ;  /* 0x000000211a00720c */ /* 0x000fe40004761270 */
[C---:B---3--:R-:W-:Y:S02]  /*c0c70*/  LEA R18, P6, R27.reuse, R92, 0x1 ;  /* 0x0000005c1b127211 */ /* 0x048fe400078c08ff */
[----:B------:R-:W-:Y:S02]  /*c0c80*/  PRMT R32, R8, 0x7632, R32 ;  /* 0x0000763208207816 */ /* 0x000fe40000000020 */
[----:B------:R-:W-:Y:S02]  /*c0c90*/  LEA.HI.X.SX32 R19, R27, R3, 0x1, P6 ;  /* 0x000000031b137211 */ /* 0x000fe400030f0eff */
[----:B------:R-:W-:-:S02]  /*c0ca0*/  LOP3.LUT R27, R0, 0xf8, R90, 0xfe, !PT ;  /* 0x000000f8001b7812 */ /* 0x000fc400078efe5a */
[C-C-:B----4-:R-:W-:Y:S02]  /*c0cb0*/  LOP3.LUT R8, R0.reuse, 0xfa, R90.reuse, 0xfe, !PT ;  /* 0x000000fa00087812 */ /* 0x150fe400078efe5a */
[C-C-:B------:R-:W-:Y:S02]  /*c0cc0*/  LOP3.LUT R33, R0.reuse, 0xfc, R90.reuse, 0xfe, !PT ;  /* 0x000000fc00217812 */ /* 0x140fe400078efe5a */
[----:B------:R-:W-:Y:S02]  /*c0cd0*/  LOP3.LUT R0, R0, 0xfe, R90, 0xfe, !PT ;  /* 0x000000fe00007812 */ /* 0x000fe400078efe5a */
[----:B------:R-:W3:Y:S01]  /*c0ce0*/  LDL.LU R90, [R1+0xdc] ;  /* 0x0000dc00015a7983 */ /* 0x000ee20000300800 */
[-C--:B------:R-:W-:Y:S02]  /*c0cf0*/  IMAD R17, R26, R93.reuse, RZ ;  /* 0x0000005d1a117224 */ /* 0x080fe400078e02ff */
[----:B------:R-:W0:Y:S01]  /*c0d00*/  LDC R26, c[0x0][0x39c] ;  /* 0x0000e700ff1a7b82 */ /* 0x000e220000000800 */
[----:B------:R-:W-:Y:S01]  /*c0d10*/  IMAD R25, R35, R93, RZ ;  /* 0x0000005d23197224 */ /* 0x000fe200078e02ff */
[----:B------:R4:W-:Y:S01]  /*c0d20*/  @P4 STG.E.U16 desc[UR6][R18.64], R32 ;  /* 0x0000002012004986 */ /* 0x0009e2000c101506 */
[----:B------:R-:W-:-:S02]  /*c0d30*/  LEA R16, P5, R17, R92, 0x1 ;  /* 0x0000005c11107211 */ /* 0x000fc400078a08ff */
[----:B------:R-:W-:Y:S01]  /*c0d40*/  PRMT R40, R9, 0x7632, R40 ;  /* 0x0000763209287816 */ /* 0x000fe20000000028 */
[----:B------:R-:W3:Y:S02]  /*c0d50*/  LDL.LU R49, [R1+0x40] ;  /* 0x0000400001317983 */ /* 0x000ee40000300800 */
[----:B------:R-:W0:Y:S01]  /*c0d60*/  LDC R35, c[0x0][0x39c] ;  /* 0x0000e700ff237b82 */ /* 0x000e220000000800 */
[----:B------:R-:W-:Y:S01]  /*c0d70*/  LEA.HI.X.SX32 R17, R17, R3, 0x1, P5 ;  /* 0x0000000311117211 */ /* 0x000fe200028f0eff */
[----:B------:R-:W3:Y:S01]  /*c0d80*/  LDL.LU R88, [R1+0x44] ;  /* 0x0000440001587983 */ /* 0x000ee20000300800 */
[C---:B-1----:R-:W-:Y:S01]  /*c0d90*/  ISETP.LT.AND P4, PT, R27.reuse, R34, !P0 ;  /* 0x000000221b00720c */ /* 0x042fe20004781270 */
[-C--:B------:R-:W-:Y:S01]  /*c0da0*/  IMAD R27, R27, R93.reuse, RZ ;  /* 0x0000005d1b1b7224 */ /* 0x080fe200078e02ff */
[----:B------:R-:W-:Y:S01]  /*c0db0*/  LEA R24, P6, R25, R92, 0x1 ;  /* 0x0000005c19187211 */ /* 0x000fe200078c08ff */
[----:B------:R1:W-:Y:S02]  /*c0dc0*/  @P3 STG.E.U16 desc[UR6][R16.64], R9 ;  /* 0x0000000910003986 */ /* 0x0003e4000c101506 */
[----:B------:R-:W0:Y:S01]  /*c0dd0*/  LDC R34, c[0x0][0x39c] ;  /* 0x0000e700ff227b82 */ /* 0x000e220000000800 */
[C---:B----4-:R-:W-:Y:S01]  /*c0de0*/  IMAD R19, R8.reuse, R93, RZ ;  /* 0x0000005d08137224 */ /* 0x050fe200078e02ff */
[----:B--2---:R-:W-:-:S02]  /*c0df0*/  ISETP.LT.AND P3, PT, R8, R41, !P0 ;  /* 0x000000290800720c */ /* 0x004fc40004761270 */
[----:B------:R-:W-:Y:S02]  /*c0e00*/  LEA.HI.X.SX32 R25, R25, R3, 0x1, P6 ;  /* 0x0000000319197211 */ /* 0x000fe400030f0eff */
[-C--:B------:R-:W-:Y:S01]  /*c0e10*/  LEA R8, P6, R27, R92.reuse, 0x1 ;  /* 0x0000005c1b087211 */ /* 0x080fe200078c08ff */
[----:B------:R-:W-:Y:S01]  /*c0e20*/  IMAD R32, R33, R93, RZ ;  /* 0x0000005d21207224 */ /* 0x000fe200078e02ff */
[----:B-1----:R-:W-:Y:S01]  /*c0e30*/  LEA R16, P5, R19, R92, 0x1 ;  /* 0x0000005c13107211 */ /* 0x002fe200078a08ff */
[----:B------:R1:W-:Y:S01]  /*c0e40*/  @P2 STG.E.U16 desc[UR6][R24.64], R40 ;  /* 0x0000002818002986 */ /* 0x0003e2000c101506 */
[-C--:B------:R-:W-:Y:S02]  /*c0e50*/  LEA.HI.X.SX32 R9, R27, R3.reuse, 0x1, P6 ;  /* 0x000000031b097211 */ /* 0x080fe400030f0eff */
[----:B0-----:R-:W-:Y:S01]  /*c0e60*/  ISETP.LT.AND P2, PT, R33, R26, !P0 ;  /* 0x0000001a2100720c */ /* 0x001fe20004741270 */
[----:B------:R-:W0:Y:S01]  /*c0e70*/  LDC R27, c[0x0][0x39c] ;  /* 0x0000e700ff1b7b82 */ /* 0x000e220000000800 */
[----:B------:R-:W-:-:S02]  /*c0e80*/  LEA.HI.X.SX32 R17, R19, R3, 0x1, P5 ;  /* 0x0000000313117211 */ /* 0x000fc400028f0eff */
[----:B------:R-:W-:Y:S01]  /*c0e90*/  PRMT R33, R10, 0x7632, R33 ;  /* 0x000076320a217816 */ /* 0x000fe20000000021 */
[----:B------:R-:W-:Y:S01]  /*c0ea0*/  @P4 STG.E.U16 desc[UR6][R8.64], R10 ;  /* 0x0000000a08004986 */ /* 0x000fe2000c101506 */
[----:B------:R-:W-:Y:S02]  /*c0eb0*/  LEA R18, P6, R32, R92, 0x1 ;  /* 0x0000005c20127211 */ /* 0x000fe400078c08ff */
[C---:B------:R-:W-:Y:S01]  /*c0ec0*/  ISETP.LT.AND P4, PT, R0.reuse, R35, !P0 ;  /* 0x000000230000720c */ /* 0x040fe20004781270 */
[----:B------:R2:W-:Y:S01]  /*c0ed0*/  @P3 STG.E.U16 desc[UR6][R16.64], R33 ;  /* 0x0000002110003986 */ /* 0x0005e2000c101506 */
[----:B------:R-:W-:Y:S01]  /*c0ee0*/  IMAD R0, R0, R93, RZ ;  /* 0x0000005d00007224 */ /* 0x000fe200078e02ff */
[----:B------:R-:W-:Y:S01]  /*c0ef0*/  LOP3.LUT R26, R2, 0x100, RZ, 0xfc, !PT ;  /* 0x00000100021a7812 */ /* 0x000fe200078efcff */
[----:B------:R-:W4:Y:S01]  /*c0f00*/  LDC R35, c[0x0][0x39c] ;  /* 0x0000e700ff237b82 */ /* 0x000f220000000800 */
[----:B------:R-:W-:Y:S02]  /*c0f10*/  LEA.HI.X.SX32 R19, R32, R3, 0x1, P6 ;  /* 0x0000000320137211 */ /* 0x000fe400030f0eff */
[----:B-1----:R-:W-:-:S02]  /*c0f20*/  LOP3.LUT R25, R2, 0x102, RZ, 0xfc, !PT ;  /* 0x0000010202197812 */ /* 0x002fc400078efcff */
[----:B------:R-:W-:-:S03]  /*c0f30*/  ISETP.LT.AND P3, PT, R26, R43, !P0 ;  /* 0x0000002b1a00720c */ /* 0x000fc60004761270 */
[----:B--2---:R-:W1:Y:S01]  /*c0f40*/  LDC R33, c[0x0][0x39c] ;  /* 0x0000e700ff217b82 */ /* 0x004e620000000800 */
[----:B------:R-:W-:Y:S01]  /*c0f50*/  LEA R24, P5, R0, R92, 0x1 ;  /* 0x0000005c00187211 */ /* 0x000fe200078a08ff */
[----:B------:R-:W-:Y:S01]  /*c0f60*/  IMAD R26, R26, R93, RZ ;  /* 0x0000005d1a1a7224 */ /* 0x000fe200078e02ff */
[----:B------:R2:W-:Y:S01]  /*c0f70*/  @P2 STG.E.U16 desc[UR6][R18.64], R11 ;  /* 0x0000000b12002986 */ /* 0x0005e2000c101506 */
[----:B------:R-:W-:-:S04]  /*c0f80*/  ISETP.LT.AND P2, PT, R25, R34, !P0 ;  /* 0x000000221900720c */ /* 0x000fc80004741270 */
[----:B------:R-:W4:Y:S01]  /*c0f90*/  LDC R32, c[0x0][0x39c] ;  /* 0x0000e700ff207b82 */ /* 0x000f220000000800 */
[----:B------:R-:W-:Y:S01]  /*c0fa0*/  LEA.HI.X.SX32 R25, R0, R3, 0x1, P5 ;  /* 0x0000000300197211 */ /* 0x000fe200028f0eff */
[----:B------:R-:W-:Y:S01]  /*c0fb0*/  IMAD R0, R93, 0x2, R26 ;  /* 0x000000025d007824 */ /* 0x000fe200078e021a */
[----:B------:R-:W-:Y:S02]  /*c0fc0*/  LEA R8, P5, R26, R92, 0x1 ;  /* 0x0000005c1a087211 */ /* 0x000fe400078a08ff */
[----:B--2---:R-:W-:-:S03]  /*c0fd0*/  PRMT R11, R11, 0x7632, R11 ;  /* 0x000076320b0b7816 */ /* 0x004fc6000000000b */
[----:B------:R-:W2:Y:S01]  /*c0fe0*/  LDC R19, c[0x0][0x39c] ;  /* 0x0000e700ff137b82 */ /* 0x000ea20000000800 */
[----:B------:R-:W-:Y:S02]  /*c0ff0*/  LEA R10, P6, R0, R92, 0x1 ;  /* 0x0000005c000a7211 */ /* 0x000fe400078c08ff */
[----:B------:R-:W-:Y:S01]  /*c1000*/  LOP3.LUT R16, R2, 0x104, RZ, 0xfc, !PT ;  /* 0x0000010402107812 */ /* 0x000fe200078efcff */
[----:B------:R0:W-:Y:S01]  /*c1010*/  @P4 STG.E.U16 desc[UR6][R24.64], R11 ;  /* 0x0000000b18004986 */ /* 0x0001e2000c101506 */
[----:B------:R-:W-:Y:S02]  /*c1020*/  LEA.HI.X.SX32 R9, R26, R3, 0x1, P5 ;  /* 0x000000031a097211 */ /* 0x000fe400028f0eff */
[----:B------:R-:W-:Y:S01]  /*c1030*/  PRMT R18, R51, 0x7632, R18 ;  /* 0x0000763233127816 */ /* 0x000fe20000000012 */
[----:B------:R-:W2:Y:S01]  /*c1040*/  LDC R26, c[0x0][0x39c] ;  /* 0x0000e700ff1a7b82 */ /* 0x000ea20000000800 */
[----:B0-----:R-:W-:Y:S02]  /*c1050*/  ISETP.LT.AND P4, PT, R16, R27, !P0 ;  /* 0x0000001b1000720c */ /* 0x001fe40004781270 */
[----:B------:R-:W-:Y:S01]  /*c1060*/  LOP3.LUT R16, R2, 0x108, RZ, 0xfc, !PT ;  /* 0x0000010802107812 */ /* 0x000fe200078efcff */
[----:B------:R0:W-:Y:S01]  /*c1070*/  @P3 STG.E.U16 desc[UR6][R8.64], R51 ;  /* 0x0000003308003986 */ /* 0x0001e2000c101506 */
[----:B------:R-:W-:Y:S01]  /*c1080*/  LEA.HI.X.SX32 R11, R0, R3, 0x1, P6 ;  /* 0x00000003000b7211 */ /* 0x000fe200030f0eff */
[----:B------:R-:W-:Y:S01]  /*c1090*/  IMAD R0, R93, 0x2, R0 ;  /* 0x000000025d007824 */ /* 0x000fe200078e0200 */
[----:B------:R-:W-:Y:S01]  /*c10a0*/  LOP3.LUT R17, R2, 0x106, RZ, 0xfc, !PT ;  /* 0x0000010602117812 */ /* 0x000fe200078efcff */
[----:B------:R-:W2:Y:S02]  /*c10b0*/  LDC R25, c[0x0][0x39c] ;  /* 0x0000e700ff197b82 */ /* 0x000ea40000000800 */
[----:B------:R0:W-:Y:S01]  /*c10c0*/  @P2 STG.E.U16 desc[UR6][R10.64], R18 ;  /* 0x000000120a002986 */ /* 0x0001e2000c101506 */
[----:B-1----:R-:W-:-:S02]  /*c10d0*/  ISETP.LT.AND P2, PT, R16, R33, !P0 ;  /* 0x000000211000720c */ /* 0x002fc40004741270 */
[C---:B------:R-:W-:Y:S01]  /*c10e0*/  LEA R16, P5, R0.reuse, R92, 0x1 ;  /* 0x0000005c00107211 */ /* 0x040fe200078a08ff */
[----:B0-----:R-:W-:Y:S01]  /*c10f0*/  IMAD R9, R93, 0x2, R0 ;  /* 0x000000025d097824 */ /* 0x001fe200078e0200 */
[----:B----4-:R-:W-:Y:S01]  /*c1100*/  ISETP.LT.AND P3, PT, R17, R32, !P0 ;  /* 0x000000201100720c */ /* 0x010fe20004761270 */
[----:B------:R-:W0:Y:S01]  /*c1110*/  LDC R27, c[0x0][0x39c] ;  /* 0x0000e700ff1b7b82 */ /* 0x000e220000000800 */
[----:B------:R-:W-:Y:S01]  /*c1120*/  LEA.HI.X.SX32 R17, R0, R3, 0x1, P5 ;  /* 0x0000000300117211 */ /* 0x000fe200028f0eff */
[----:B------:R-:W-:Y:S01]  /*c1130*/  IMAD R0, R93, 0x2, R9 ;  /* 0x000000025d007824 */ /* 0x000fe200078e0209 */
[----:B------:R-:W-:-:S04]  /*c1140*/  LEA R8, P5, R9, R92, 0x1 ;  /* 0x0000005c09087211 */ /* 0x000fc800078a08ff */
[----:B------:R-:W-:Y:S01]  /*c1150*/  LEA R10, P6, R0, R92, 0x1 ;  /* 0x0000005c000a7211 */ /* 0x000fe200078c08ff */
[----:B------:R-:W1:Y:S01]  /*c1160*/  LDC R33, c[0x0][0x39c] ;  /* 0x0000e700ff217b82 */ /* 0x000e620000000800 */
[-C--:B------:R-:W-:Y:S02]  /*c1170*/  LEA.HI.X.SX32 R9, R9, R3.reuse, 0x1, P5 ;  /* 0x0000000309097211 */ /* 0x080fe400028f0eff */
[----:B------:R-:W-:Y:S02]  /*c1180*/  PRMT R32, R50, 0x7632, R32 ;  /* 0x0000763232207816 */ /* 0x000fe40000000020 */
[----:B------:R-:W-:Y:S01]  /*c1190*/  LEA.HI.X.SX32 R11, R0, R3, 0x1, P6 ;  /* 0x00000003000b7211 */ /* 0x000fe200030f0eff */
[----:B------:R4:W-:Y:S01]  /*c11a0*/  @P4 STG.E.U16 desc[UR6][R16.64], R50 ;  /* 0x0000003210004986 */ /* 0x0009e2000c101506 */
[----:B------:R-:W-:Y:S01]  /*c11b0*/  IMAD R0, R93, 0x2, R0 ;  /* 0x000000025d007824 */ /* 0x000fe200078e0200 */
[C---:B------:R-:W-:Y:S02]  /*c11c0*/  LOP3.LUT R18, R2.reuse, 0x10a, RZ, 0xfc, !PT ;  /* 0x0000010a02127812 */ /* 0x040fe400078efcff */
[----:B------:R4:W-:Y:S01]  /*c11d0*/  @P3 STG.E.U16 desc[UR6][R8.64], R32 ;  /* 0x0000002008003986 */ /* 0x0009e2000c101506 */
[----:B------:R-:W-:-:S03]  /*c11e0*/  LOP3.LUT R24, R2, 0x10c, RZ, 0xfc, !PT ;  /* 0x0000010c02187812 */ /* 0x000fc600078efcff */
[----:B------:R4:W-:Y:S01]  /*c11f0*/  @P2 STG.E.U16 desc[UR6][R10.64], R89 ;  /* 0x000000590a002986 */ /* 0x0009e2000c101506 */
[----:B--2---:R-:W-:Y:S02]  /*c1200*/  ISETP.LT.AND P6, PT, R18, R19, !P0 ;  /* 0x000000131200720c */ /* 0x004fe400047c1270 */
[----:B------:R-:W-:Y:S02]  /*c1210*/  ISETP.LT.AND P4, PT, R24, R25, !P0 ;  /* 0x000000191800720c */ /* 0x000fe40004781270 */
[C---:B----4-:R-:W-:Y:S01]  /*c1220*/  LEA R16, P5, R0.reuse, R92, 0x1 ;  /* 0x0000005c00107211 */ /* 0x050fe200078a08ff */
[----:B------:R-:W2:Y:S01]  /*c1230*/  LDC R25, c[0x0][0x39c] ;  /* 0x0000e700ff197b82 */ /* 0x000ea20000000800 */
[----:B------:R-:W-:Y:S01]  /*c1240*/  IMAD R9, R93, 0x2, R0 ;  /* 0x000000025d097824 */ /* 0x000fe200078e0200 */
[----:B------:R-:W-:Y:S02]  /*c1250*/  PRMT R11, R89, 0x7632, R11 ;  /* 0x00007632590b7816 */ /* 0x000fe4000000000b */
[----:B------:R-:W4:Y:S01]  /*c1260*/  LDL.LU R89, [R1+0x48] ;  /* 0x0000480001597983 */ /* 0x000f220000300800 */
[----:B------:R-:W-:-:S02]  /*c1270*/  LEA.HI.X.SX32 R17, R0, R3, 0x1, P5 ;  /* 0x0000000300117211 */ /* 0x000fc400028f0eff */
[----:B------:R-:W-:Y:S01]  /*c1280*/  LEA R8, P5, R9, R92, 0x1 ;  /* 0x0000005c09087211 */ /* 0x000fe200078a08ff */
[----:B------:R-:W-:-:S03]  /*c1290*/  IMAD R0, R93, 0x2, R9 ;  /* 0x000000025d007824 */ /* 0x000fc600078e0209 */
[----:B------:R-:W-:Y:S01]  /*c12a0*/  LEA.HI.X.SX32 R9, R9, R3, 0x1, P5 ;  /* 0x0000000309097211 */ /* 0x000fe200028f0eff */
[----:B------:R-:W-:Y:S01]  /*c12b0*/  @P6 STG.E.U16 desc[UR6][R16.64], R11 ;  /* 0x0000000b10006986 */ /* 0x000fe2000c101506 */
[----:B---3--:R-:W-:-:S03]  /*c12c0*/  PRMT R32, R90, 0x7632, R32 ;  /* 0x000076325a207816 */ /* 0x008fc60000000020 */
[----:B------:R3:W-:Y:S04]  /*c12d0*/  @P4 STG.E.U16 desc[UR6][R8.64], R90 ;  /* 0x0000005a08004986 */ /* 0x0007e8000c101506 */
[----:B---3--:R-:W3:Y:S01]  /*c12e0*/  LDL.LU R90, [R1+0x4c] ;  /* 0x00004c00015a7983 */ /* 0x008ee20000300800 */
[C---:B------:R-:W-:Y:S02]  /*c12f0*/  LOP3.LUT R19, R2.reuse, 0x10e, RZ, 0xfc, !PT ;  /* 0x0000010e02137812 */ /* 0x040fe400078efcff */
[----:B------:R-:W-:Y:S01]  /*c1300*/  LOP3.LUT R18, R2, 0x110, RZ, 0xfc, !PT ;  /* 0x0000011002127812 */ /* 0x000fe200078efcff */
[----:B------:R-:W-:Y:S01]  /*c1310*/  IMAD R24, R93, 0x2, R0 ;  /* 0x000000025d187824 */ /* 0x000fe200078e0200 */
[----:B------:R-:W-:Y:S01]  /*c1320*/  ISETP.LT.AND P3, PT, R19, R26, !P0 ;  /* 0x0000001a1300720c */ /* 0x000fe20004761270 */
[----:B------:R-:W3:Y:S01]  /*c1330*/  LDL.LU R51, [R1+0x20] ;  /* 0x0000200001337983 */ /* 0x000ee20000300800 */
[----:B0-----:R-:W-:Y:S01]  /*c1340*/  ISETP.LT.AND P2, PT, R18, R27, !P0 ;  /* 0x0000001b1200720c */ /* 0x001fe20004741270 */
[----:B------:R-:W0:Y:S01]  /*c1350*/  LDC R26, c[0x0][0x39c] ;  /* 0x0000e700ff1a7b82 */ /* 0x000e220000000800 */
[-C--:B------:R-:W-:Y:S01]  /*c1360*/  LEA R10, P6, R0, R92.reuse, 0x1 ;  /* 0x0000005c000a7211 */ /* 0x080fe200078c08ff */
[----:B------:R-:W3:Y:S06]  /*c1370*/  LDL.LU R50, [R1+0x24] ;  /* 0x0000240001327983 */ /* 0x000eec0000300800 */
[----:B------:R-:W1:Y:S01]  /*c1380*/  LDC R27, c[0x0][0x39c] ;  /* 0x0000e700ff1b7b82 */ /* 0x000e620000000800 */
[----:B------:R-:W-:-:S02]  /*c1390*/  LEA R18, P5, R24, R92, 0x1 ;  /* 0x0000005c18127211 */ /* 0x000fc400078a08ff */
[-C--:B------:R-:W-:Y:S02]  /*c13a0*/  LEA.HI.X.SX32 R11, R0, R3.reuse, 0x1, P6 ;  /* 0x00000003000b7211 */ /* 0x080fe400030f0eff */
[----:B------:R-:W-:Y:S01]  /*c13b0*/  LEA.HI.X.SX32 R19, R24, R3, 0x1, P5 ;  /* 0x0000000318137211 */ /* 0x000fe200028f0eff */
[----:B------:R-:W-:Y:S01]  /*c13c0*/  IMAD R24, R93, 0x2, R24 ;  /* 0x000000025d187824 */ /* 0x000fe200078e0218 */
[C---:B------:R-:W-:Y:S02]  /*c13d0*/  LOP3.LUT R17, R2.reuse, 0x112, RZ, 0xfc, !PT ;  /* 0x0000011202117812 */ /* 0x040fe400078efcff */
[----:B------:R-:W-:Y:S01]  /*c13e0*/  LOP3.LUT R0, R2, 0x116, RZ, 0xfc, !PT ;  /* 0x0000011602007812 */ /* 0x000fe200078efcff */
[----:B------:R0:W-:Y:S01]  /*c13f0*/  @P3 STG.E.U16 desc[UR6][R10.64], R32 ;  /* 0x000000200a003986 */ /* 0x0001e2000c101506 */
[----:B------:R-:W-:-:S03]  /*c1400*/  LEA R8, P5, R24, R92, 0x1 ;  /* 0x0000005c18087211 */ /* 0x000fc600078a08ff */
[----:B------:R0:W-:Y:S02]  /*c1410*/  @P2 STG.E.U16 desc[UR6][R18.64], R49 ;  /* 0x0000003112002986 */ /* 0x0001e4000c101506 */
[----:B0-----:R-:W-:Y:S02]  /*c1420*/  ISETP.LT.AND P4, PT, R17, R26, !P0 ;  /* 0x0000001a1100720c */ /* 0x001fe40004781270 */
[----:B------:R-:W-:Y:S01]  /*c1430*/  LOP3.LUT R16, R2, 0x114, RZ, 0xfc, !PT ;  /* 0x0000011402107812 */ /* 0x000fe200078efcff */
[----:B------:R-:W0:Y:S01]  /*c1440*/  LDC R26, c[0x0][0x39c] ;  /* 0x0000e700ff1a7b82 */ /* 0x000e220000000800 */
[----:B-1----:R-:W-:Y:S01]  /*c1450*/  ISETP.LT.AND P2, PT, R0, R27, !P0 ;  /* 0x0000001b0000720c */ /* 0x002fe20004741270 */
[----:B------:R-:W-:-:S06]  /*c1460*/  IMAD R0, R93, 0x2, R24 ;  /* 0x000000025d007824 */ /* 0x000fcc00078e0218 */
[----:B------:R-:W1:Y:S01]  /*c1470*/  LDC R32, c[0x0][0x39c] ;  /* 0x0000e700ff207b82 */ /* 0x000e620000000800 */
[----:B------:R-:W-:Y:S01]  /*c1480*/  LEA.HI.X.SX32 R9, R24, R3, 0x1, P5 ;  /* 0x0000000318097211 */ /* 0x000fe200028f0eff */
[----:B------:R-:W-:Y:S01]  /*c1490*/  IMAD R18, R93, 0x2, R0 ;  /* 0x000000025d127824 */ /* 0x000fe200078e0200 */
[-C--:B------:R-:W-:Y:S02]  /*c14a0*/  LEA R10, P5, R0, R92.reuse, 0x1 ;  /* 0x0000005c000a7211 */ /* 0x080fe400078a08ff */
[----:B--2---:R-:W-:Y:S02]  /*c14b0*/  ISETP.LT.AND P3, PT, R16, R25, !P0 ;  /* 0x000000191000720c */ /* 0x004fe40004761270 */
[----:B------:R-:W-:Y:S01]  /*c14c0*/  PRMT R17, R49, 0x7632, R17 ;  /* 0x0000763231117816 */ /* 0x000fe20000000011 */
[----:B------:R-:W2:Y:S01]  /*c14d0*/  LDC R27, c[0x0][0x39c] ;  /* 0x0000e700ff1b7b82 */ /* 0x000ea20000000800 */
[----:B------:R-:W-:Y:S02]  /*c14e0*/  LEA R16, P6, R18, R92, 0x1 ;  /* 0x0000005c12107211 */ /* 0x000fe400078c08ff */
[----:B------:R-:W-:Y:S01]  /*c14f0*/  LEA.HI.X.SX32 R11, R0, R3, 0x1, P5 ;  /* 0x00000003000b7211 */ /* 0x000fe200028f0eff */
[----:B------:R0:W-:Y:S01]  /*c1500*/  @P4 STG.E.U16 desc[UR6][R8.64], R17 ;  /* 0x0000001108004986 */ /* 0x0001e2000c101506 */
[----:B------:R-:W-:-:S02]  /*c1510*/  LOP3.LUT R0, R2, 0x118, RZ, 0xfc, !PT ;  /* 0x0000011802007812 */ /* 0x000fc400078efcff */
[----:B------:R-:W-:Y:S01]  /*c1520*/  PRMT R24, R88, 0x7632, R24 ;  /* 0x0000763258187816 */ /* 0x000fe20000000018 */
[----:B------:R-:W2:Y:S01]  /*c1530*/  LDC R25, c[0x0][0x39c] ;  /* 0x0000e700ff197b82 */ /* 0x000ea20000000800 */
[----:B------:R-:W-:Y:S02]  /*c1540*/  ISETP.LT.AND P4, PT, R0, R33, !P0 ;  /* 0x000000210000720c */ /* 0x000fe40004781270 */
[----:B0-----:R-:W-:Y:S01]  /*c1550*/  LEA.HI.X.SX32 R17, R18, R3, 0x1, P6 ;  /* 0x0000000312117211 */ /* 0x001fe200030f0eff */
[----:B------:R-:W-:Y:S01]  /*c1560*/  IMAD R18, R93, 0x2, R18 ;  /* 0x000000025d127824 */ /* 0x000fe200078e0212 */
[C---:B------:R-:W-:Y:S01]  /*c1570*/  LOP3.LUT R9, R2.reuse, 0x11c, RZ, 0xfc, !PT ;  /* 0x0000011c02097812 */ /* 0x040fe200078efcff */
[----:B------:R0:W-:Y:S01]  /*c1580*/  @P3 STG.E.U16 desc[UR6][R10.64], R88 ;  /* 0x000000580a003986 */ /* 0x0001e2000c101506 */
[----:B------:R-:W-:Y:S01]  /*c1590*/  LOP3.LUT R19, R2, 0x11a, RZ, 0xfc, !PT ;  /* 0x0000011a02137812 */ /* 0x000fe200078efcff */
[----:B------:R-:W2:Y:S01]  /*c15a0*/  LDC R33, c[0x0][0x39c] ;  /* 0x0000e700ff217b82 */ /* 0x000ea20000000800 */
[----:B------:R-:W-:Y:S01]  /*c15b0*/  LEA R8, P6, R18, R92, 0x1 ;  /* 0x0000005c12087211 */ /* 0x000fe200078c08ff */
[----:B------:R0:W-:Y:S01]  /*c15c0*/  @P2 STG.E.U16 desc[UR6][R16.64], R24 ;  /* 0x0000001810002986 */ /* 0x0001e2000c101506 */
[----:B-1----:R-:W-:-:S02]  /*c15d0*/  ISETP.LT.AND P2, PT, R9, R32, !P0 ;  /* 0x000000200900720c */ /* 0x002fc40004741270 */
[----:B------:R-:W-:Y:S01]  /*c15e0*/  LEA.HI.X.SX32 R9, R18, R3, 0x1, P6 ;  /* 0x0000000312097211 */ /* 0x000fe200030f0eff */
[----:B------:R-:W-:Y:S01]  /*c15f0*/  IMAD R0, R93, 0x2, R18 ;  /* 0x000000025d007824 */ /* 0x000fe200078e0212 */
[----:B------:R-:W-:-:S03]  /*c1600*/  ISETP.LT.AND P3, PT, R19, R26, !P0 ;  /* 0x0000001a1300720c */ /* 0x000fc60004761270 */
[----:B------:R-:W-:Y:S01]  /*c1610*/  IMAD R19, R93, 0x2, R0 ;  /* 0x000000025d137824 */ /* 0x000fe200078e0200 */
[----:B0-----:R-:W-:-:S04]  /*c1620*/  LEA R10, P5, R0, R92, 0x1 ;  /* 0x0000005c000a7211 */ /* 0x001fc800078a08ff */
[C---:B------:R-:W-:Y:S02]  /*c1630*/  LEA R16, P6, R19.reuse, R92, 0x1 ;  /* 0x0000005c13107211 */ /* 0x040fe400078c08ff */
[-C--:B------:R-:W-:Y:S02]  /*c1640*/  LEA.HI.X.SX32 R11, R0, R3.reuse, 0x1, P5 ;  /* 0x00000003000b7211 */ /* 0x080fe400028f0eff */
[----:B------:R-:W-:Y:S02]  /*c1650*/  LEA.HI.X.SX32 R17, R19, R3, 0x1, P6 ;  /* 0x0000000313117211 */ /* 0x000fe400030f0eff */
[----:B----4-:R-:W-:Y:S01]  /*c1660*/  PRMT R26, R89, 0x7632, R26 ;  /* 0x00007632591a7816 */ /* 0x010fe2000000001a */
[----:B------:R0:W-:Y:S04]  /*c1670*/  @P4 STG.E.U16 desc[UR6][R8.64], R89 ;  /* 0x0000005908004986 */ /* 0x0001e8000c101506 */
[----:B0-----:R-:W4:Y:S04]  /*c1680*/  LDL.LU R89, [R1+0x28] ;  /* 0x0000280001597983 */ /* 0x001f280000300800 */
[----:B------:R0:W-:Y:S01]  /*c1690*/  @P3 STG.E.U16 desc[UR6][R10.64], R26 ;  /* 0x0000001a0a003986 */ /* 0x0001e2000c101506 */
[----:B---3--:R-:W-:-:S03]  /*c16a0*/  PRMT R32, R90, 0x7632, R32 ;  /* 0x000076325a207816 */ /* 0x008fc60000000020 */
[----:B------:R1:W-:Y:S01]  /*c16b0*/  @P2 STG.E.U16 desc[UR6][R16.64], R90 ;  /* 0x0000005a10002986 */ /* 0x0003e2000c101506 */
[C---:B------:R-:W-:Y:S02]  /*c16c0*/  LOP3.LUT R18, R2.reuse, 0x120, RZ, 0xfc, !PT ;  /* 0x0000012002127812 */ /* 0x040fe400078efcff */
[C---:B------:R-:W-:Y:S01]  /*c16d0*/  LOP3.LUT R24, R2.reuse, 0x11e, RZ, 0xfc, !PT ;  /* 0x0000011e02187812 */ /* 0x040fe200078efcff */
[----:B------:R-:W-:Y:S01]  /*c16e0*/  IMAD R19, R93, 0x2, R19 ;  /* 0x000000025d137824 */ /* 0x000fe200078e0213 */
[----:B------:R-:W-:Y:S01]  /*c16f0*/  LOP3.LUT R0, R2, 0x122, RZ, 0xfc, !PT ;  /* 0x0000012202007812 */ /* 0x000fe200078efcff */
[----:B0-----:R-:W0:Y:S01]  /*c1700*/  LDC R26, c[0x0][0x39c] ;  /* 0x0000e700ff1a7b82 */ /* 0x001e220000000800 */
[----:B-1----:R-:W3:Y:S01]  /*c1710*/  LDL.LU R90, [R1+0x2c] ;  /* 0x00002c00015a7983 */ /* 0x002ee20000300800 */
[----:B--2---:R-:W-:-:S06]  /*c1720*/  ISETP.LT.AND P3, PT, R18, R27, !P0 ;  /* 0x0000001b1200720c */ /* 0x004fcc0004761270 */
[----:B------:R-:W1:Y:S01]  /*c1730*/  LDC R27, c[0x0][0x39c] ;  /* 0x0000e700ff1b7b82 */ /* 0x000e620000000800 */
[----:B------:R-:W-:Y:S01]  /*c1740*/  ISETP.LT.AND P4, PT, R24, R25, !P0 ;  /* 0x000000191800720c */ /* 0x000fe20004781270 */
[----:B------:R-:W2:Y:S01]  /*c1750*/  LDL.LU R49, [R1] ;  /* 0x0000000001317983 */ /* 0x000ea20000300800 */
[----:B------:R-:W-:Y:S01]  /*c1760*/  ISETP.LT.AND P2, PT, R0, R33, !P0 ;  /* 0x000000210000720c */ /* 0x000fe20004741270 */
[----:B------:R-:W-:Y:S01]  /*c1770*/  IMAD R0, R93, 0x2, R19 ;  /* 0x000000025d007824 */ /* 0x000fe200078e0213 */
[----:B------:R-:W-:Y:S01]  /*c1780*/  LEA R8, P5, R19, R92, 0x1 ;  /* 0x0000005c13087211 */ /* 0x000fe200078a08ff */
[----:B------:R-:W2:Y:S02]  /*c1790*/  LDL.LU R88, [R1+0x4] ;  /* 0x0000040001587983 */ /* 0x000ea40000300800 */
[----:B------:R-:W0:Y:S01]  /*c17a0*/  LDC R25, c[0x0][0x39c] ;  /* 0x0000e700ff197b82 */ /* 0x000e220000000800 */
[----:B------:R-:W-:Y:S01]  /*c17b0*/  IMAD R18, R93, 0x2, R0 ;  /* 0x000000025d127824 */ /* 0x000fe200078e0200 */
[----:B------:R-:W-:-:S02]  /*c17c0*/  LEA.HI.X.SX32 R9, R19, R3, 0x1, P5 ;  /* 0x0000000313097211 */ /* 0x000fc400028f0eff */
[-C--:B------:R-:W-:Y:S02]  /*c17d0*/  LEA R10, P5, R0, R92.reuse, 0x1 ;  /* 0x0000005c000a7211 */ /* 0x080fe400078a08ff */
[----:B------:R-:W-:Y:S02]  /*c17e0*/  LEA R16, P6, R18, R92, 0x1 ;  /* 0x0000005c12107211 */ /* 0x000fe400078c08ff */
[-C--:B------:R-:W-:Y:S01]  /*c17f0*/  LEA.HI.X.SX32 R11, R0, R3.reuse, 0x1, P5 ;  /* 0x00000003000b7211 */ /* 0x080fe200028f0eff */
[----:B------:R-:W0:Y:S01]  /*c1800*/  LDC R33, c[0x0][0x39c] ;  /* 0x0000e700ff217b82 */ /* 0x000e220000000800 */
[----:B------:R-:W-:Y:S01]  /*c1810*/  LEA.HI.X.SX32 R17, R18, R3, 0x1, P6 ;  /* 0x0000000312117211 */ /* 0x000fe200030f0eff */
[----:B------:R-:W-:Y:S01]  /*c1820*/  IMAD R18, R93, 0x2, R18 ;  /* 0x000000025d127824 */ /* 0x000fe200078e0212 */
[----:B------:R-:W-:Y:S01]  /*c1830*/  LOP3.LUT R0, R2, 0x126, RZ, 0xfc, !PT ;  /* 0x0000012602007812 */ /* 0x000fe200078efcff */
[----:B------:R0:W-:Y:S01]  /*c1840*/  @P4 STG.E.U16 desc[UR6][R8.64], R32 ;  /* 0x0000002008004986 */ /* 0x0001e2000c101506 */
[----:B------:R-:W-:-:S02]  /*c1850*/  PRMT R34, R51, 0x7632, R34 ;  /* 0x0000763233227816 */ /* 0x000fc40000000022 */
[C---:B------:R-:W-:Y:S01]  /*c1860*/  LOP3.LUT R24, R2.reuse, 0x124, RZ, 0xfc, !PT ;  /* 0x0000012402187812 */ /* 0x040fe200078efcff */
[----:B------:R0:W-:Y:S01]  /*c1870*/  @P3 STG.E.U16 desc[UR6][R10.64], R51 ;  /* 0x000000330a003986 */ /* 0x0001e2000c101506 */
[----:B------:R-:W-:Y:S02]  /*c1880*/  LOP3.LUT R19, R2, 0x128, RZ, 0xfc, !PT ;  /* 0x0000012802137812 */ /* 0x000fe400078efcff */
[----:B-1----:R-:W-:Y:S01]  /*c1890*/  ISETP.LT.AND P3, PT, R0, R27, !P0 ;  /* 0x0000001b0000720c */ /* 0x002fe20004761270 */
[----:B------:R-:W-:Y:S01]  /*c18a0*/  IMAD R0, R93, 0x2, R18 ;  /* 0x000000025d007824 */ /* 0x000fe200078e0212 */
[----:B------:R1:W-:Y:S01]  /*c18b0*/  @P2 STG.E.U16 desc[UR6][R16.64], R34 ;  /* 0x0000002210002986 */ /* 0x0003e2000c101506 */
[----:B0-----:R-:W-:Y:S01]  /*c18c0*/  ISETP.LT.AND P2, PT, R19, R26, !P0 ;  /* 0x0000001a1300720c */ /* 0x001fe20004741270 */
[----:B------:R-:W0:Y:S01]  /*c18d0*/  LDC R27, c[0x0][0x39c] ;  /* 0x0000e700ff1b7b82 */ /* 0x000e220000000800 */
[----:B------:R-:W-:Y:S01]  /*c18e0*/  ISETP.LT.AND P4, PT, R24, R25, !P0 ;  /* 0x000000191800720c */ /* 0x000fe20004781270 */
[----:B------:R-:W-:Y:S01]  /*c18f0*/  IMAD R19, R93, 0x2, R0 ;  /* 0x000000025d137824 */ /* 0x000fe200078e0200 */
[----:B------:R-:W-:-:S02]  /*c1900*/  LEA R8, P5, R18, R92, 0x1 ;  /* 0x0000005c12087211 */ /* 0x000fc400078a08ff */
[-C--:B------:R-:W-:Y:S02]  /*c1910*/  LEA R10, P6, R0, R92.reuse, 0x1 ;  /* 0x0000005c000a7211 */ /* 0x080fe400078c08ff */
[-C--:B------:R-:W-:Y:S01]  /*c1920*/  LEA.HI.X.SX32 R9, R18, R3.reuse, 0x1, P5 ;  /* 0x0000000312097211 */ /* 0x080fe200028f0eff */
[----:B------:R-:W0:Y:S01]  /*c1930*/  LDC R25, c[0x0][0x39c] ;  /* 0x0000e700ff197b82 */ /* 0x000e220000000800 */
[C---:B-1----:R-:W-:Y:S02]  /*c1940*/  LEA R16, P5, R19.reuse, R92, 0x1 ;  /* 0x0000005c13107211 */ /* 0x042fe400078a08ff */
[-C--:B------:R-:W-:Y:S02]  /*c1950*/  LEA.HI.X.SX32 R11, R0, R3.reuse, 0x1, P6 ;  /* 0x00000003000b7211 */ /* 0x080fe400030f0eff */
[----:B------:R-:W-:Y:S02]  /*c1960*/  PRMT R26, R50, 0x7632, R26 ;  /* 0x00007632321a7816 */ /* 0x000fe4000000001a */
[----:B------:R-:W-:Y:S01]  /*c1970*/  LEA.HI.X.SX32 R17, R19, R3, 0x1, P5 ;  /* 0x0000000313117211 */ /* 0x000fe200028f0eff */
[C---:B------:R-:W-:Y:S01]  /*c1980*/  IMAD R19, R93.reuse, 0x2, R19 ;  /* 0x000000025d137824 */ /* 0x040fe200078e0213 */
[C---:B------:R-:W-:Y:S01]  /*c1990*/  LOP3.LUT R0, R2.reuse, 0x12c, RZ, 0xfc, !PT ;  /* 0x0000012c02007812 */ /* 0x040fe200078efcff */
[----:B------:R1:W-:Y:S01]  /*c19a0*/  @P4 STG.E.U16 desc[UR6][R8.64], R50 ;  /* 0x0000003208004986 */ /* 0x0003e2000c101506 */
[----:B------:R-:W-:Y:S01]  /*c19b0*/  LOP3.LUT R18, R2, 0x12a, RZ, 0xfc, !PT ;  /* 0x0000012a02127812 */ /* 0x000fe200078efcff */
[----:B------:R-:W0:Y:S02]  /*c19c0*/  LDC R24, c[0x0][0x39c] ;  /* 0x0000e700ff187b82 */ /* 0x000e240000000800 */
[----:B------:R1:W-:Y:S01]  /*c19d0*/  @P3 STG.E.U16 desc[UR6][R10.64], R26 ;  /* 0x0000001a0a003986 */ /* 0x0003e2000c101506 */
[----:B------:R-:W-:Y:S01]  /*c19e0*/  ISETP.LT.AND P3, PT, R0, R35, !P0 ;  /* 0x000000230000720c */ /* 0x000fe20004761270 */
[----:B------:R-:W-:Y:S01]  /*c19f0*/  IMAD R0, R93, 0x2, R19 ;  /* 0x000000025d007824 */ /* 0x000fe200078e0213 */
[----:B------:R-:W-:-:S02]  /*c1a00*/  ISETP.LT.AND P4, PT, R18, R33, !P0 ;  /* 0x000000211200720c */ /* 0x000fc40004781270 */
[CC--:B-1----:R-:W-:Y:S01]  /*c1a10*/  LEA R8, P5, R19.reuse, R92.reuse, 0x1 ;  /* 0x0000005c13087211 */ /* 0x0c2fe200078a08ff */
[----:B------:R-:W1:Y:S03]  /*c1a20*/  LDC R33, c[0x0][0x39c] ;  /* 0x0000e700ff217b82 */ /* 0x000e660000000800 */
[----:B------:R-:W-:Y:S02]  /*c1a30*/  LEA.HI.X.SX32 R9, R19, R3, 0x1, P5 ;  /* 0x0000000313097211 */ /* 0x000fe400028f0eff */
[----:B------:R-:W-:-:S03]  /*c1a40*/  LEA R10, P5, R0, R92, 0x1 ;  /* 0x0000005c000a7211 */ /* 0x000fc600078a08ff */
[----:B------:R-:W0:Y:S01]  /*c1a50*/  LDC R26, c[0x0][0x39c] ;  /* 0x0000e700ff1a7b82 */ /* 0x000e220000000800 */
[----:B------:R-:W-:Y:S01]  /*c1a60*/  LEA.HI.X.SX32 R11, R0, R3, 0x1, P5 ;  /* 0x00000003000b7211 */ /* 0x000fe200028f0eff */
[----:B----4-:R4:W-:Y:S01]  /*c1a70*/  @P2 STG.E.U16 desc[UR6][R16.64], R89 ;  /* 0x0000005910002986 */ /* 0x0109e2000c101506 */
[----:B---3--:R-:W-:-:S05]  /*c1a80*/  PRMT R32, R90, 0x7632, R32 ;  /* 0x000076325a207816 */ /* 0x008fca0000000020 */
[----:B------:R-:W3:Y:S01]  /*c1a90*/  LDC R35, c[0x0][0x39c] ;  /* 0x0000e700ff237b82 */ /* 0x000ee20000000800 */
[----:B----4-:R-:W-:Y:S02]  /*c1aa0*/  PRMT R17, R89, 0x7632, R17 ;  /* 0x0000763259117816 */ /* 0x010fe40000000011 */
[----:B------:R-:W4:Y:S04]  /*c1ab0*/  LDL.LU R89, [R1+0x8] ;  /* 0x0000080001597983 */ /* 0x000f280000300800 */
[----:B------:R-:W-:Y:S04]  /*c1ac0*/  @P4 STG.E.U16 desc[UR6][R8.64], R17 ;  /* 0x0000001108004986 */ /* 0x000fe8000c101506 */
[----:B------:R0:W-:Y:S04]  /*c1ad0*/  @P3 STG.E.U16 desc[UR6][R10.64], R90 ;  /* 0x0000005a0a003986 */ /* 0x0001e8000c101506 */
[----:B0-----:R-:W3:Y:S01]  /*c1ae0*/  LDL.LU R90, [R1+0xc] ;  /* 0x00000c00015a7983 */ /* 0x001ee20000300800 */
[----:B------:R-:W-:-:S04]  /*c1af0*/  LOP3.LUT R18, R2, 0x12e, RZ, 0xfc, !PT ;  /* 0x0000012e02127812 */ /* 0x000fc800078efcff */
[----:B------:R-:W-:Y:S01]  /*c1b00*/  ISETP.LT.AND P2, PT, R18, R25, !P0 ;  /* 0x000000191200720c */ /* 0x000fe20004741270 */
[C---:B------:R-:W-:Y:S01]  /*c1b10*/  IMAD R18, R93.reuse, 0x2, R0 ;  /* 0x000000025d127824 */ /* 0x040fe200078e0200 */
[----:B------:R-:W-:Y:S01]  /*c1b20*/  LOP3.LUT R0, R2, 0x132, RZ, 0xfc, !PT ;  /* 0x0000013202007812 */ /* 0x000fe200078efcff */
[----:B------:R-:W0:Y:S03]  /*c1b30*/  LDC R25, c[0x0][0x39c] ;  /* 0x0000e700ff197b82 */ /* 0x000e260000000800 */
[----:B------:R-:W-:Y:S02]  /*c1b40*/  LEA R16, P6, R18, R92, 0x1 ;  /* 0x0000005c12107211 */ /* 0x000fe400078c08ff */
[----:B------:R-:W-:Y:S02]  /*c1b50*/  ISETP.LT.AND P3, PT, R0, R27, !P0 ;  /* 0x0000001b0000720c */ /* 0x000fe40004761270 */
[----:B------:R-:W-:Y:S01]  /*c1b60*/  LEA.HI.X.SX32 R17, R18, R3, 0x1, P6 ;  /* 0x0000000312117211 */ /* 0x000fe200030f0eff */
[----:B------:R-:W1:Y:S01]  /*c1b70*/  LDC R27, c[0x0][0x39c] ;  /* 0x0000e700ff1b7b82 */ /* 0x000e620000000800 */
[----:B------:R-:W-:Y:S01]  /*c1b80*/  LOP3.LUT R19, R2, 0x130, RZ, 0xfc, !PT ;  /* 0x0000013002137812 */ /* 0x000fe200078efcff */
[----:B------:R-:W-:-:S03]  /*c1b90*/  IMAD R18, R93, 0x2, R18 ;  /* 0x000000025d127824 */ /* 0x000fc600078e0212 */
[----:B------:R-:W-:Y:S01]  /*c1ba0*/  ISETP.LT.AND P4, PT, R19, R24, !P0 ;  /* 0x000000181300720c */ /* 0x000fe20004781270 */
[----:B------:R-:W-:Y:S01]  /*c1bb0*/  IMAD R0, R93, 0x2, R18 ;  /* 0x000000025d007824 */ /* 0x000fe200078e0212 */
[----:B------:R-:W-:Y:S01]  /*c1bc0*/  LOP3.LUT R9, R2, 0x134, RZ, 0xfc, !PT ;  /* 0x0000013402097812 */ /* 0x000fe200078efcff */
[----:B------:R2:W-:Y:S01]  /*c1bd0*/  @P2 STG.E.U16 desc[UR6][R16.64], R32 ;  /* 0x0000002010002986 */ /* 0x0005e2000c101506 */
[-C--:B------:R-:W-:Y:S01]  /*c1be0*/  LEA R8, P5, R18, R92.reuse, 0x1 ;  /* 0x0000005c12087211 */ /* 0x080fe200078a08ff */
[----:B------:R-:W1:Y:S01]  /*c1bf0*/  LDC R24, c[0x0][0x39c] ;  /* 0x0000e700ff187b82 */ /* 0x000e620000000800 */
[----:B------:R-:W-:Y:S02]  /*c1c00*/  LEA R10, P6, R0, R92, 0x1 ;  /* 0x0000005c000a7211 */ /* 0x000fe400078c08ff */
[----:B------:R-:W-:Y:S01]  /*c1c10*/  ISETP.LT.AND P2, PT, R9, R26, !P0 ;  /* 0x0000001a0900720c */ /* 0x000fe20004741270 */
[----:B------:R-:W-:Y:S01]  /*c1c20*/  IMAD R19, R93, 0x2, R0 ;  /* 0x000000025d137824 */ /* 0x000fe200078e0200 */
[----:B------:R-:W-:-:S02]  /*c1c30*/  LEA.HI.X.SX32 R9, R18, R3, 0x1, P5 ;  /* 0x0000000312097211 */ /* 0x000fc400028f0eff */
[----:B------:R-:W-:Y:S02]  /*c1c40*/  LEA.HI.X.SX32 R11, R0, R3, 0x1, P6 ;  /* 0x00000003000b7211 */ /* 0x000fe400030f0eff */
[----:B------:R-:W-:Y:S01]  /*c1c50*/  LOP3.LUT R0, R2, 0x136, RZ, 0xfc, !PT ;  /* 0x0000013602007812 */ /* 0x000fe200078efcff */
[----:B--2---:R2:W-:Y:S01]  /*c1c60*/  @P4 STG.E.U16 desc[UR6][R8.64], R49 ;  /* 0x0000003108004986 */ /* 0x0045e2000c101506 */
[----:B------:R-:W-:Y:S02]  /*c1c70*/  PRMT R26, R49, 0x7632, R26 ;  /* 0x00007632311a7816 */ /* 0x000fe4000000001a */
[C---:B------:R-:W-:Y:S02]  /*c1c80*/  LEA R16, P5, R19.reuse, R92, 0x1 ;  /* 0x0000005c13107211 */ /* 0x040fe400078a08ff */
[----:B0-----:R-:W-:Y:S02]  /*c1c90*/  ISETP.LT.AND P4, PT, R0, R25, !P0 ;  /* 0x000000190000720c */ /* 0x001fe40004781270 */
[----:B------:R-:W-:Y:S01]  /*c1ca0*/  LOP3.LUT R18, R2, 0x138, RZ, 0xfc, !PT ;  /* 0x0000013802127812 */ /* 0x000fe200078efcff */
[----:B------:R-:W0:Y:S01]  /*c1cb0*/  LDC R25, c[0x0][0x39c] ;  /* 0x0000e700ff197b82 */ /* 0x000e220000000800 */
[----:B------:R-:W-:Y:S01]  /*c1cc0*/  LEA.HI.X.SX32 R17, R19, R3, 0x1, P5 ;  /* 0x0000000313117211 */ /* 0x000fe200028f0eff */
[----:B------:R1:W-:Y:S02]  /*c1cd0*/  @P3 STG.E.U16 desc[UR6][R10.64], R26 ;  /* 0x0000001a0a003986 */ /* 0x0003e4000c101506 */
[----:B-1----:R-:W-:Y:S01]  /*c1ce0*/  ISETP.LT.AND P3, PT, R18, R27, !P0 ;  /* 0x0000001b1200720c */ /* 0x002fe20004761270 */
[----:B------:R-:W-:Y:S01]  /*c1cf0*/  IMAD R19, R93, 0x2, R19 ;  /* 0x000000025d137824 */ /* 0x000fe200078e0213 */
[----:B------:R-:W-:-:S02]  /*c1d00*/  LOP3.LUT R0, R2, 0x13a, RZ, 0xfc, !PT ;  /* 0x0000013a02007812 */ /* 0x000fc400078efcff */
[----:B------:R-:W1:Y:S01]  /*c1d10*/  LDC R27, c[0x0][0x39c] ;  /* 0x0000e700ff1b7b82 */ /* 0x000e620000000800 */
[----:B------:R2:W-:Y:S01]  /*c1d20*/  @P2 STG.E.U16 desc[UR6][R16.64], R88 ;  /* 0x0000005810002986 */ /* 0x0005e2000c101506 */
[----:B------:R-:W-:Y:S01]  /*c1d30*/  ISETP.LT.AND P2, PT, R0, R33, !P0 ;  /* 0x000000210000720c */ /* 0x000fe20004741270 */
[----:B------:R-:W-:Y:S01]  /*c1d40*/  IMAD R0, R93, 0x2, R19 ;  /* 0x000000025d007824 */ /* 0x000fe200078e0213 */
[----:B--2---:R-:W-:-:S04]  /*c1d50*/  LEA R8, P5, R19, R92, 0x1 ;  /* 0x0000005c13087211 */ /* 0x004fc800078a08ff */
[----:B------:R-:W2:Y:S01]  /*c1d60*/  LDC R26, c[0x0][0x39c] ;  /* 0x0000e700ff1a7b82 */ /* 0x000ea20000000800 */
[-C--:B------:R-:W-:Y:S01]  /*c1d70*/  LEA.HI.X.SX32 R9, R19, R3.reuse, 0x1, P5 ;  /* 0x0000000313097211 */ /* 0x080fe200028f0eff */
[----:B------:R-:W-:Y:S01]  /*c1d80*/  IMAD R18, R93, 0x2, R0 ;  /* 0x000000025d127824 */ /* 0x000fe200078e0200 */
[-C--:B------:R-:W-:Y:S02]  /*c1d90*/  LEA R10, P5, R0, R92.reuse, 0x1 ;  /* 0x0000005c000a7211 */ /* 0x080fe400078a08ff */
[----:B------:R-:W-:Y:S02]  /*c1da0*/  PRMT R17, R88, 0x7632, R17 ;  /* 0x0000763258117816 */ /* 0x000fe40000000011 */
[----:B------:R-:W-:Y:S01]  /*c1db0*/  LEA R16, P6, R18, R92, 0x1 ;  /* 0x0000005c12107211 */ /* 0x000fe200078c08ff */
[----:B------:R-:W1:Y:S01]  /*c1dc0*/  LDC R33, c[0x0][0x39c] ;  /* 0x0000e700ff217b82 */ /* 0x000e620000000800 */
[----:B------:R-:W-:Y:S02]  /*c1dd0*/  LEA.HI.X.SX32 R11, R0, R3, 0x1, P5 ;  /* 0x00000003000b7211 */ /* 0x000fe400028f0eff */
[C---:B------:R-:W-:Y:S01]  /*c1de0*/  LOP3.LUT R0, R2.reuse, 0x13c, RZ, 0xfc, !PT ;  /* 0x0000013c02007812 */ /* 0x040fe200078efcff */
[----:B------:R0:W-:Y:S01]  /*c1df0*/  @P4 STG.E.U16 desc[UR6][R8.64], R17 ;  /* 0x0000001108004986 */ /* 0x0001e2000c101506 */
[----:B------:R-:W-:-:S02]  /*c1e00*/  LOP3.LUT R19, R2, 0x13e, RZ, 0xfc, !PT ;  /* 0x0000013e02137812 */ /* 0x000fc400078efcff */
[----:B0-----:R-:W-:Y:S02]  /*c1e10*/  LEA.HI.X.SX32 R17, R18, R3, 0x1, P6 ;  /* 0x0000000312117211 */ /* 0x001fe400030f0eff */
[----:B------:R-:W-:Y:S01]  /*c1e20*/  ISETP.LT.AND P6, PT, R0, R25, !P0 ;  /* 0x000000190000720c */ /* 0x000fe200047c1270 */
[----:B------:R-:W-:Y:S01]  /*c1e30*/  IMAD R18, R93, 0x2, R18 ;  /* 0x000000025d127824 */ /* 0x000fe200078e0212 */
[C---:B------:R-:W-:Y:S01]  /*c1e40*/  LOP3.LUT R0, R2.reuse, 0x140, RZ, 0xfc, !PT ;  /* 0x0000014002007812 */ /* 0x040fe200078efcff */
[----:B------:R-:W0:Y:S01]  /*c1e50*/  LDC R25, c[0x0][0x39c] ;  /* 0x0000e700ff197b82 */ /* 0x000e220000000800 */
[----:B------:R-:W-:Y:S02]  /*c1e60*/  LOP3.LUT R9, R2, 0x142, RZ, 0xfc, !PT ;  /* 0x0000014202097812 */ /* 0x000fe400078efcff */
[----:B------:R-:W-:Y:S02]  /*c1e70*/  LEA R8, P5, R18, R92, 0x1 ;  /* 0x0000005c12087211 */ /* 0x000fe400078a08ff */
[----:B------:R-:W-:-:S02]  /*c1e80*/  ISETP.LT.AND P4, PT, R19, R24, !P0 ;  /* 0x000000181300720c */ /* 0x000fc40004781270 */
[----:B------:R-:W-:Y:S02]  /*c1e90*/  PRMT R34, R4, 0x7632, R34 ;  /* 0x0000763204227816 */ /* 0x000fe40000000022 */
[----:B----4-:R-:W-:Y:S01]  /*c1ea0*/  PRMT R32, R89, 0x7632, R32 ;  /* 0x0000763259207816 */ /* 0x010fe20000000020 */
[----:B------:R4:W-:Y:S01]  /*c1eb0*/  @P3 STG.E.U16 desc[UR6][R10.64], R89 ;  /* 0x000000590a003986 */ /* 0x0009e2000c101506 */
[----:B-1----:R-:W-:Y:S01]  /*c1ec0*/  ISETP.LT.AND P3, PT, R0, R27, !P0 ;  /* 0x0000001b0000720c */ /* 0x002fe20004761270 */
[----:B------:R-:W-:Y:S01]  /*c1ed0*/  IMAD R0, R93, 0x2, R18 ;  /* 0x000000025d007824 */ /* 0x000fe200078e0212 */
[----:B------:R-:W1:Y:S01]  /*c1ee0*/  LDC R27, c[0x0][0x39c] ;  /* 0x0000e700ff1b7b82 */ /* 0x000e620000000800 */
[----:B------:R0:W-:Y:S01]  /*c1ef0*/  @P2 STG.E.U16 desc[UR6][R16.64], R32 ;  /* 0x0000002010002986 */ /* 0x0001e2000c101506 */
[----:B--2---:R-:W-:Y:S02]  /*c1f00*/  ISETP.LT.AND P2, PT, R9, R26, !P0 ;  /* 0x0000001a0900720c */ /* 0x004fe40004741270 */
[----:B------:R-:W-:-:S04]  /*c1f10*/  LEA.HI.X.SX32 R9, R18, R3, 0x1, P5 ;  /* 0x0000000312097211 */ /* 0x000fc800028f0eff */
[----:B------:R-:W2:Y:S01]  /*c1f20*/  LDC R26, c[0x0][0x39c] ;  /* 0x0000e700ff1a7b82 */ /* 0x000ea20000000800 */
[----:B----4-:R-:W-:Y:S01]  /*c1f30*/  LEA R10, P5, R0, R92, 0x1 ;  /* 0x0000005c000a7211 */ /* 0x010fe200078a08ff */
[----:B0-----:R-:W-:-:S04]  /*c1f40*/  IMAD R17, R93, 0x2, R0 ;  /* 0x000000025d117824 */ /* 0x001fc800078e0200 */
[----:B------:R-:W-:Y:S01]  /*c1f50*/  IMAD R24, R93, 0x2, R17 ;  /* 0x000000025d187824 */ /* 0x000fe200078e0211 */
[----:B---3--:R0:W-:Y:S01]  /*c1f60*/  @P6 STG.E.U16 desc[UR6][R8.64], R90 ;  /* 0x0000005a08006986 */ /* 0x0081e2000c101506 */
[CC--:B------:R-:W-:Y:S02]  /*c1f70*/  LEA R16, P6, R17.reuse, R92.reuse, 0x1 ;  /* 0x0000005c11107211 */ /* 0x0c0fe400078c08ff */
[-C--:B------:R-:W-:Y:S02]  /*c1f80*/  LEA.HI.X.SX32 R11, R0, R3.reuse, 0x1, P5 ;  /* 0x00000003000b7211 */ /* 0x080fe400028f0eff */
[----:B------:R-:W-:Y:S02]  /*c1f90*/  LEA R18, P5, R24, R92, 0x1 ;  /* 0x0000005c18127211 */ /* 0x000fe400078a08ff */
[----:B------:R-:W-:Y:S02]  /*c1fa0*/  PRMT R32, R90, 0x7632, R32 ;  /* 0x000076325a207816 */ /* 0x000fe40000000020 */
[----:B------:R-:W-:-:S02]  /*c1fb0*/  LEA.HI.X.SX32 R17, R17, R3, 0x1, P6 ;  /* 0x0000000311117211 */ /* 0x000fc400030f0eff */
[----:B------:R-:W-:Y:S01]  /*c1fc0*/  LEA.HI.X.SX32 R19, R24, R3, 0x1, P5 ;  /* 0x0000000318137211 */ /* 0x000fe200028f0eff */
[----:B------:R-:W-:Y:S01]  /*c1fd0*/  @P4 STG.E.U16 desc[UR6][R10.64], R32 ;  /* 0x000000200a004986 */ /* 0x000fe2000c101506 */
[C---:B------:R-:W-:Y:S01]  /*c1fe0*/  LOP3.LUT R0, R2.reuse, 0x146, RZ, 0xfc, !PT ;  /* 0x0000014602007812 */ /* 0x040fe200078efcff */
[----:B------:R-:W-:Y:S02]  /*c1ff0*/  IMAD R24, R93, 0x2, R24 ;  /* 0x000000025d187824 */ /* 0x000fe400078e0218 */
[----:B------:R-:W-:Y:S01]  /*c2000*/  @P3 STG.E.U16 desc[UR6][R16.64], R4 ;  /* 0x0000000410003986 */ /* 0x000fe2000c101506 */
[----:B0-----:R-:W-:-:S03]  /*c2010*/  LOP3.LUT R9, R2, 0x144, RZ, 0xfc, !PT ;  /* 0x0000014402097812 */ /* 0x001fc600078efcff */
[----:B------:R0:W-:Y:S01]  /*c2020*/  @P2 STG.E.U16 desc[UR6][R18.64], R34 ;  /* 0x0000002212002986 */ /* 0x0001e2000c101506 */
[----:B------:R-:W-:Y:S02]  /*c2030*/  LOP3.LUT R8, R2, 0x148, RZ, 0xfc, !PT ;  /* 0x0000014802087812 */ /* 0x000fe400078efcff */
[----:B------:R-:W-:Y:S01]  /*c2040*/  ISETP.LT.AND P3, PT, R0, R25, !P0 ;  /* 0x000000190000720c */ /* 0x000fe20004761270 */
[----:B------:R-:W-:Y:S01]  /*c2050*/  IMAD R0, R93, 0x2, R24 ;  /* 0x000000025d007824 */ /* 0x000fe200078e0218 */
[----:B--2---:R-:W-:Y:S01]  /*c2060*/  ISETP.LT.AND P4, PT, R9, R26, !P0 ;  /* 0x0000001a0900720c */ /* 0x004fe20004781270 */
[----:B------:R-:W2:Y:S01]  /*c2070*/  LDC R25, c[0x0][0x39c] ;  /* 0x0000e700ff197b82 */ /* 0x000ea20000000800 */
[----:B-1----:R-:W-:-:S07]  /*c2080*/  ISETP.LT.AND P2, PT, R8, R27, !P0 ;  /* 0x0000001b0800720c */ /* 0x002fce0004741270 */
[----:B0-----:R-:W0:Y:S01]  /*c2090*/  LDC R19, c[0x0][0x39c] ;  /* 0x0000e700ff137b82 */ /* 0x001e220000000800 */
[-C--:B------:R-:W-:Y:S01]  /*c20a0*/  LEA R8, P5, R24, R92.reuse, 0x1 ;  /* 0x0000005c18087211 */ /* 0x080fe200078a08ff */
[----:B------:R-:W-:Y:S01]  /*c20b0*/  IMAD R4, R93, 0x2, R0 ;  /* 0x000000025d047824 */ /* 0x000fe200078e0200 */
[-C--:B------:R-:W-:Y:S02]  /*c20c0*/  LEA R10, P6, R0, R92.reuse, 0x1 ;  /* 0x0000005c000a7211 */ /* 0x080fe400078c08ff */
[-C--:B------:R-:W-:Y:S02]  /*c20d0*/  LEA.HI.X.SX32 R9, R24, R3.reuse, 0x1, P5 ;  /* 0x0000000318097211 */ /* 0x080fe400028f0eff */
[----:B------:R-:W-:Y:S01]  /*c20e0*/  LEA.HI.X.SX32 R11, R0, R3, 0x1, P6 ;  /* 0x00000003000b7211 */ /* 0x000fe200030f0eff */
[----:B------:R-:W1:Y:S01]  /*c20f0*/  LDC R27, c[0x0][0x39c] ;  /* 0x0000e700ff1b7b82 */ /* 0x000e620000000800 */
[----:B------:R-:W-:Y:S02]  /*c2100*/  PRMT R24, R5, 0x7632, R24 ;  /* 0x0000763205187816 */ /* 0x000fe40000000018 */
[----:B------:R-:W-:-:S02]  /*c2110*/  LEA R16, P5, R4, R92, 0x1 ;  /* 0x0000005c04107211 */ /* 0x000fc400078a08ff */
[C---:B------:R-:W-:Y:S02]  /*c2120*/  LOP3.LUT R18, R2.reuse, 0x14a, RZ, 0xfc, !PT ;  /* 0x0000014a02127812 */ /* 0x040fe400078efcff */
[----:B------:R-:W-:Y:S01]  /*c2130*/  LOP3.LUT R0, R2, 0x14c, RZ, 0xfc, !PT ;  /* 0x0000014c02007812 */ /* 0x000fe200078efcff */
[----:B------:R3:W-:Y:S01]  /*c2140*/  @P4 STG.E.U16 desc[UR6][R8.64], R5 ;  /* 0x0000000508004986 */ /* 0x0007e2000c101506 */
[----:B------:R-:W-:Y:S02]  /*c2150*/  LEA.HI.X.SX32 R17, R4, R3, 0x1, P5 ;  /* 0x0000000304117211 */ /* 0x000fe400028f0eff */
[----:B------:R-:W-:Y:S01]  /*c2160*/  ISETP.LT.AND P4, PT, R18, R33, !P0 ;  /* 0x000000211200720c */ /* 0x000fe20004781270 */
[----:B------:R4:W-:Y:S01]  /*c2170*/  @P3 STG.E.U16 desc[UR6][R10.64], R24 ;  /* 0x000000180a003986 */ /* 0x0009e2000c101506 */
[----:B------:R-:W-:Y:S01]  /*c2180*/  ISETP.LT.AND P3, PT, R0, R35, !P0 ;  /* 0x000000230000720c */ /* 0x000fe20004761270 */
[C---:B------:R-:W-:Y:S01]  /*c2190*/  IMAD R0, R93.reuse, 0x2, R4 ;  /* 0x000000025d007824 */ /* 0x040fe200078e0204 */
[----:B------:R-:W-:Y:S01]  /*c21a0*/  LOP3.LUT R18, R2, 0x14e, RZ, 0xfc, !PT ;  /* 0x0000014e02127812 */ /* 0x000fe200078efcff */
[----:B------:R0:W-:Y:S03]  /*c21b0*/  @P2 STG.E.U16 desc[UR6][R16.64], R6 ;  /* 0x0000000610002986 */ /* 0x0001e6000c101506 */
[----:B0-----:R-:W-:Y:S01]  /*c21c0*/  ISETP.LT.AND P2, PT, R18, R19, !P0 ;  /* 0x000000131200720c */ /* 0x001fe20004741270 */
[C---:B---3--:R-:W-:Y:S01]  /*c21d0*/  IMAD R9, R93.reuse, 0x2, R0 ;  /* 0x000000025d097824 */ /* 0x048fe200078e0200 */
[C---:B------:R-:W-:Y:S01]  /*c21e0*/  LEA R4, P5, R0.reuse, R92, 0x1 ;  /* 0x0000005c00047211 */ /* 0x040fe200078a08ff */
[----:B------:R-:W0:Y:S03]  /*c21f0*/  LDC R18, c[0x0][0x39c] ;  /* 0x0000e700ff127b82 */ /* 0x000e260000000800 */
[----:B------:R-:W-:Y:S01]  /*c2200*/  LEA.HI.X.SX32 R5, R0, R3, 0x1, P5 ;  /* 0x0000000300057211 */ /* 0x000fe200028f0eff */
[----:B------:R-:W-:Y:S01]  /*c2210*/  IMAD R0, R93, 0x2, R9 ;  /* 0x000000025d007824 */ /* 0x000fe200078e0209 */
[----:B----4-:R-:W-:-:S03]  /*c2220*/  PRMT R11, R6, 0x7632, R11 ;  /* 0x00007632060b7816 */ /* 0x010fc6000000000b */
[----:B------:R-:W3:Y:S01]  /*c2230*/  LDC R17, c[0x0][0x39c] ;  /* 0x0000e700ff117b82 */ /* 0x000ee20000000800 */
[-C--:B------:R-:W-:Y:S01]  /*c2240*/  LEA R10, P6, R0, R92.reuse, 0x1 ;  /* 0x0000005c000a7211 */ /* 0x080fe200078c08ff */
[----:B------:R4:W-:Y:S01]  /*c2250*/  @P4 STG.E.U16 desc[UR6][R4.64], R11 ;  /* 0x0000000b04004986 */ /* 0x0009e2000c101506 */
[----:B------:R-:W-:Y:S02]  /*c2260*/  LEA R8, P5, R9, R92, 0x1 ;  /* 0x0000005c09087211 */ /* 0x000fe400078a08ff */
[----:B------:R-:W-:-:S03]  /*c2270*/  LOP3.LUT R16, R2, 0x150, RZ, 0xfc, !PT ;  /* 0x0000015002107812 */ /* 0x000fc600078efcff */
[----:B------:R-:W3:Y:S01]  /*c2280*/  LDC R19, c[0x0][0x39c] ;  /* 0x0000e700ff137b82 */ /* 0x000ee20000000800 */
[-C--:B------:R-:W-:Y:S02]  /*c2290*/  LEA.HI.X.SX32 R9, R9, R3.reuse, 0x1, P5 ;  /* 0x0000000309097211 */ /* 0x080fe400028f0eff */
[----:B------:R-:W-:Y:S02]  /*c22a0*/  PRMT R26, R7, 0x7632, R26 ;  /* 0x00007632071a7816 */ /* 0x000fe4000000001a */
[----:B----4-:R-:W-:Y:S01]  /*c22b0*/  LEA.HI.X.SX32 R11, R0, R3, 0x1, P6 ;  /* 0x00000003000b7211 */ /* 0x010fe200030f0eff */
[C---:B------:R-:W-:Y:S01]  /*c22c0*/  IMAD R0, R93.reuse, 0x2, R0 ;  /* 0x000000025d007824 */ /* 0x040fe200078e0200 */
[----:B--2---:R-:W-:Y:S01]  /*c22d0*/  ISETP.LT.AND P4, PT, R16, R25, !P0 ;  /* 0x000000191000720c */ /* 0x004fe20004781270 */
[----:B------:R-:W2:Y:S01]  /*c22e0*/  LDC R24, c[0x0][0x39c] ;  /* 0x0000e700ff187b82 */ /* 0x000ea20000000800 */
[C---:B------:R-:W-:Y:S01]  /*c22f0*/  LOP3.LUT R6, R2.reuse, 0x152, RZ, 0xfc, !PT ;  /* 0x0000015202067812 */ /* 0x040fe200078efcff */
[----:B------:R-:W-:Y:S01]  /*c2300*/  IMAD R16, R93, 0x2, R0 ;  /* 0x000000025d107824 */ /* 0x000fe200078e0200 */
[----:B------:R-:W-:Y:S01]  /*c2310*/  LOP3.LUT R5, R2, 0x154, RZ, 0xfc, !PT ;  /* 0x0000015402057812 */ /* 0x000fe200078efcff */
[----:B------:R-:W-:Y:S01]  /*c2320*/  @P3 STG.E.U16 desc[UR6][R8.64], R7 ;  /* 0x0000000708003986 */ /* 0x000fe2000c101506 */
[----:B-1----:R-:W-:-:S02]  /*c2330*/  ISETP.LT.AND P3, PT, R6, R27, !P0 ;  /* 0x0000001b0600720c */ /* 0x002fc40004761270 */
[----:B------:R-:W-:Y:S01]  /*c2340*/  LEA R4, P5, R0, R92, 0x1 ;  /* 0x0000005c00047211 */ /* 0x000fe200078a08ff */
[----:B------:R1:W-:Y:S01]  /*c2350*/  @P2 STG.E.U16 desc[UR6][R10.64], R26 ;  /* 0x0000001a0a002986 */ /* 0x0003e2000c101506 */
[----:B0-----:R-:W-:Y:S02]  /*c2360*/  ISETP.LT.AND P2, PT, R5, R18, !P0 ;  /* 0x000000120500720c */ /* 0x001fe40004741270 */
[----:B------:R-:W-:Y:S02]  /*c2370*/  LEA R6, P6, R16, R92, 0x1 ;  /* 0x0000005c10067211 */ /* 0x000fe400078c08ff */
[-C--:B------:R-:W-:Y:S01]  /*c2380*/  LEA.HI.X.SX32 R5, R0, R3.reuse, 0x1, P5 ;  /* 0x0000000300057211 */ /* 0x080fe200028f0eff */
[----:B-1----:R-:W-:Y:S01]  /*c2390*/  IMAD R10, R93, 0x2, R16 ;  /* 0x000000025d0a7824 */ /* 0x002fe200078e0210 */
[----:B------:R-:W-:Y:S02]  /*c23a0*/  LOP3.LUT R0, R2, 0x156, RZ, 0xfc, !PT ;  /* 0x0000015602007812 */ /* 0x000fe400078efcff */
[----:B------:R-:W-:-:S02]  /*c23b0*/  LEA.HI.X.SX32 R7, R16, R3, 0x1, P6 ;  /* 0x0000000310077211 */ /* 0x000fc400030f0eff */
[----:B------:R-:W-:Y:S01]  /*c23c0*/  LEA R8, P5, R10, R92, 0x1 ;  /* 0x0000005c0a087211 */ /* 0x000fe200078a08ff */
[----:B------:R0:W-:Y:S01]  /*c23d0*/  @P4 STG.E.U16 desc[UR6][R4.64], R12 ;  /* 0x0000000c04004986 */ /* 0x0001e2000c101506 */
[----:B------:R-:W-:Y:S02]  /*c23e0*/  PRMT R16, R12, 0x7632, R16 ;  /* 0x000076320c107816 */ /* 0x000fe40000000010 */
[----:B------:R-:W-:Y:S02]  /*c23f0*/  LEA.HI.X.SX32 R9, R10, R3, 0x1, P5 ;  /* 0x000000030a097211 */ /* 0x000fe400028f0eff */
[----:B---3--:R-:W-:Y:S02]  /*c2400*/  ISETP.LT.AND P4, PT, R0, R17, !P0 ;  /* 0x000000110000720c */ /* 0x008fe40004781270 */
[----:B------:R-:W-:Y:S01]  /*c2410*/  LOP3.LUT R0, R2, 0x15a, RZ, 0xfc, !PT ;  /* 0x0000015a02007812 */ /* 0x000fe200078efcff */
[----:B------:R-:W1:Y:S01]  /*c2420*/  LDC R17, c[0x0][0x39c] ;  /* 0x0000e700ff117b82 */ /* 0x000e620000000800 */
[----:B------:R3:W-:Y:S01]  /*c2430*/  @P3 STG.E.U16 desc[UR6][R6.64], R16 ;  /* 0x0000001006003986 */ /* 0x0007e2000c101506 */
[----:B------:R-:W-:-:S03]  /*c2440*/  IMAD R10, R93, 0x2, R10 ;  /* 0x000000025d0a7824 */ /* 0x000fc600078e020a */
[----:B------:R4:W-:Y:S01]  /*c2450*/  @P2 STG.E.U16 desc[UR6][R8.64], R13 ;  /* 0x0000000d08002986 */ /* 0x0009e2000c101506 */
[----:B------:R-:W-:Y:S02]  /*c2460*/  ISETP.LT.AND P2, PT, R0, R19, !P0 ;  /* 0x000000130000720c */ /* 0x000fe40004741270 */
[----:B------:R-:W1:Y:S01]  /*c2470*/  LDC R19, c[0x0][0x39c] ;  /* 0x0000e700ff137b82 */ /* 0x000e620000000800 */
[----:B0-----:R-:W-:Y:S01]  /*c2480*/  LEA R4, P5, R10, R92, 0x1 ;  /* 0x0000005c0a047211 */ /* 0x001fe200078a08ff */
[----:B------:R-:W-:Y:S01]  /*c2490*/  IMAD R0, R93, 0x2, R10 ;  /* 0x000000025d007824 */ /* 0x000fe200078e020a */
[----:B------:R-:W-:Y:S02]  /*c24a0*/  LOP3.LUT R11, R2, 0x158, RZ, 0xfc, !PT ;  /* 0x00000158020b7812 */ /* 0x000fe400078efcff */
[----:B------:R-:W-:-:S03]  /*c24b0*/  LEA.HI.X.SX32 R5, R10, R3, 0x1, P5 ;  /* 0x000000030a057211 */ /* 0x000fc600028f0eff */
[----:B---3--:R-:W0:Y:S01]  /*c24c0*/  LDC R16, c[0x0][0x39c] ;  /* 0x0000e700ff107b82 */ /* 0x008e220000000800 */
[----:B------:R-:W-:Y:S01]  /*c24d0*/  IMAD R10, R93, 0x2, R0 ;  /* 0x000000025d0a7824 */ /* 0x000fe200078e0200 */
[----:B--2---:R-:W-:Y:S02]  /*c24e0*/  ISETP.LT.AND P3, PT, R11, R24, !P0 ;  /* 0x000000180b00720c */ /* 0x004fe40004761270 */
[----:B------:R-:W-:-:S04]  /*c24f0*/  LEA R6, P5, R0, R92, 0x1 ;  /* 0x0000005c00067211 */ /* 0x000fc800078a08ff */
[----:B------:R-:W2:Y:S01]  /*c2500*/  LDC R12, c[0x0][0x39c] ;  /* 0x0000e700ff0c7b82 */ /* 0x000ea20000000800 */
[----:B----4-:R-:W-:Y:S02]  /*c2510*/  LEA R8, P6, R10, R92, 0x1 ;  /* 0x0000005c0a087211 */ /* 0x010fe400078c08ff */
[-C--:B------:R-:W-:Y:S02]  /*c2520*/  LEA.HI.X.SX32 R7, R0, R3.reuse, 0x1, P5 ;  /* 0x0000000300077211 */ /* 0x080fe400028f0eff */
[----:B------:R-:W-:Y:S02]  /*c2530*/  LOP3.LUT R0, R2, 0x15c, RZ, 0xfc, !PT ;  /* 0x0000015c02007812 */ /* 0x000fe400078efcff */
[----:B------:R-:W-:Y:S02]  /*c2540*/  PRMT R13, R13, 0x7632, R13 ;  /* 0x000076320d0d7816 */ /* 0x000fe4000000000d */
[----:B------:R-:W-:Y:S02]  /*c2550*/  LEA.HI.X.SX32 R9, R10, R3, 0x1, P6 ;  /* 0x000000030a097211 */ /* 0x000fe400030f0eff */
[----:B-1----:R-:W-:Y:S01]  /*c2560*/  ISETP.LT.AND P6, PT, R0, R17, !P0 ;  /* 0x000000110000720c */ /* 0x002fe200047c1270 */
[----:B------:R1:W-:Y:S01]  /*c2570*/  @P4 STG.E.U16 desc[UR6][R4.64], R13 ;  /* 0x0000000d04004986 */ /* 0x0003e2000c101506 */
[----:B------:R-:W-:Y:S01]  /*c2580*/  LOP3.LUT R0, R2, 0x160, RZ, 0xfc, !PT ;  /* 0x0000016002007812 */ /* 0x000fe200078efcff */
[C---:B------:R-:W-:Y:S01]  /*c2590*/  IMAD R10, R93.reuse, 0x2, R10 ;  /* 0x000000025d0a7824 */ /* 0x040fe200078e020a */
[----:B------:R-:W-:Y:S01]  /*c25a0*/  PRMT R18, R14, 0x7632, R18 ;  /* 0x000076320e127816 */ /* 0x000fe20000000012 */
[----:B------:R3:W-:Y:S01]  /*c25b0*/  @P3 STG.E.U16 desc[UR6][R6.64], R14 ;  /* 0x0000000e06003986 */ /* 0x0007e2000c101506 */
[----:B------:R-:W-:Y:S01]  /*c25c0*/  ISETP.LT.AND P3, PT, R0, R19, !P0 ;  /* 0x000000130000720c */ /* 0x000fe20004761270 */
[----:B------:R-:W-:Y:S01]  /*c25d0*/  IMAD R0, R93, 0x2, R10 ;  /* 0x000000025d007824 */ /* 0x000fe200078e020a */
[----:B------:R-:W4:Y:S01]  /*c25e0*/  LDC R17, c[0x0][0x39c] ;  /* 0x0000e700ff117b82 */ /* 0x000f220000000800 */
[C---:B------:R-:W-:Y:S01]  /*c25f0*/  LOP3.LUT R11, R2.reuse, 0x15e, RZ, 0xfc, !PT ;  /* 0x0000015e020b7812 */ /* 0x040fe200078efcff */
[----:B------:R2:W-:Y:S01]  /*c2600*/  @P2 STG.E.U16 desc[UR6][R8.64], R18 ;  /* 0x0000001208002986 */ /* 0x0005e2000c101506 */
[----:B-1----:R-:W-:-:S05]  /*c2610*/  LOP3.LUT R5, R2, 0x162, RZ, 0xfc, !PT ;  /* 0x0000016202057812 */ /* 0x002fca00078efcff */
[----:B------:R-:W1:Y:S01]  /*c2620*/  LDC R13, c[0x0][0x39c] ;  /* 0x0000e700ff0d7b82 */ /* 0x000e620000000800 */
[----:B------:R-:W-:Y:S02]  /*c2630*/  LEA R4, P5, R10, R92, 0x1 ;  /* 0x0000005c0a047211 */ /* 0x000fe400078a08ff */
[----:B0-----:R-:W-:-:S05]  /*c2640*/  ISETP.LT.AND P2, PT, R5, R16, !P0 ;  /* 0x000000100500720c */ /* 0x001fca0004741270 */
[----:B---3--:R-:W0:Y:S01]  /*c2650*/  LDC R14, c[0x0][0x39c] ;  /* 0x0000e700ff0e7b82 */ /* 0x008e220000000800 */
[----:B--2---:R-:W-:Y:S01]  /*c2660*/  IMAD R9, R93, 0x2, R0 ;  /* 0x000000025d097824 */ /* 0x004fe200078e0200 */
[-C--:B------:R-:W-:Y:S02]  /*c2670*/  LEA.HI.X.SX32 R5, R10, R3.reuse, 0x1, P5 ;  /* 0x000000030a057211 */ /* 0x080fe400028f0eff */
[----:B------:R-:W-:Y:S01]  /*c2680*/  ISETP.LT.AND P4, PT, R11, R12, !P0 ;  /* 0x0000000c0b00720c */ /* 0x000fe20004781270 */
[----:B------:R-:W-:Y:S01]  /*c2690*/  IMAD R12, R93, 0x2, R9 ;  /* 0x000000025d0c7824 */ /* 0x000fe200078e0209 */
[CC--:B------:R-:W-:Y:S01]  /*c26a0*/  LEA R6, P5, R0.reuse, R92.reuse, 0x1 ;  /* 0x0000005c00067211 */ /* 0x0c0fe200078a08ff */
[----:B------:R2:W-:Y:S01]  /*c26b0*/  @P6 STG.E.U16 desc[UR6][R4.64], R15 ;  /* 0x0000000f04006986 */ /* 0x0005e2000c101506 */
[----:B------:R-:W-:Y:S01]  /*c26c0*/  LEA R8, P6, R9, R92, 0x1 ;  /* 0x0000005c09087211 */ /* 0x000fe200078c08ff */
[----:B------:R-:W3:Y:S01]  /*c26d0*/  LDC R16, c[0x0][0x39c] ;  /* 0x0000e700ff107b82 */ /* 0x000ee20000000800 */
[----:B------:R-:W-:-:S02]  /*c26e0*/  LEA.HI.X.SX32 R7, R0, R3, 0x1, P5 ;  /* 0x0000000300077211 */ /* 0x000fc400028f0eff */
[C---:B------:R-:W-:Y:S02]  /*c26f0*/  LEA R10, P5, R12.reuse, R92, 0x1 ;  /* 0x0000005c0c0a7211 */ /* 0x040fe400078a08ff */
[----:B------:R-:W-:Y:S02]  /*c2700*/  PRMT R18, R15, 0x7632, R18 ;  /* 0x000076320f127816 */ /* 0x000fe40000000012 */
[-C--:B------:R-:W-:Y:S02]  /*c2710*/  LEA.HI.X.SX32 R9, R9, R3.reuse, 0x1, P6 ;  /* 0x0000000309097211 */ /* 0x080fe400030f0eff */
[----:B------:R-:W-:Y:S01]  /*c2720*/  LEA.HI.X.SX32 R11, R12, R3, 0x1, P5 ;  /* 0x000000030c0b7211 */ /* 0x000fe200028f0eff */
[----:B--2---:R-:W2:Y:S01]  /*c2730*/  LDC R15, c[0x0][0x39c] ;  /* 0x0000e700ff0f7b82 */ /* 0x004ea20000000800 */
[----:B------:R-:W-:Y:S01]  /*c2740*/  LOP3.LUT R0, R2, 0x166, RZ, 0xfc, !PT ;  /* 0x0000016602007812 */ /* 0x000fe200078efcff */
[----:B------:R-:W-:Y:S01]  /*c2750*/  IMAD R12, R93, 0x2, R12 ;  /* 0x000000025d0c7824 */ /* 0x000fe200078e020c */
[----:B------:R-:W-:Y:S01]  /*c2760*/  PRMT R19, R20, 0x7632, R19 ;  /* 0x0000763214137816 */ /* 0x000fe20000000013 */
[----:B------:R0:W-:Y:S01]  /*c2770*/  @P4 STG.E.U16 desc[UR6][R6.64], R18 ;  /* 0x0000001206004986 */ /* 0x0001e2000c101506 */
[----:B------:R-:W-:-:S02]  /*c2780*/  LOP3.LUT R5, R2, 0x164, RZ, 0xfc, !PT ;  /* 0x0000016402057812 */ /* 0x000fc400078efcff */
[----:B------:R-:W-:Y:S01]  /*c2790*/  LOP3.LUT R4, R2, 0x168, RZ, 0xfc, !PT ;  /* 0x0000016802047812 */ /* 0x000fe200078efcff */
[----:B------:R-:W-:Y:S01]  /*c27a0*/  @P3 STG.E.U16 desc[UR6][R8.64], R20 ;  /* 0x0000001408003986 */ /* 0x000fe2000c101506 */
[----:B-1----:R-:W-:Y:S01]  /*c27b0*/  ISETP.LT.AND P3, PT, R0, R13, !P0 ;  /* 0x0000000d0000720c */ /* 0x002fe20004761270 */
[----:B------:R-:W-:Y:S01]  /*c27c0*/  IMAD R0, R93, 0x2, R12 ;  /* 0x000000025d007824 */ /* 0x000fe200078e020c */
[----:B0-----:R-:W-:Y:S01]  /*c27d0*/  ISETP.LT.AND P4, PT, R5, R14, !P0 ;  /* 0x0000000e0500720c */ /* 0x001fe20004781270 */
[----:B------:R0:W-:Y:S01]  /*c27e0*/  @P2 STG.E.U16 desc[UR6][R10.64], R19 ;  /* 0x000000130a002986 */ /* 0x0001e2000c101506 */
[----:B------:R-:W1:Y:S01]  /*c27f0*/  LDC R14, c[0x0][0x39c] ;  /* 0x0000e700ff0e7b82 */ /* 0x000e620000000800 */
[----:B----4-:R-:W-:Y:S02]  /*c2800*/  ISETP.LT.AND P2, PT, R4, R17, !P0 ;  /* 0x000000110400720c */ /* 0x010fe40004741270 */
[-C--:B------:R-:W-:Y:S02]  /*c2810*/  LEA R4, P5, R12, R92.reuse, 0x1 ;  /* 0x0000005c0c047211 */ /* 0x080fe400078a08ff */
[----:B------:R-:W-:-:S02]  /*c2820*/  LEA R6, P6, R0, R92, 0x1 ;  /* 0x0000005c00067211 */ /* 0x000fc400078c08ff */
[-C--:B------:R-:W-:Y:S01]  /*c2830*/  LEA.HI.X.SX32 R5, R12, R3.reuse, 0x1, P5 ;  /* 0x000000030c057211 */ /* 0x080fe200028f0eff */
[----:B------:R-:W4:Y:S01]  /*c2840*/  LDC R13, c[0x0][0x39c] ;  /* 0x0000e700ff0d7b82 */ /* 0x000f220000000800 */
[----:B0-----:R-:W-:Y:S01]  /*c2850*/  IMAD R10, R93, 0x2, R0 ;  /* 0x000000025d0a7824 */ /* 0x001fe200078e0200 */
[----:B------:R-:W-:-:S04]  /*c2860*/  LEA.HI.X.SX32 R7, R0, R3, 0x1, P6 ;  /* 0x0000000300077211 */ /* 0x000fc800030f0eff */
[C---:B------:R-:W-:Y:S02]  /*c2870*/  LEA R8, P5, R10.reuse, R92, 0x1 ;  /* 0x0000005c0a087211 */ /* 0x040fe400078a08ff */
[----:B------:R-:W0:Y:S01]  /*c2880*/  LDC R12, c[0x0][0x39c] ;  /* 0x0000e700ff0c7b82 */ /* 0x000e220000000800 */
        /* <DEDUP_REMOVED lines=8> */
[----:B--2---:R-:W-:Y:S01]  /*c2910*/  ISETP.LT.AND P3, PT, R0, R15, !P0 ;  /* 0x0000000f0000720c */ /* 0x004fe20004761270 */
[----:B------:R-:W-:Y:S01]  /*c2920*/  IMAD R0, R93, 0x2, R10 ;  /* 0x000000025d007824 */ /* 0x000fe200078e020a */
[----:B---3--:R-:W-:-:S02]  /*c2930*/  ISETP.LT.AND P4, PT, R11, R16, !P0 ;  /* 0x000000100b00720c */ /* 0x008fc40004781270 */
[----:B------:R-:W-:Y:S02]  /*c2940*/  LOP3.LUT R11, R2, 0x16e, RZ, 0xfc, !PT ;  /* 0x0000016e020b7812 */ /* 0x000fe400078efcff */
[CC--:B------:R-:W-:Y:S01]  /*c2950*/  LEA R4, P5, R10.reuse, R92.reuse, 0x1 ;  /* 0x0000005c0a047211 */ /* 0x0c0fe200078a08ff */
[----:B------:R2:W-:Y:S01]  /*c2960*/  @P2 STG.E.U16 desc[UR6][R8.64], R22 ;  /* 0x0000001608002986 */ /* 0x0005e2000c101506 */
[----:B------:R-:W3:Y:S02]  /*c2970*/  LDC R15, c[0x0][0x39c] ;  /* 0x0000e700ff0f7b82 */ /* 0x000ee40000000800 */
[----:B------:R-:W-:Y:S02]  /*c2980*/  LEA.HI.X.SX32 R5, R10, R3, 0x1, P5 ;  /* 0x000000030a057211 */ /* 0x000fe400028f0eff */
[----:B------:R-:W-:Y:S02]  /*c2990*/  LEA R6, P5, R0, R92, 0x1 ;  /* 0x0000005c00067211 */ /* 0x000fe400078a08ff */
[----:B-1----:R-:W-:-:S02]  /*c29a0*/  ISETP.LT.AND P2, PT, R11, R14, !P0 ;  /* 0x0000000e0b00720c */ /* 0x002fc40004741270 */
[----:B------:R-:W1:Y:S01]  /*c29b0*/  LDC R14, c[0x0][0x39c] ;  /* 0x0000e700ff0e7b82 */ /* 0x000e620000000800 */
[----:B------:R-:W-:Y:S02]  /*c29c0*/  LEA.HI.X.SX32 R7, R0, R3, 0x1, P5 ;  /* 0x0000000300077211 */ /* 0x000fe400028f0eff */
[----:B--2---:R-:W-:Y:S02]  /*c29d0*/  PRMT R22, R22, 0x7632, R22 ;  /* 0x0000763216167816 */ /* 0x004fe40000000016 */
[----:B------:R-:W-:Y:S02]  /*c29e0*/  LEA R10, R93, R0, 0x1 ;  /* 0x000000005d0a7211 */ /* 0x000fe400078e08ff */
[----:B------:R-:W-:Y:S01]  /*c29f0*/  LOP3.LUT R0, R2, 0x172, RZ, 0xfc, !PT ;  /* 0x0000017202007812 */ /* 0x000fe200078efcff */
[----:B------:R2:W-:Y:S01]  /*c2a00*/  @P4 STG.E.U16 desc[UR6][R4.64], R22 ;  /* 0x0000001604004986 */ /* 0x0005e2000c101506 */
[----:B------:R-:W-:Y:S01]  /*c2a10*/  LEA R8, P6, R10, R92, 0x1 ;  /* 0x0000005c0a087211 */ /* 0x000fe200078c08ff */
[----:B------:R-:W3:Y:S02]  /*c2a20*/  LDC R17, c[0x0][0x39c] ;  /* 0x0000e700ff117b82 */ /* 0x000ee40000000800 */
[----:B------:R0:W-:Y:S01]  /*c2a30*/  @P3 STG.E.U16 desc[UR6][R6.64], R23 ;  /* 0x0000001706003986 */ /* 0x0001e2000c101506 */
[----:B----4-:R-:W-:-:S05]  /*c2a40*/  ISETP.LT.AND P3, PT, R0, R13, !P0 ;  /* 0x0000000d0000720c */ /* 0x010fca0004761270 */
[----:B------:R-:W4:Y:S01]  /*c2a50*/  LDC R13, c[0x0][0x39c] ;  /* 0x0000e700ff0d7b82 */ /* 0x000f220000000800 */
[----:B------:R-:W-:Y:S01]  /*c2a60*/  LEA.HI.X.SX32 R9, R10, R3, 0x1, P6 ;  /* 0x000000030a097211 */ /* 0x000fe200030f0eff */
[----:B------:R-:W-:Y:S01]  /*c2a70*/  IMAD R10, R93, 0x2, R10 ;  /* 0x000000025d0a7824 */ /* 0x000fe200078e020a */
[C---:B------:R-:W-:Y:S02]  /*c2a80*/  LOP3.LUT R11, R2.reuse, 0x170, RZ, 0xfc, !PT ;  /* 0x00000170020b7812 */ /* 0x040fe400078efcff */
[----:B------:R-:W-:Y:S01]  /*c2a90*/  PRMT R16, R23, 0x7632, R16 ;  /* 0x0000763217107816 */ /* 0x000fe20000000010 */
[----:B------:R-:W-:Y:S01]  /*c2aa0*/  IMAD R0, R93, 0x2, R10 ;  /* 0x000000025d007824 */ /* 0x000fe200078e020a */
[----:B0-----:R-:W-:Y:S01]  /*c2ab0*/  ISETP.LT.AND P4, PT, R11, R12, !P0 ;  /* 0x0000000c0b00720c */ /* 0x001fe20004781270 */
[----:B--2---:R-:W0:Y:S01]  /*c2ac0*/  LDC R22, c[0x0][0x39c] ;  /* 0x0000e700ff167b82 */ /* 0x004e220000000800 */
[----:B------:R-:W-:Y:S02]  /*c2ad0*/  LOP3.LUT R5, R2, 0x174, RZ, 0xfc, !PT ;  /* 0x0000017402057812 */ /* 0x000fe400078efcff */
[-C--:B------:R-:W-:Y:S01]  /*c2ae0*/  LEA R4, P5, R10, R92.reuse, 0x1 ;  /* 0x0000005c0a047211 */ /* 0x080fe200078a08ff */
[----:B------:R2:W-:Y:S01]  /*c2af0*/  @P2 STG.E.U16 desc[UR6][R8.64], R16 ;  /* 0x0000001008002986 */ /* 0x0005e2000c101506 */
[----:B------:R-:W-:-:S02]  /*c2b00*/  LEA R6, P6, R0, R92, 0x1 ;  /* 0x0000005c00067211 */ /* 0x000fc400078c08ff */
[----:B-1----:R-:W-:Y:S01]  /*c2b10*/  ISETP.LT.AND P2, PT, R5, R14, !P0 ;  /* 0x0000000e0500720c */ /* 0x002fe20004741270 */
[----:B------:R-:W-:Y:S01]  /*c2b20*/  IMAD R11, R93, 0x2, R0 ;  /* 0x000000025d0b7824 */ /* 0x000fe200078e0200 */
[-C--:B------:R-:W-:Y:S01]  /*c2b30*/  LEA.HI.X.SX32 R5, R10, R3.reuse, 0x1, P5 ;  /* 0x000000030a057211 */ /* 0x080fe200028f0eff */
[----:B------:R-:W1:Y:S01]  /*c2b40*/  LDC R12, c[0x0][0x39c] ;  /* 0x0000e700ff0c7b82 */ /* 0x000e620000000800 */
[----:B------:R-:W-:Y:S02]  /*c2b50*/  LEA.HI.X.SX32 R7, R0, R3, 0x1, P6 ;  /* 0x0000000300077211 */ /* 0x000fe400030f0eff */
[----:B------:R-:W-:Y:S02]  /*c2b60*/  PRMT R14, R28, 0x7632, R14 ;  /* 0x000076321c0e7816 */ /* 0x000fe4000000000e */
[----:B------:R-:W-:Y:S01]  /*c2b70*/  LOP3.LUT R10, R2, 0x178, RZ, 0xfc, !PT ;  /* 0x00000178020a7812 */ /* 0x000fe200078efcff */
[----:B------:R-:W-:Y:S01]  /*c2b80*/  @P4 STG.E.U16 desc[UR6][R4.64], R28 ;  /* 0x0000001c04004986 */ /* 0x000fe2000c101506 */
[----:B--2---:R-:W-:-:S02]  /*c2b90*/  LEA R8, P5, R11, R92, 0x1 ;  /* 0x0000005c0b087211 */ /* 0x004fc400078a08ff */
[----:B------:R-:W-:Y:S01]  /*c2ba0*/  LOP3.LUT R0, R2, 0x176, RZ, 0xfc, !PT ;  /* 0x0000017602007812 */ /* 0x000fe200078efcff */
[----:B------:R2:W-:Y:S01]  /*c2bb0*/  @P3 STG.E.U16 desc[UR6][R6.64], R14 ;  /* 0x0000000e06003986 */ /* 0x0005e2000c101506 */
[----:B----4-:R-:W-:Y:S02]  /*c2bc0*/  ISETP.LT.AND P3, PT, R10, R13, !P0 ;  /* 0x0000000d0a00720c */ /* 0x010fe40004761270 */
[----:B------:R-:W4:Y:S01]  /*c2bd0*/  LDC R13, c[0x0][0x39c] ;  /* 0x0000e700ff0d7b82 */ /* 0x000f220000000800 */
[----:B------:R-:W-:Y:S02]  /*c2be0*/  LEA.HI.X.SX32 R9, R11, R3, 0x1, P5 ;  /* 0x000000030b097211 */ /* 0x000fe400028f0eff */
[----:B---3--:R-:W-:Y:S01]  /*c2bf0*/  ISETP.LT.AND P4, PT, R0, R15, !P0 ;  /* 0x0000000f0000720c */ /* 0x008fe20004781270 */
[C---:B------:R-:W-:Y:S01]  /*c2c00*/  IMAD R11, R93.reuse, 0x2, R11 ;  /* 0x000000025d0b7824 */ /* 0x040fe200078e020b */
[----:B------:R-:W-:Y:S01]  /*c2c10*/  LOP3.LUT R0, R2, 0x17a, RZ, 0xfc, !PT ;  /* 0x0000017a02007812 */ /* 0x000fe200078efcff */
[----:B------:R3:W-:Y:S02]  /*c2c20*/  @P2 STG.E.U16 desc[UR6][R8.64], R29 ;  /* 0x0000001d08002986 */ /* 0x0007e4000c101506 */
[----:B------:R-:W0:Y:S01]  /*c2c30*/  LDC R15, c[0x0][0x39c] ;  /* 0x0000e700ff0f7b82 */ /* 0x000e220000000800 */
[----:B------:R-:W-:Y:S01]  /*c2c40*/  ISETP.LT.AND P2, PT, R0, R17, !P0 ;  /* 0x000000110000720c */ /* 0x000fe20004741270 */
[----:B------:R-:W-:-:S06]  /*c2c50*/  IMAD R0, R93, 0x2, R11 ;  /* 0x000000025d007824 */ /* 0x000fcc00078e020b */
[----:B--2---:R-:W2:Y:S01]  /*c2c60*/  LDC R14, c[0x0][0x39c] ;  /* 0x0000e700ff0e7b82 */ /* 0x004ea20000000800 */
[----:B------:R-:W-:Y:S01]  /*c2c70*/  LEA R4, P5, R11, R92, 0x1 ;  /* 0x0000005c0b047211 */ /* 0x000fe200078a08ff */
[----:B------:R-:W-:-:S03]  /*c2c80*/  IMAD R10, R93, 0x2, R0 ;  /* 0x000000025d0a7824 */ /* 0x000fc600078e0200 */
[-C--:B------:R-:W-:Y:S02]  /*c2c90*/  LEA.HI.X.SX32 R5, R11, R3.reuse, 0x1, P5 ;  /* 0x000000030b057211 */ /* 0x080fe400028f0eff */
[-C--:B------:R-:W-:Y:S01]  /*c2ca0*/  LEA R6, P5, R0, R92.reuse, 0x1 ;  /* 0x0000005c00067211 */ /* 0x080fe200078a08ff */
[----:B------:R-:W1:Y:S01]  /*c2cb0*/  LDC R17, c[0x0][0x39c] ;  /* 0x0000e700ff117b82 */ /* 0x000e620000000800 */
[----:B---3--:R-:W-:Y:S02]  /*c2cc0*/  PRMT R29, R29, 0x7632, R29 ;  /* 0x000076321d1d7816 */ /* 0x008fe4000000001d */
[----:B------:R-:W-:Y:S02]  /*c2cd0*/  LEA R8, P6, R10, R92, 0x1 ;  /* 0x0000005c0a087211 */ /* 0x000fe400078c08ff */
[-C--:B------:R-:W-:Y:S02]  /*c2ce0*/  LEA.HI.X.SX32 R7, R0, R3.reuse, 0x1, P5 ;  /* 0x0000000300077211 */ /* 0x080fe400028f0eff */
[----:B------:R-:W-:Y:S01]  /*c2cf0*/  LOP3.LUT R0, R2, 0x17c, RZ, 0xfc, !PT ;  /* 0x0000017c02007812 */ /* 0x000fe200078efcff */
[----:B------:R3:W-:Y:S01]  /*c2d00*/  @P4 STG.E.U16 desc[UR6][R4.64], R29 ;  /* 0x0000001d04004986 */ /* 0x0007e2000c101506 */
[----:B------:R-:W-:-:S02]  /*c2d10*/  LEA.HI.X.SX32 R9, R10, R3, 0x1, P6 ;  /* 0x000000030a097211 */ /* 0x000fc400030f0eff */
[----:B------:R-:W-:Y:S02]  /*c2d20*/  PRMT R16, R30, 0x7632, R16 ;  /* 0x000076321e107816 */ /* 0x000fe40000000010 */
[----:B----4-:R-:W-:Y:S01]  /*c2d30*/  ISETP.LT.AND P6, PT, R0, R13, !P0 ;  /* 0x0000000d0000720c */ /* 0x010fe200047c1270 */
[----:B------:R-:W-:Y:S01]  /*c2d40*/  @P3 STG.E.U16 desc[UR6][R6.64], R30 ;  /* 0x0000001e06003986 */ /* 0x000fe2000c101506 */
[C---:B------:R-:W-:Y:S01]  /*c2d50*/  LOP3.LUT R0, R2.reuse, 0x180, RZ, 0xfc, !PT ;  /* 0x0000018002007812 */ /* 0x040fe200078efcff */
[----:B------:R-:W-:Y:S01]  /*c2d60*/  IMAD R10, R93, 0x2, R10 ;  /* 0x000000025d0a7824 */ /* 0x000fe200078e020a */
[----:B------:R-:W4:Y:S01]  /*c2d70*/  LDC R13, c[0x0][0x39c] ;  /* 0x0000e700ff0d7b82 */ /* 0x000f220000000800 */
[----:B---3--:R-:W-:Y:S01]  /*c2d80*/  LOP3.LUT R5, R2, 0x182, RZ, 0xfc, !PT ;  /* 0x0000018202057812 */ /* 0x008fe200078efcff */
[----:B------:R3:W-:Y:S01]  /*c2d90*/  @P2 STG.E.U16 desc[UR6][R8.64], R16 ;  /* 0x0000001008002986 */ /* 0x0007e2000c101506 */
[----:B0-----:R-:W-:Y:S02]  /*c2da0*/  ISETP.LT.AND P3, PT, R0, R15, !P0 ;  /* 0x0000000f0000720c */ /* 0x001fe40004761270 */
[----:B--2---:R-:W-:Y:S01]  /*c2db0*/  ISETP.LT.AND P2, PT, R5, R14, !P0 ;  /* 0x0000000e0500720c */ /* 0x004fe20004741270 */
[----:B------:R-:W-:-:S02]  /*c2dc0*/  IMAD R0, R93, 0x2, R10 ;  /* 0x000000025d007824 */ /* 0x000fc400078e020a */
[----:B------:R-:W0:Y:S01]  /*c2dd0*/  LDC R14, c[0x0][0x39c] ;  /* 0x0000e700ff0e7b82 */ /* 0x000e220000000800 */
[----:B------:R-:W-:Y:S02]  /*c2de0*/  LEA R4, P5, R10, R92, 0x1 ;  /* 0x0000005c0a047211 */ /* 0x000fe400078a08ff */
[----:B------:R-:W-:-:S05]  /*c2df0*/  LOP3.LUT R11, R2, 0x17e, RZ, 0xfc, !PT ;  /* 0x0000017e020b7812 */ /* 0x000fca00078efcff */
[----:B------:R-:W2:Y:S01]  /*c2e00*/  LDC R15, c[0x0][0x39c] ;  /* 0x0000e700ff0f7b82 */ /* 0x000ea20000000800 */
[----:B---3--:R-:W-:Y:S01]  /*c2e10*/  IMAD R9, R93, 0x2, R0 ;  /* 0x000000025d097824 */ /* 0x008fe200078e0200 */
[-C--:B------:R-:W-:Y:S02]  /*c2e20*/  LEA.HI.X.SX32 R5, R10, R3.reuse, 0x1, P5 ;  /* 0x000000030a057211 */ /* 0x080fe400028f0eff */
[----:B-1----:R-:W-:Y:S01]  /*c2e30*/  ISETP.LT.AND P4, PT, R11, R12, !P0 ;  /* 0x0000000c0b00720c */ /* 0x002fe20004781270 */
        /* <DEDUP_REMOVED lines=10> */
[----:B------:R-:W-:Y:S01]  /*c2ee0*/  IMAD R12, R93, 0x2, R12 ;  /* 0x000000025d0c7824 */ /* 0x000fe200078e020c */
[----:B------:R-:W-:Y:S01]  /*c2ef0*/  LOP3.LUT R0, R2, 0x186, RZ, 0xfc, !PT ;  /* 0x0000018602007812 */ /* 0x000fe200078efcff */
[----:B------:R0:W-:Y:S01]  /*c2f00*/  @P4 STG.E.U16 desc[UR6][R6.64], R18 ;  /* 0x0000001206004986 */ /* 0x0001e2000c101506 */
[----:B------:R-:W-:-:S02]  /*c2f10*/  PRMT R19, R36, 0x7632, R19 ;  /* 0x0000763224137816 */ /* 0x000fc40000000013 */
[C---:B-1----:R-:W-:Y:S01]  /*c2f20*/  LOP3.LUT R5, R2.reuse, 0x184, RZ, 0xfc, !PT ;  /* 0x0000018402057812 */ /* 0x042fe200078efcff */
[----:B------:R-:W-:Y:S01]  /*c2f30*/  @P3 STG.E.U16 desc[UR6][R8.64], R36 ;  /* 0x0000002408003986 */ /* 0x000fe2000c101506 */
[----:B------:R-:W-:Y:S02]  /*c2f40*/  LOP3.LUT R4, R2, 0x188, RZ, 0xfc, !PT ;  /* 0x0000018802047812 */ /* 0x000fe400078efcff */
[----:B----4-:R-:W-:Y:S01]  /*c2f50*/  ISETP.LT.AND P3, PT, R0, R13, !P0 ;  /* 0x0000000d0000720c */ /* 0x010fe20004761270 */
[----:B------:R-:W-:Y:S01]  /*c2f60*/  IMAD R0, R93, 0x2, R12 ;  /* 0x000000025d007824 */ /* 0x000fe200078e020c */
[----:B0-----:R-:W-:Y:S01]  /*c2f70*/  ISETP.LT.AND P4, PT, R5, R14, !P0 ;  /* 0x0000000e0500720c */ /* 0x001fe20004781270 */
[----:B------:R0:W-:Y:S01]  /*c2f80*/  @P2 STG.E.U16 desc[UR6][R10.64], R19 ;  /* 0x000000130a002986 */ /* 0x0001e2000c101506 */
[----:B------:R-:W1:Y:S01]  /*c2f90*/  LDC R14, c[0x0][0x39c] ;  /* 0x0000e700ff0e7b82 */ /* 0x000e620000000800 */
[----:B--2---:R-:W-:Y:S02]  /*c2fa0*/  ISETP.LT.AND P2, PT, R4, R15, !P0 ;  /* 0x0000000f0400720c */ /* 0x004fe40004741270 */
[----:B------:R-:W-:-:S02]  /*c2fb0*/  LEA R4, P5, R12, R92, 0x1 ;  /* 0x0000005c0c047211 */ /* 0x000fc400078a08ff */
[----:B------:R-:W-:Y:S02]  /*c2fc0*/  LEA R6, P6, R0, R92, 0x1 ;  /* 0x0000005c00067211 */ /* 0x000fe400078c08ff */
[-C--:B------:R-:W-:Y:S01]  /*c2fd0*/  LEA.HI.X.SX32 R5, R12, R3.reuse, 0x1, P5 ;  /* 0x000000030c057211 */ /* 0x080fe200028f0eff */
[----:B------:R-:W2:Y:S01]  /*c2fe0*/  LDC R13, c[0x0][0x39c] ;  /* 0x0000e700ff0d7b82 */ /* 0x000ea20000000800 */
[----:B0-----:R-:W-:Y:S01]  /*c2ff0*/  IMAD R10, R93, 0x2, R0 ;  /* 0x000000025d0a7824 */ /* 0x001fe200078e0200 */
[----:B------:R-:W-:-:S04]  /*c3000*/  LEA.HI.X.SX32 R7, R0, R3, 0x1, P6 ;  /* 0x0000000300077211 */ /* 0x000fc800030f0eff */
[C---:B------:R-:W-:Y:S02]  /*c3010*/  LEA R8, P5, R10.reuse, R92, 0x1 ;  /* 0x0000005c0a087211 */ /* 0x040fe400078a08ff */
[----:B------:R-:W0:Y:S01]  /*c3020*/  LDC R12, c[0x0][0x39c] ;  /* 0x0000e700ff0c7b82 */ /* 0x000e220000000800 */
[----:B------:R-:W-:Y:S02]  /*c3030*/  PRMT R15, R37, 0x7632, R15 ;  /* 0x00007632250f7816 */ /* 0x000fe4000000000f */
[----:B------:R-:W-:Y:S01]  /*c3040*/  LEA.HI.X.SX32 R9, R10, R3, 0x1, P5 ;  /* 0x000000030a097211 */ /* 0x000fe200028f0eff */
[----:B------:R-:W-:Y:S01]  /*c3050*/  IMAD R10, R93, 0x2, R10 ;  /* 0x000000025d0a7824 */ /* 0x000fe200078e020a */
[C---:B------:R-:W-:Y:S01]  /*c3060*/  LOP3.LUT R0, R2.reuse, 0x18c, RZ, 0xfc, !PT ;  /* 0x0000018c02007812 */ /* 0x040fe200078efcff */
[----:B------:R4:W-:Y:S01]  /*c3070*/  @P4 STG.E.U16 desc[UR6][R4.64], R37 ;  /* 0x0000002504004986 */ /* 0x0009e2000c101506 */
[----:B------:R-:W-:-:S03]  /*c3080*/  LOP3.LUT R11, R2, 0x18a, RZ, 0xfc, !PT ;  /* 0x0000018a020b7812 */ /* 0x000fc600078efcff */
[----:B------:R1:W-:Y:S01]  /*c3090*/  @P3 STG.E.U16 desc[UR6][R6.64], R15 ;  /* 0x0000000f06003986 */ /* 0x0003e2000c101506 */
[----:B------:R-:W-:Y:S01]  /*c30a0*/  ISETP.LT.AND P3, PT, R0, R17, !P0 ;  /* 0x000000110000720c */ /* 0x000fe20004761270 */
[----:B------:R-:W-:Y:S01]  /*c30b0*/  IMAD R0, R93, 0x2, R10 ;  /* 0x000000025d007824 */ /* 0x000fe200078e020a */
[----:B---3--:R-:W-:Y:S02]  /*c30c0*/  ISETP.LT.AND P4, PT, R11, R16, !P0 ;  /* 0x000000100b00720c */ /* 0x008fe40004781270 */
[-C--:B----4-:R-:W-:Y:S01]  /*c30d0*/  LEA R4, P5, R10, R92.reuse, 0x1 ;  /* 0x0000005c0a047211 */ /* 0x090fe200078a08ff */
[----:B------:R3:W-:Y:S01]  /*c30e0*/  @P2 STG.E.U16 desc[UR6][R8.64], R38 ;  /* 0x0000002608002986 */ /* 0x0007e2000c101506 */
[----:B------:R-:W-:Y:S01]  /*c30f0*/  LOP3.LUT R11, R2, 0x18e, RZ, 0xfc, !PT ;  /* 0x0000018e020b7812 */ /* 0x000fe200078efcff */
[----:B------:R-:W4:Y:S01]  /*c3100*/  LDC R17, c[0x0][0x39c] ;  /* 0x0000e700ff117b82 */ /* 0x000f220000000800 */
[----:B------:R-:W-:Y:S02]  /*c3110*/  LEA.HI.X.SX32 R5, R10, R3, 0x1, P5 ;  /* 0x000000030a057211 */ /* 0x000fe400028f0eff */
[----:B-1----:R-:W-:-:S02]  /*c3120*/  LEA R6, P5, R0, R92, 0x1 ;  /* 0x0000005c00067211 */ /* 0x002fc400078a08ff */
[----:B------:R-:W-:Y:S01]  /*c3130*/  ISETP.LT.AND P2, PT, R11, R14, !P0 ;  /* 0x0000000e0b00720c */ /* 0x000fe20004741270 */
[----:B------:R-:W-:Y:S01]  /*c3140*/  IMAD R10, R93, 0x2, R0 ;  /* 0x000000025d0a7824 */ /* 0x000fe200078e0200 */
[----:B------:R-:W-:Y:S01]  /*c3150*/  LEA.HI.X.SX32 R7, R0, R3, 0x1, P5 ;  /* 0x0000000300077211 */ /* 0x000fe200028f0eff */
[----:B------:R-:W1:Y:S01]  /*c3160*/  LDC R14, c[0x0][0x39c] ;  /* 0x0000e700ff0e7b82 */ /* 0x000e620000000800 */
[----:B---3--:R-:W-:Y:S02]  /*c3170*/  PRMT R38, R38, 0x7632, R38 ;  /* 0x0000763226267816 */ /* 0x008fe40000000026 */
[----:B------:R-:W-:-:S03]  /*c3180*/  LOP3.LUT R0, R2, 0x192, RZ, 0xfc, !PT ;  /* 0x0000019202007812 */ /* 0x000fc600078efcff */
[----:B------:R3:W-:Y:S01]  /*c3190*/  @P4 STG.E.U16 desc[UR6][R4.64], R38 ;  /* 0x0000002604004986 */ /* 0x0007e2000c101506 */
[----:B------:R-:W-:Y:S01]  /*c31a0*/  LEA R8, P6, R10, R92, 0x1 ;  /* 0x0000005c0a087211 */ /* 0x000fe200078c08ff */
[----:B------:R-:W4:Y:S02]  /*c31b0*/  LDC R15, c[0x0][0x39c] ;  /* 0x0000e700ff0f7b82 */ /* 0x000f240000000800 */
[----:B------:R0:W-:Y:S01]  /*c31c0*/  @P3 STG.E.U16 desc[UR6][R6.64], R39 ;  /* 0x0000002706003986 */ /* 0x0001e2000c101506 */
[----:B--2---:R-:W-:-:S05]  /*c31d0*/  ISETP.LT.AND P3, PT, R0, R13, !P0 ;  /* 0x0000000d0000720c */ /* 0x004fca0004761270 */
[----:B------:R-:W2:Y:S01]  /*c31e0*/  LDC R13, c[0x0][0x39c] ;  /* 0x0000e700ff0d7b82 */ /* 0x000ea20000000800 */
[-C--:B------:R-:W-:Y:S01]  /*c31f0*/  LEA.HI.X.SX32 R9, R10, R3.reuse, 0x1, P6 ;  /* 0x000000030a097211 */ /* 0x080fe200030f0eff */
[----:B------:R-:W-:Y:S01]  /*c3200*/  IMAD R10, R93, 0x2, R10 ;  /* 0x000000025d0a7824 */ /* 0x000fe200078e020a */
[C---:B------:R-:W-:Y:S02]  /*c3210*/  LOP3.LUT R11, R2.reuse, 0x190, RZ, 0xfc, !PT ;  /* 0x00000190020b7812 */ /* 0x040fe400078efcff */
[----:B------:R-:W-:Y:S01]  /*c3220*/  PRMT R16, R39, 0x7632, R16 ;  /* 0x0000763227107816 */ /* 0x000fe20000000010 */
[----:B------:R-:W-:Y:S01]  /*c3230*/  IMAD R0, R93, 0x2, R10 ;  /* 0x000000025d007824 */ /* 0x000fe200078e020a */
[----:B0-----:R-:W-:Y:S02]  /*c3240*/  ISETP.LT.AND P4, PT, R11, R12, !P0 ;  /* 0x0000000c0b00720c */ /* 0x001fe40004781270 */
[----:B---3--:R-:W-:Y:S02]  /*c3250*/  LOP3.LUT R5, R2, 0x194, RZ, 0xfc, !PT ;  /* 0x0000019402057812 */ /* 0x008fe400078efcff */
[-C--:B------:R-:W-:Y:S01]  /*c3260*/  LEA R4, P5, R10, R92.reuse, 0x1 ;  /* 0x0000005c0a047211 */ /* 0x080fe200078a08ff */
[----:B------:R0:W-:Y:S01]  /*c3270*/  @P2 STG.E.U16 desc[UR6][R8.64], R16 ;  /* 0x0000001008002986 */ /* 0x0001e2000c101506 */
[----:B------:R-:W-:Y:S01]  /*c3280*/  LEA R6, P6, R0, R92, 0x1 ;  /* 0x0000005c00067211 */ /* 0x000fe200078c08ff */
[----:B------:R-:W-:Y:S01]  /*c3290*/  IMAD R11, R93, 0x2, R0 ;  /* 0x000000025d0b7824 */ /* 0x000fe200078e0200 */
[----:B-1----:R-:W-:Y:S01]  /*c32a0*/  ISETP.LT.AND P2, PT, R5, R14, !P0 ;  /* 0x0000000e0500720c */ /* 0x002fe20004741270 */
[----:B------:R-:W1:Y:S01]  /*c32b0*/  LDC R12, c[0x0][0x39c] ;  /* 0x0000e700ff0c7b82 */ /* 0x000e620000000800 */
[----:B------:R-:W-:-:S02]  /*c32c0*/  LEA.HI.X.SX32 R5, R10, R3, 0x1, P5 ;  /* 0x000000030a057211 */ /* 0x000fc400028f0eff */
[----:B------:R-:W-:Y:S02]  /*c32d0*/  LEA.HI.X.SX32 R7, R0, R3, 0x1, P6 ;  /* 0x0000000300077211 */ /* 0x000fe400030f0eff */
[----:B------:R-:W-:Y:S02]  /*c32e0*/  PRMT R14, R44, 0x7632, R14 ;  /* 0x000076322c0e7816 */ /* 0x000fe4000000000e */
[C---:B------:R-:W-:Y:S01]  /*c32f0*/  LOP3.LUT R10, R2.reuse, 0x198, RZ, 0xfc, !PT ;  /* 0x00000198020a7812 */ /* 0x040fe200078efcff */
[----:B------:R-:W-:Y:S01]  /*c3300*/  @P4 STG.E.U16 desc[UR6][R4.64], R44 ;  /* 0x0000002c04004986 */ /* 0x000fe2000c101506 */
[----:B0-----:R-:W-:Y:S02]  /*c3310*/  LEA R8, P5, R11, R92, 0x1 ;  /* 0x0000005c0b087211 */ /* 0x001fe400078a08ff */
[----:B------:R-:W-:Y:S01]  /*c3320*/  LOP3.LUT R0, R2, 0x196, RZ, 0xfc, !PT ;  /* 0x0000019602007812 */ /* 0x000fe200078efcff */
[----:B------:R0:W-:Y:S01]  /*c3330*/  @P3 STG.E.U16 desc[UR6][R6.64], R14 ;  /* 0x0000000e06003986 */ /* 0x0001e2000c101506 */
[----:B--2---:R-:W-:-:S02]  /*c3340*/  ISETP.LT.AND P3, PT, R10, R13, !P0 ;  /* 0x0000000d0a00720c */ /* 0x004fc40004761270 */
[----:B------:R-:W2:Y:S01]  /*c3350*/  LDC R13, c[0x0][0x39c] ;  /* 0x0000e700ff0d7b82 */ /* 0x000ea20000000800 */
[----:B------:R-:W-:Y:S02]  /*c3360*/  LEA.HI.X.SX32 R9, R11, R3, 0x1, P5 ;  /* 0x000000030b097211 */ /* 0x000fe400028f0eff */
[----:B----4-:R-:W-:Y:S01]  /*c3370*/  ISETP.LT.AND P4, PT, R0, R15, !P0 ;  /* 0x0000000f0000720c */ /* 0x010fe20004781270 */
[C---:B------:R-:W-:Y:S01]  /*c3380*/  IMAD R11, R93.reuse, 0x2, R11 ;  /* 0x000000025d0b7824 */ /* 0x040fe200078e020b */
[----:B------:R-:W-:Y:S01]  /*c3390*/  LOP3.LUT R0, R2, 0x19a, RZ, 0xfc, !PT ;  /* 0x0000019a02007812 */ /* 0x000fe200078efcff */
[----:B------:R3:W-:Y:S02]  /*c33a0*/  @P2 STG.E.U16 desc[UR6][R8.64], R45 ;  /* 0x0000002d08002986 */ /* 0x0007e4000c101506 */
[----:B------:R-:W4:Y:S01]  /*c33b0*/  LDC R15, c[0x0][0x39c] ;  /* 0x0000e700ff0f7b82 */ /* 0x000f220000000800 */
[----:B------:R-:W-:Y:S01]  /*c33c0*/  ISETP.LT.AND P2, PT, R0, R17, !P0 ;  /* 0x000000110000720c */ /* 0x000fe20004741270 */
[----:B------:R-:W-:-:S06]  /*c33d0*/  IMAD R0, R93, 0x2, R11 ;  /* 0x000000025d007824 */ /* 0x000fcc00078e020b */
[----:B0-----:R-:W0:Y:S01]  /*c33e0*/  LDC R14, c[0x0][0x39c] ;  /* 0x0000e700ff0e7b82 */ /* 0x001e220000000800 */
        /* <DEDUP_REMOVED lines=12> */
[----:B--2---:R-:W-:Y:S01]  /*c34b0*/  ISETP.LT.AND P6, PT, R0, R13, !P0 ;  /* 0x0000000d0000720c */ /* 0x004fe200047c1270 */
[----:B------:R-:W-:Y:S01]  /*c34c0*/  @P3 STG.E.U16 desc[UR6][R6.64], R46 ;  /* 0x0000002e06003986 */ /* 0x000fe2000c101506 */
[C---:B------:R-:W-:Y:S01]  /*c34d0*/  LOP3.LUT R0, R2.reuse, 0x1a0, RZ, 0xfc, !PT ;  /* 0x000001a002007812 */ /* 0x040fe200078efcff */
[----:B------:R-:W-:Y:S01]  /*c34e0*/  IMAD R10, R93, 0x2, R10 ;  /* 0x000000025d0a7824 */ /* 0x000fe200078e020a */
[----:B------:R-:W2:Y:S01]  /*c34f0*/  LDC R13, c[0x0][0x39c] ;  /* 0x0000e700ff0d7b82 */ /* 0x000ea20000000800 */
[----:B---3--:R-:W-:Y:S01]  /*c3500*/  LOP3.LUT R5, R2, 0x1a2, RZ, 0xfc, !PT ;  /* 0x000001a202057812 */ /* 0x008fe200078efcff */
[----:B------:R3:W-:Y:S01]  /*c3510*/  @P2 STG.E.U16 desc[UR6][R8.64], R16 ;  /* 0x0000001008002986 */ /* 0x0007e2000c101506 */
[----:B----4-:R-:W-:Y:S02]  /*c3520*/  ISETP.LT.AND P3, PT, R0, R15, !P0 ;  /* 0x0000000f0000720c */ /* 0x010fe40004761270 */
[----:B0-----:R-:W-:Y:S01]  /*c3530*/  ISETP.LT.AND P2, PT, R5, R14, !P0 ;  /* 0x0000000e0500720c */ /* 0x001fe20004741270 */
[----:B------:R-:W-:-:S02]  /*c3540*/  IMAD R0, R93, 0x2, R10 ;  /* 0x000000025d007824 */ /* 0x000fc400078e020a */
[----:B------:R-:W0:Y:S01]  /*c3550*/  LDC R14, c[0x0][0x39c] ;  /* 0x0000e700ff0e7b82 */ /* 0x000e220000000800 */
[----:B------:R-:W-:Y:S02]  /*c3560*/  LEA R4, P5, R10, R92, 0x1 ;  /* 0x0000005c0a047211 */ /* 0x000fe400078a08ff */
[----:B------:R-:W-:-:S05]  /*c3570*/  LOP3.LUT R11, R2, 0x19e, RZ, 0xfc, !PT ;  /* 0x0000019e020b7812 */ /* 0x000fca00078efcff */
[----:B------:R-:W4:Y:S01]  /*c3580*/  LDC R15, c[0x0][0x39c] ;  /* 0x0000e700ff0f7b82 */ /* 0x000f220000000800 */
        /* <DEDUP_REMOVED lines=20> */
[----:B--2---:R-:W-:Y:S01]  /*c36d0*/  ISETP.LT.AND P3, PT, R0, R13, !P0 ;  /* 0x0000000d0000720c */ /* 0x004fe20004761270 */
[----:B------:R-:W-:Y:S01]  /*c36e0*/  IMAD R0, R93, 0x2, R12 ;  /* 0x000000025d007824 */ /* 0x000fe200078e020c */
[----:B0-----:R-:W-:Y:S01]  /*c36f0*/  ISETP.LT.AND P4, PT, R5, R14, !P0 ;  /* 0x0000000e0500720c */ /* 0x001fe20004781270 */
[----:B------:R0:W-:Y:S01]  /*c3700*/  @P2 STG.E.U16 desc[UR6][R10.64], R19 ;  /* 0x000000130a002986 */ /* 0x0001e2000c101506 */
[----:B------:R-:W1:Y:S01]  /*c3710*/  LDC R14, c[0x0][0x39c] ;  /* 0x0000e700ff0e7b82 */ /* 0x000e620000000800 */
[----:B----4-:R-:W-:Y:S02]  /*c3720*/  ISETP.LT.AND P2, PT, R4, R15, !P0 ;  /* 0x0000000f0400720c */ /* 0x010fe40004741270 */
        /* <DEDUP_REMOVED lines=138> */
[----:B---3--:R-:W-:-:S02]  /*c3fd0*/  ISETP.LT.AND P4, PT, R11, R16, !P0 ;  /* 0x000000100b00720c */ /* 0x008fc40004781270 */
[----:B------:R-:W-:Y:S02]  /*c3fe0*/  LOP3.LUT R11, R2, 0x1ce, RZ, 0xfc, !PT ;  /* 0x000001ce020b7812 */ /* 0x000fe400078efcff */
[CC--:B----4-:R-:W-:Y:S01]  /*c3ff0*/  LEA R4, P5, R10.reuse, R92.reuse, 0x1 ;  /* 0x0000005c0a047211 */ /* 0x0d0fe200078a08ff */
[----:B------:R3:W-:Y:S01]  /*c4000*/  @P2 STG.E.U16 desc[UR6][R8.64], R70 ;  /* 0x0000004608002986 */ /* 0x0007e2000c101506 */
[----:B------:R-:W4:Y:S02]  /*c4010*/  LDC R17, c[0x0][0x39c] ;  /* 0x0000e700ff117b82 */ /* 0x000f240000000800 */
[----:B------:R-:W-:Y:S02]  /*c4020*/  LEA.HI.X.SX32 R5, R10, R3, 0x1, P5 ;  /* 0x000000030a057211 */ /* 0x000fe400028f0eff */
[----:B-1----:R-:W-:Y:S02]  /*c4030*/  LEA R6, P5, R0, R92, 0x1 ;  /* 0x0000005c00067211 */ /* 0x002fe400078a08ff */
[----:B------:R-:W-:-:S02]  /*c4040*/  ISETP.LT.AND P2, PT, R11, R14, !P0 ;  /* 0x0000000e0b00720c */ /* 0x000fc40004741270 */
[----:B------:R-:W1:Y:S01]  /*c4050*/  LDC R14, c[0x0][0x39c] ;  /* 0x0000e700ff0e7b82 */ /* 0x000e620000000800 */
[----:B------:R-:W-:Y:S02]  /*c4060*/  LEA.HI.X.SX32 R7, R0, R3, 0x1, P5 ;  /* 0x0000000300077211 */ /* 0x000fe400028f0eff */
[----:B---3--:R-:W-:Y:S01]  /*c4070*/  PRMT R70, R70, 0x7632, R70 ;  /* 0x0000763246467816 */ /* 0x008fe20000000046 */
[----:B------:R-:W-:Y:S01]  /*c4080*/  IMAD R10, R93, 0x2, R0 ;  /* 0x000000025d0a7824 */ /* 0x000fe200078e0200 */
        /* <DEDUP_REMOVED lines=23> */
[----:B------:R-:W-:Y:S01]  /*c4200*/  LOP3.LUT R10, R2, 0x1d8, RZ, 0xfc, !PT ;  /* 0x000001d8020a7812 */ /* 0x000fe200078efcff */
[----:B------:R3:W-:Y:S01]  /*c4210*/  @P4 STG.E.U16 desc[UR6][R4.64], R76 ;  /* 0x0000004c04004986 */ /* 0x0007e2000c101506 */
[----:B0-----:R-:W-:-:S03]  /*c4220*/  LEA R8, P5, R11, R92, 0x1 ;  /* 0x0000005c0b087211 */ /* 0x001fc600078a08ff */
[----:B------:R0:W-:Y:S01]  /*c4230*/  @P3 STG.E.U16 desc[UR6][R6.64], R14 ;  /* 0x0000000e06003986 */ /* 0x0001e2000c101506 */
[----:B--2---:R-:W-:Y:S02]  /*c4240*/  ISETP.LT.AND P3, PT, R10, R13, !P0 ;  /* 0x0000000d0a00720c */ /* 0x004fe40004761270 */
[----:B------:R-:W-:Y:S01]  /*c4250*/  LOP3.LUT R0, R2, 0x1d6, RZ, 0xfc, !PT ;  /* 0x000001d602007812 */ /* 0x000fe200078efcff */
[----:B------:R-:W2:Y:S01]  /*c4260*/  LDC R13, c[0x0][0x39c] ;  /* 0x0000e700ff0d7b82 */ /* 0x000ea20000000800 */
[----:B------:R-:W-:Y:S01]  /*c4270*/  LEA.HI.X.SX32 R9, R11, R3, 0x1, P5 ;  /* 0x000000030b097211 */ /* 0x000fe200028f0eff */
[----:B------:R-:W-:Y:S01]  /*c4280*/  IMAD R11, R93, 0x2, R11 ;  /* 0x000000025d0b7824 */ /* 0x000fe200078e020b */
[----:B----4-:R-:W-:Y:S02]  /*c4290*/  ISETP.LT.AND P4, PT, R0, R15, !P0 ;  /* 0x0000000f0000720c */ /* 0x010fe40004781270 */
[----:B------:R-:W-:-:S03]  /*c42a0*/  LOP3.LUT R0, R2, 0x1da, RZ, 0xfc, !PT ;  /* 0x000001da02007812 */ /* 0x000fc600078efcff */
[----:B------:R-:W4:Y:S01]  /*c42b0*/  LDC R15, c[0x0][0x39c] ;  /* 0x0000e700ff0f7b82 */ /* 0x000f220000000800 */
[----:B------:R0:W-:Y:S01]  /*c42c0*/  @P2 STG.E.U16 desc[UR6][R8.64], R77 ;  /* 0x0000004d08002986 */ /* 0x0001e2000c101506 */
[----:B------:R-:W-:Y:S01]  /*c42d0*/  ISETP.LT.AND P2, PT, R0, R17, !P0 ;  /* 0x000000110000720c */ /* 0x000fe20004741270 */
[----:B------:R-:W-:Y:S01]  /*c42e0*/  IMAD R0, R93, 0x2, R11 ;  /* 0x000000025d007824 */ /* 0x000fe200078e020b */
[----:B---3--:R-:W-:-:S04]  /*c42f0*/  LEA R4, P5, R11, R92, 0x1 ;  /* 0x0000005c0b047211 */ /* 0x008fc800078a08ff */
[----:B0-----:R-:W0:Y:S01]  /*c4300*/  LDC R14, c[0x0][0x39c] ;  /* 0x0000e700ff0e7b82 */ /* 0x001e220000000800 */
[-C--:B------:R-:W-:Y:S01]  /*c4310*/  LEA.HI.X.SX32 R5, R11, R3.reuse, 0x1, P5 ;  /* 0x000000030b057211 */ /* 0x080fe200028f0eff */
[----:B------:R-:W-:Y:S01]  /*c4320*/  IMAD R10, R93, 0x2, R0 ;  /* 0x000000025d0a7824 */ /* 0x000fe200078e0200 */
[-C--:B------:R-:W-:Y:S02]  /*c4330*/  LEA R6, P5, R0, R92.reuse, 0x1 ;  /* 0x0000005c00067211 */ /* 0x080fe400078a08ff */
[----:B------:R-:W-:Y:S02]  /*c4340*/  PRMT R77, R77, 0x7632, R77 ;  /* 0x000076324d4d7816 */ /* 0x000fe4000000004d */
[----:B------:R-:W-:Y:S01]  /*c4350*/  LEA R8, P6, R10, R92, 0x1 ;  /* 0x0000005c0a087211 */ /* 0x000fe200078c08ff */
[----:B------:R-:W3:Y:S01]  /*c4360*/  LDC R17, c[0x0][0x39c] ;  /* 0x0000e700ff117b82 */ /* 0x000ee20000000800 */
[----:B------:R-:W-:Y:S02]  /*c4370*/  LEA.HI.X.SX32 R7, R0, R3, 0x1, P5 ;  /* 0x0000000300077211 */ /* 0x000fe400028f0eff */
[----:B------:R-:W-:-:S02]  /*c4380*/  LOP3.LUT R0, R2, 0x1dc, RZ, 0xfc, !PT ;  /* 0x000001dc02007812 */ /* 0x000fc400078efcff */
[----:B------:R-:W-:Y:S01]  /*c4390*/  LEA.HI.X.SX32 R9, R10, R3, 0x1, P6 ;  /* 0x000000030a097211 */ /* 0x000fe200030f0eff */
[----:B------:R1:W-:Y:S01]  /*c43a0*/  @P4 STG.E.U16 desc[UR6][R4.64], R77 ;  /* 0x0000004d04004986 */ /* 0x0003e2000c101506 */
[----:B------:R-:W-:Y:S02]  /*c43b0*/  PRMT R16, R78, 0x7632, R16 ;  /* 0x000076324e107816 */ /* 0x000fe40000000010 */
[----:B--2---:R-:W-:Y:S02]  /*c43c0*/  ISETP.LT.AND P6, PT, R0, R13, !P0 ;  /* 0x0000000d0000720c */ /* 0x004fe400047c1270 */
[C---:B------:R-:W-:Y:S01]  /*c43d0*/  LOP3.LUT R0, R2.reuse, 0x1e0, RZ, 0xfc, !PT ;  /* 0x000001e002007812 */ /* 0x040fe200078efcff */
[C---:B------:R-:W-:Y:S01]  /*c43e0*/  IMAD R10, R93.reuse, 0x2, R10 ;  /* 0x000000025d0a7824 */ /* 0x040fe200078e020a */
[----:B------:R-:W-:Y:S01]  /*c43f0*/  @P3 STG.E.U16 desc[UR6][R6.64], R78 ;  /* 0x0000004e06003986 */ /* 0x000fe2000c101506 */
[C---:B------:R-:W-:Y:S01]  /*c4400*/  LOP3.LUT R11, R2.reuse, 0x1de, RZ, 0xfc, !PT ;  /* 0x000001de020b7812 */ /* 0x040fe200078efcff */
[----:B------:R-:W2:Y:S01]  /*c4410*/  LDC R13, c[0x0][0x39c] ;  /* 0x0000e700ff0d7b82 */ /* 0x000ea20000000800 */
[----:B-1----:R-:W-:Y:S01]  /*c4420*/  LOP3.LUT R5, R2, 0x1e2, RZ, 0xfc, !PT ;  /* 0x000001e202057812 */ /* 0x002fe200078efcff */
[----:B------:R1:W-:Y:S01]  /*c4430*/  @P2 STG.E.U16 desc[UR6][R8.64], R16 ;  /* 0x0000001008002986 */ /* 0x0003e2000c101506 */
[----:B----4-:R-:W-:Y:S01]  /*c4440*/  ISETP.LT.AND P3, PT, R0, R15, !P0 ;  /* 0x0000000f0000720c */ /* 0x010fe20004761270 */
[----:B------:R-:W-:Y:S01]  /*c4450*/  IMAD R0, R93, 0x2, R10 ;  /* 0x000000025d007824 */ /* 0x000fe200078e020a */
[----:B0-----:R-:W-:-:S03]  /*c4460*/  ISETP.LT.AND P2, PT, R5, R14, !P0 ;  /* 0x0000000e0500720c */ /* 0x001fc60004741270 */
[----:B------:R-:W0:Y:S01]  /*c4470*/  LDC R15, c[0x0][0x39c] ;  /* 0x0000e700ff0f7b82 */ /* 0x000e220000000800 */
[----:B------:R-:W-:-:S07]  /*c4480*/  LEA R4, P5, R10, R92, 0x1 ;  /* 0x0000005c0a047211 */ /* 0x000fce00078a08ff */
[----:B------:R-:W4:Y:S01]  /*c4490*/  LDC R14, c[0x0][0x39c] ;  /* 0x0000e700ff0e7b82 */ /* 0x000f220000000800 */
[----:B-1----:R-:W-:Y:S01]  /*c44a0*/  IMAD R9, R93, 0x2, R0 ;  /* 0x000000025d097824 */ /* 0x002fe200078e0200 */
[-C--:B------:R-:W-:Y:S02]  /*c44b0*/  LEA.HI.X.SX32 R5, R10, R3.reuse, 0x1, P5 ;  /* 0x000000030a057211 */ /* 0x080fe400028f0eff */
[----:B------:R-:W-:Y:S01]  /*c44c0*/  ISETP.LT.AND P4, PT, R11, R12, !P0 ;  /* 0x0000000c0b00720c */ /* 0x000fe20004781270 */
[----:B------:R-:W-:Y:S01]  /*c44d0*/  IMAD R12, R93, 0x2, R9 ;  /* 0x000000025d0c7824 */ /* 0x000fe200078e0209 */
[CC--:B------:R-:W-:Y:S01]  /*c44e0*/  LEA R6, P5, R0.reuse, R92.reuse, 0x1 ;  /* 0x0000005c00067211 */ /* 0x0c0fe200078a08ff */
[----:B------:R1:W-:Y:S01]  /*c44f0*/  @P6 STG.E.U16 desc[UR6][R4.64], R79 ;  /* 0x0000004f04006986 */ /* 0x0003e2000c101506 */
[----:B------:R-:W-:Y:S02]  /*c4500*/  LEA R8, P6, R9, R92, 0x1 ;  /* 0x0000005c09087211 */ /* 0x000fe400078c08ff */
[----:B------:R-:W-:-:S02]  /*c4510*/  LEA.HI.X.SX32 R7, R0, R3, 0x1, P5 ;  /* 0x0000000300077211 */ /* 0x000fc400028f0eff */
[----:B------:R-:W-:Y:S02]  /*c4520*/  LEA R10, P5, R12, R92, 0x1 ;  /* 0x0000005c0c0a7211 */ /* 0x000fe400078a08ff */
[----:B------:R-:W-:Y:S02]  /*c4530*/  PRMT R16, R79, 0x7632, R16 ;  /* 0x000076324f107816 */ /* 0x000fe40000000010 */
[-C--:B------:R-:W-:Y:S02]  /*c4540*/  LEA.HI.X.SX32 R9, R9, R3.reuse, 0x1, P6 ;  /* 0x0000000309097211 */ /* 0x080fe400030f0eff */
[----:B------:R-:W-:Y:S02]  /*c4550*/  PRMT R18, R84, 0x7632, R18 ;  /* 0x0000763254127816 */ /* 0x000fe40000000012 */
[----:B------:R-:W-:Y:S01]  /*c4560*/  LEA.HI.X.SX32 R11, R12, R3, 0x1, P5 ;  /* 0x000000030c0b7211 */ /* 0x000fe200028f0eff */
[----:B------:R-:W-:Y:S01]  /*c4570*/  IMAD R12, R93, 0x2, R12 ;  /* 0x000000025d0c7824 */ /* 0x000fe200078e020c */
[C---:B------:R-:W-:Y:S01]  /*c4580*/  LOP3.LUT R0, R2.reuse, 0x1e8, RZ, 0xfc, !PT ;  /* 0x000001e802007812 */ /* 0x040fe200078efcff */
[----:B------:R-:W-:Y:S01]  /*c4590*/  @P4 STG.E.U16 desc[UR6][R6.64], R16 ;  /* 0x0000001006004986 */ /* 0x000fe2000c101506 */
[----:B-1----:R-:W-:-:S03]  /*c45a0*/  LOP3.LUT R5, R2, 0x1e4, RZ, 0xfc, !PT ;  /* 0x000001e402057812 */ /* 0x002fc600078efcff */
[----:B------:R1:W-:Y:S01]  /*c45b0*/  @P3 STG.E.U16 desc[UR6][R8.64], R84 ;  /* 0x0000005408003986 */ /* 0x0003e2000c101506 */
[----:B----4-:R-:W-:-:S03]  /*c45c0*/  ISETP.LT.AND P4, PT, R5, R14, !P0 ;  /* 0x0000000e0500720c */ /* 0x010fc60004781270 */
[----:B------:R4:W-:Y:S01]  /*c45d0*/  @P2 STG.E.U16 desc[UR6][R10.64], R18 ;  /* 0x000000120a002986 */ /* 0x0009e2000c101506 */
[----:B0-----:R-:W-:Y:S01]  /*c45e0*/  ISETP.LT.AND P2, PT, R0, R15, !P0 ;  /* 0x0000000f0000720c */ /* 0x001fe20004741270 */
[C---:B------:R-:W-:Y:S01]  /*c45f0*/  IMAD R0, R93.reuse, 0x2, R12 ;  /* 0x000000025d007824 */ /* 0x040fe200078e020c */
[----:B------:R-:W-:Y:S02]  /*c4600*/  LOP3.LUT R4, R2, 0x1e6, RZ, 0xfc, !PT ;  /* 0x000001e602047812 */ /* 0x000fe400078efcff */
[CC--:B-1----:R-:W-:Y:S01]  /*c4610*/  LEA R8, P5, R12.reuse, R92.reuse, 0x1 ;  /* 0x0000005c0c087211 */ /* 0x0c2fe200078a08ff */
[----:B------:R-:W-:Y:S01]  /*c4620*/  IMAD R14, R93, 0x2, R0 ;  /* 0x000000025d0e7824 */ /* 0x000fe200078e0200 */
[----:B----4-:R-:W0:Y:S02]  /*c4630*/  LDC R18, c[0x0][0x39c] ;  /* 0x0000e700ff127b82 */ /* 0x010e240000000800 */
[----:B------:R-:W-:Y:S02]  /*c4640*/  LEA.HI.X.SX32 R9, R12, R3, 0x1, P5 ;  /* 0x000000030c097211 */ /* 0x000fe400028f0eff */
[----:B------:R-:W-:-:S02]  /*c4650*/  LEA R10, P5, R0, R92, 0x1 ;  /* 0x0000005c000a7211 */ /* 0x000fc400078a08ff */
[----:B--2---:R-:W-:Y:S02]  /*c4660*/  ISETP.LT.AND P3, PT, R4, R13, !P0 ;  /* 0x0000000d0400720c */ /* 0x004fe40004761270 */
[-C--:B------:R-:W-:Y:S01]  /*c4670*/  LEA.HI.X.SX32 R11, R0, R3.reuse, 0x1, P5 ;  /* 0x00000003000b7211 */ /* 0x080fe200028f0eff */
[----:B------:R-:W1:Y:S01]  /*c4680*/  LDS.128 R4, [R91+0x800] ;  /* 0x000800005b047984 */ /* 0x000e620000000c00 */
[----:B------:R-:W-:Y:S02]  /*c4690*/  LEA R12, P6, R14, R92, 0x1 ;  /* 0x0000005c0e0c7211 */ /* 0x000fe400078c08ff */
[----:B------:R-:W-:Y:S01]  /*c46a0*/  LOP3.LUT R0, R2, 0x1ea, RZ, 0xfc, !PT ;  /* 0x000001ea02007812 */ /* 0x000fe200078efcff */
[----:B------:R2:W-:Y:S01]  /*c46b0*/  @P4 STG.E.U16 desc[UR6][R8.64], R85 ;  /* 0x0000005508004986 */ /* 0x0005e2000c101506 */
[----:B------:R-:W-:Y:S01]  /*c46c0*/  LEA.HI.X.SX32 R13, R14, R3, 0x1, P6 ;  /* 0x000000030e0d7211 */ /* 0x000fe200030f0eff */
[----:B------:R-:W-:Y:S01]  /*c46d0*/  IMAD R14, R93, 0x2, R14 ;  /* 0x000000025d0e7824 */ /* 0x000fe200078e020e */
[----:B---3--:R-:W-:-:S02]  /*c46e0*/  ISETP.LT.AND P4, PT, R0, R17, !P0 ;  /* 0x000000110000720c */ /* 0x008fc40004781270 */
[----:B------:R-:W3:Y:S01]  /*c46f0*/  LDC R17, c[0x0][0x39c] ;  /* 0x0000e700ff117b82 */ /* 0x000ee20000000800 */
[----:B------:R-:W-:Y:S02]  /*c4700*/  PRMT R21, R85, 0x7632, R21 ;  /* 0x0000763255157816 */ /* 0x000fe40000000015 */
[C---:B------:R-:W-:Y:S01]  /*c4710*/  LOP3.LUT R16, R2.reuse, 0x1ec, RZ, 0xfc, !PT ;  /* 0x000001ec02107812 */ /* 0x040fe200078efcff */
[C---:B------:R-:W-:Y:S01]  /*c4720*/  IMAD R0, R93.reuse, 0x2, R14 ;  /* 0x000000025d007824 */ /* 0x040fe200078e020e */
[----:B------:R-:W-:Y:S02]  /*c4730*/  LOP3.LUT R15, R2, 0x1ee, RZ, 0xfc, !PT ;  /* 0x000001ee020f7812 */ /* 0x000fe400078efcff */
[----:B--2---:R-:W-:Y:S01]  /*c4740*/  LEA R8, P5, R14, R92, 0x1 ;  /* 0x0000005c0e087211 */ /* 0x004fe200078a08ff */
[----:B------:R2:W-:Y:S01]  /*c4750*/  @P3 STG.E.U16 desc[UR6][R10.64], R21 ;  /* 0x000000150a003986 */ /* 0x0005e2000c101506 */
[----:B------:R-:W-:Y:S02]  /*c4760*/  ISETP.LT.AND P3, PT, R16, R19, !P0 ;  /* 0x000000131000720c */ /* 0x000fe40004761270 */
[----:B------:R-:W-:Y:S01]  /*c4770*/  LEA.HI.X.SX32 R9, R14, R3, 0x1, P5 ;  /* 0x000000030e097211 */ /* 0x000fe200028f0eff */
[----:B------:R-:W4:Y:S01]  /*c4780*/  LDC R16, c[0x0][0x39c] ;  /* 0x0000e700ff107b82 */ /* 0x000f220000000800 */
[----:B------:R0:W-:Y:S01]  /*c4790*/  @P2 STG.E.U16 desc[UR6][R12.64], R86 ;  /* 0x000000560c002986 */ /* 0x0001e2000c101506 */
[----:B------:R-:W-:Y:S01]  /*c47a0*/  IMAD R14, R93, 0x2, R0 ;  /* 0x000000025d0e7824 */ /* 0x000fe200078e0200 */
[----:B0-----:R-:W-:-:S02]  /*c47b0*/  ISETP.LT.AND P2, PT, R15, R18, !P0 ;  /* 0x000000120f00720c */ /* 0x001fc40004741270 */
[----:B--2---:R-:W-:-:S03]  /*c47c0*/  LEA R10, P5, R0, R92, 0x1 ;  /* 0x0000005c000a7211 */ /* 0x004fc600078a08ff */
[----:B------:R-:W0:Y:S01]  /*c47d0*/  LDC R18, c[0x0][0x39c] ;  /* 0x0000e700ff127b82 */ /* 0x000e220000000800 */
[----:B------:R-:W-:Y:S02]  /*c47e0*/  LEA.HI.X.SX32 R11, R0, R3, 0x1, P5 ;  /* 0x00000003000b7211 */ /* 0x000fe400028f0eff */
[----:B------:R-:W-:Y:S02]  /*c47f0*/  PRMT R86, R86, 0x7632, R86 ;  /* 0x0000763256567816 */ /* 0x000fe40000000056 */
[----:B------:R-:W-:-:S03]  /*c4800*/  LEA R12, P5, R14, R92, 0x1 ;  /* 0x0000005c0e0c7211 */ /* 0x000fc600078a08ff */
[----:B------:R-:W2:Y:S01]  /*c4810*/  LDC R19, c[0x0][0x39c] ;  /* 0x0000e700ff137b82 */ /* 0x000ea20000000800 */
[----:B------:R1:W-:Y:S01]  /*c4820*/  @P4 STG.E.U16 desc[UR6][R8.64], R86 ;  /* 0x0000005608004986 */ /* 0x0003e2000c101506 */
[----:B------:R-:W-:Y:S01]  /*c4830*/  LEA.HI.X.SX32 R13, R14, R3, 0x1, P5 ;  /* 0x000000030e0d7211 */ /* 0x000fe200028f0eff */
[----:B------:R-:W-:Y:S01]  /*c4840*/  IMAD R14, R93, 0x2, R14 ;  /* 0x000000025d0e7824 */ /* 0x000fe200078e020e */
[C---:B------:R-:W-:Y:S02]  /*c4850*/  LOP3.LUT R0, R2.reuse, 0x1f2, RZ, 0xfc, !PT ;  /* 0x000001f202007812 */ /* 0x040fe400078efcff */
[----:B------:R-:W-:Y:S01]  /*c4860*/  LOP3.LUT R15, R2, 0x1f0, RZ, 0xfc, !PT ;  /* 0x000001f0020f7812 */ /* 0x000fe200078efcff */
[----:B------:R4:W-:Y:S01]  /*c4870*/  @P3 STG.E.U16 desc[UR6][R10.64], R87 ;  /* 0x000000570a003986 */ /* 0x0009e2000c101506 */
[----:B---3--:R-:W-:Y:S02]  /*c4880*/  ISETP.LT.AND P3, PT, R0, R17, !P0 ;  /* 0x000000110000720c */ /* 0x008fe40004761270 */
[----:B-1----:R-:W-:Y:S01]  /*c4890*/  PRMT R9, R87, 0x7632, R9 ;  /* 0x0000763257097816 */ /* 0x002fe20000000009 */
[----:B------:R-:W-:Y:S01]  /*c48a0*/  IMAD R0, R93, 0x2, R14 ;  /* 0x000000025d007824 */ /* 0x000fe200078e020e */
[----:B------:R-:W-:Y:S01]  /*c48b0*/  LEA R8, P4, R14, R92, 0x1 ;  /* 0x0000005c0e087211 */ /* 0x000fe200078808ff */
[----:B------:R-:W1:Y:S02]  /*c48c0*/  LDC R17, c[0x0][0x39c] ;  /* 0x0000e700ff117b82 */ /* 0x000e640000000800 */
[----:B------:R3:W-:Y:S01]  /*c48d0*/  @P2 STG.E.U16 desc[UR6][R12.64], R9 ;  /* 0x000000090c002986 */ /* 0x0007e2000c101506 */
[----:B------:R-:W-:-:S02]  /*c48e0*/  ISETP.LT.AND P2, PT, R15, R20, !P0 ;  /* 0x000000140f00720c */ /* 0x000fc40004741270 */
[----:B----4-:R-:W-:Y:S02]  /*c48f0*/  LOP3.LUT R11, R2, 0x1f4, RZ, 0xfc, !PT ;  /* 0x000001f4020b7812 */ /* 0x010fe400078efcff */
[----:B------:R-:W-:Y:S01]  /*c4900*/  LEA R10, P5, R0, R92, 0x1 ;  /* 0x0000005c000a7211 */ /* 0x000fe200078a08ff */
[----:B------:R-:W4:Y:S01]  /*c4910*/  LDC R20, c[0x0][0x39c] ;  /* 0x0000e700ff147b82 */ /* 0x000f220000000800 */
[----:B------:R-:W-:Y:S02]  /*c4920*/  ISETP.LT.AND P6, PT, R11, R16, !P0 ;  /* 0x000000100b00720c */ /* 0x000fe400047c1270 */
[-C--:B---3--:R-:W-:Y:S01]  /*c4930*/  LEA.HI.X.SX32 R9, R14, R3.reuse, 0x1, P4 ;  /* 0x000000030e097211 */ /* 0x088fe200020f0eff */
[----:B------:R-:W-:Y:S01]  /*c4940*/  IMAD R14, R93, 0x2, R0 ;  /* 0x000000025d0e7824 */ /* 0x000fe200078e0200 */
[----:B------:R-:W-:Y:S02]  /*c4950*/  LEA.HI.X.SX32 R11, R0, R3, 0x1, P5 ;  /* 0x00000003000b7211 */ /* 0x000fe400028f0eff */
[----:B------:R-:W-:-:S02]  /*c4960*/  PRMT R13, R4, 0x7632, R13 ;  /* 0x00007632040d7816 */ /* 0x000fc4000000000d */
[----:B------:R-:W-:Y:S01]  /*c4970*/  LEA R12, P4, R14, R92, 0x1 ;  /* 0x0000005c0e0c7211 */ /* 0x000fe200078808ff */
[----:B------:R-:W-:Y:S04]  /*c4980*/  @P2 STG.E.U16 desc[UR6][R8.64], R4 ;  /* 0x0000000408002986 */ /* 0x000fe8000c101506 */
[----:B------:R3:W-:Y:S01]  /*c4990*/  @P3 STG.E.U16 desc[UR6][R10.64], R13 ;  /* 0x0000000d0a003986 */ /* 0x0007e2000c101506 */
[----:B------:R-:W-:Y:S02]  /*c49a0*/  LOP3.LUT R16, R2, 0x1f6, RZ, 0xfc, !PT ;  /* 0x000001f602107812 */ /* 0x000fe400078efcff */
[----:B---3--:R-:W-:Y:S01]  /*c49b0*/  LEA.HI.X.SX32 R13, R14, R3, 0x1, P4 ;  /* 0x000000030e0d7211 */ /* 0x008fe200020f0eff */
[----:B------:R-:W-:-:S04]  /*c49c0*/  IMAD R14, R93, 0x2, R14 ;  /* 0x000000025d0e7824 */ /* 0x000fc800078e020e */
[----:B------:R-:W-:Y:S01]  /*c49d0*/  IMAD R0, R93, 0x2, R14 ;  /* 0x000000025d007824 */ /* 0x000fe200078e020e */
[----:B------:R-:W-:-:S03]  /*c49e0*/  LOP3.LUT R9, R2, 0x1fa, RZ, 0xfc, !PT ;  /* 0x000001fa02097812 */ /* 0x000fc600078efcff */
[C---:B------:R-:W-:Y:S01]  /*c49f0*/  IMAD R4, R93.reuse, 0x2, R0 ;  /* 0x000000025d047824 */ /* 0x040fe200078e0200 */
[----:B------:R-:W-:Y:S02]  /*c4a00*/  LOP3.LUT R15, R2, 0x1f8, RZ, 0xfc, !PT ;  /* 0x000001f8020f7812 */ /* 0x000fe400078efcff */
[----:B-1----:R-:W-:Y:S01]  /*c4a10*/  ISETP.LT.AND P5, PT, R16, R17, !P0 ;  /* 0x000000111000720c */ /* 0x002fe200047a1270 */
[----:B------:R-:W-:Y:S01]  /*c4a20*/  IMAD R16, R93, 0x2, R4 ;  /* 0x000000025d107824 */ /* 0x000fe200078e0204 */
[C---:B------:R-:W-:Y:S01]  /*c4a30*/  LEA R8, P2, R14.reuse, R92, 0x1 ;  /* 0x0000005c0e087211 */ /* 0x040fe200078408ff */
[----:B------:R1:W-:Y:S01]  /*c4a40*/  @P6 STG.E.U16 desc[UR6][R12.64], R5 ;  /* 0x000000050c006986 */ /* 0x0003e2000c101506 */
[----:B----4-:R-:W-:Y:S02]  /*c4a50*/  ISETP.LT.AND P3, PT, R9, R20, !P0 ;  /* 0x000000140900720c */ /* 0x010fe40004761270 */
[----:B0-----:R-:W-:Y:S01]  /*c4a60*/  ISETP.LT.AND P4, PT, R15, R18, !P0 ;  /* 0x000000120f00720c */ /* 0x001fe20004781270 */
[----:B------:R-:W-:Y:S01]  /*c4a70*/  IMAD R15, R93, 0x2, R16 ;  /* 0x000000025d0f7824 */ /* 0x000fe200078e0210 */
[----:B------:R-:W-:-:S02]  /*c4a80*/  LEA.HI.X.SX32 R9, R14, R3, 0x1, P2 ;  /* 0x000000030e097211 */ /* 0x000fc400010f0eff */
[-C--:B------:R-:W-:Y:S02]  /*c4a90*/  LEA R10, P6, R0, R92.reuse, 0x1 ;  /* 0x0000005c000a7211 */ /* 0x080fe400078c08ff */
[----:B------:R-:W-:Y:S02]  /*c4aa0*/  LOP3.LUT R17, R2, 0x1fe, RZ, 0xfc, !PT ;  /* 0x000001fe02117812 */ /* 0x000fe400078efcff */
[----:B-1----:R-:W-:Y:S02]  /*c4ab0*/  LEA R12, P2, R4, R92, 0x1 ;  /* 0x0000005c040c7211 */ /* 0x002fe400078408ff */
[----:B------:R-:W-:Y:S02]  /*c4ac0*/  LOP3.LUT R2, R2, 0x1fc, RZ, 0xfc, !PT ;  /* 0x000001fc02027812 */ /* 0x000fe400078efcff */
[-C--:B------:R-:W-:Y:S02]  /*c4ad0*/  LEA.HI.X.SX32 R11, R0, R3.reuse, 0x1, P6 ;  /* 0x00000003000b7211 */ /* 0x080fe400030f0eff */
[----:B------:R-:W-:-:S02]  /*c4ae0*/  LEA.HI.X.SX32 R13, R4, R3, 0x1, P2 ;  /* 0x00000003040d7211 */ /* 0x000fc400010f0eff */
[----:B------:R-:W-:Y:S02]  /*c4af0*/  LEA R14, P6, R15, R92, 0x1 ;  /* 0x0000005c0f0e7211 */ /* 0x000fe400078c08ff */
[----:B------:R-:W-:Y:S02]  /*c4b00*/  ISETP.LT.AND P2, PT, R17, R22, !P0 ;  /* 0x000000161100720c */ /* 0x000fe40004741270 */
[----:B--2---:R-:W-:Y:S02]  /*c4b10*/  ISETP.LT.AND P0, PT, R2, R19, !P0 ;  /* 0x000000130200720c */ /* 0x004fe40004701270 */
[----:B------:R-:W-:Y:S02]  /*c4b20*/  LEA.HI.X.SX32 R15, R15, R3, 0x1, P6 ;  /* 0x000000030f0f7211 */ /* 0x000fe400030f0eff */
[----:B------:R-:W-:Y:S02]  /*c4b30*/  LEA R92, P6, R16, R92, 0x1 ;  /* 0x0000005c105c7211 */ /* 0x000fe400078c08ff */
[----:B------:R-:W-:-:S02]  /*c4b40*/  PRMT R4, R5, 0x7632, R4 ;  /* 0x0000763205047816 */ /* 0x000fc40000000004 */
[----:B------:R-:W-:Y:S02]  /*c4b50*/  PRMT R0, R6, 0x7632, R0 ;  /* 0x0000763206007816 */ /* 0x000fe40000000000 */
[----:B------:R-:W-:Y:S01]  /*c4b60*/  LEA.HI.X.SX32 R93, R16, R3, 0x1, P6 ;  /* 0x00000003105d7211 */ /* 0x000fe200030f0eff */
[----:B------:R0:W-:Y:S01]  /*c4b70*/  @P5 STG.E.U16 desc[UR6][R8.64], R4 ;  /* 0x0000000408005986 */ /* 0x0001e2000c101506 */
[----:B------:R-:W-:-:S03]  /*c4b80*/  PRMT R2, R7, 0x7632, R2 ;  /* 0x0000763207027816 */ /* 0x000fc60000000002 */
[----:B------:R0:W-:Y:S04]  /*c4b90*/  @P4 STG.E.U16 desc[UR6][R10.64], R6 ;  /* 0x000000060a004986 */ /* 0x0001e8000c101506 */
[----:B------:R0:W-:Y:S04]  /*c4ba0*/  @P3 STG.E.U16 desc[UR6][R12.64], R0 ;  /* 0x000000000c003986 */ /* 0x0001e8000c101506 */
[----:B------:R0:W-:Y:S04]  /*c4bb0*/  @P0 STG.E.U16 desc[UR6][R92.64], R7 ;  /* 0x000000075c000986 */ /* 0x0001e8000c101506 */
[----:B------:R0:W-:Y:S01]  /*c4bc0*/  @P2 STG.E.U16 desc[UR6][R14.64], R2 ;  /* 0x000000020e002986 */ /* 0x0001e2000c101506 */
[----:B------:R-:W-:Y:S06]  /*c4bd0*/  BAR.SYNC.DEFER_BLOCKING 0x0 ;  /* 0x0000000000007b1d */ /* 0x000fec0000010000 */
[----:B------:R-:W-:Y:S05]  /*c4be0*/  @P1 BRA `(.L_x_13) ;  /* 0x0000000000a01947 */ /* 0x000fea0003800000 */
[----:B------:R-:W1:Y:S01]  /*c4bf0*/  S2R R3, SR_CgaCtaId ;  /* 0x0000000000037919 */ /* 0x000e620000008800 */
[----:B------:R-:W-:Y:S01]  /*c4c00*/  NOP ;  /* 0x0000000000007918 */ /* 0x000fe20000000000 */
[----:B0-----:R-:W-:Y:S01]  /*c4c10*/  MOV R0, 0x50 ;  /* 0x0000005000007802 */ /* 0x001fe20000000f00 */
[----:B------:R-:W-:-:S03]  /*c4c20*/  IMAD.MOV.U32 R7, RZ, RZ, 0x1 ;  /* 0x00000001ff077424 */ /* 0x000fc600078e00ff */
[----:B-1----:R-:W-:Y:S01]  /*c4c30*/  LEA R9, R3, R0, 0x18 ;  /* 0x0000000003097211 */ /* 0x002fe200078ec0ff */
[----:B------:R-:W-:Y:S02]  /*c4c40*/  IMAD.U32 R0, RZ, RZ, UR5 ;  /* 0x00000005ff007e24 */ /* 0x000fe4000f8e00ff */
[----:B------:R-:W-:Y:S02]  /*c4c50*/  IMAD.MOV.U32 R3, RZ, RZ, 0xff ;  /* 0x000000ffff037424 */ /* 0x000fe400078e00ff */
[----:B------:R-:W0:Y:S01]  /*c4c60*/  LDS R5, [R9] ;  /* 0x0000000009057984 */ /* 0x000e220000000800 */
[----:B------:R-:W-:-:S04]  /*c4c70*/  LOP3.LUT R0, R0, 0xffff, RZ, 0xc0, !PT ;  /* 0x0000ffff00007812 */ /* 0x000fc800078ec0ff */
[----:B------:R-:W-:-:S05]  /*c4c80*/  SHF.R.U32.HI R0, RZ, 0x5, R0 ;  /* 0x00000005ff007819 */ /* 0x000fca0000011600 */
[----:B------:R-:W-:Y:S01]  /*c4c90*/  VIADD R2, R0, 0x10 ;  /* 0x0000001000027836 */ /* 0x000fe20000000000 */
[----:B------:R-:W-:-:S04]  /*c4ca0*/  SHF.L.U32 R0, R3, R0, RZ ;  /* 0x0000000003007219 */ /* 0x000fc800000006ff */
[----:B------:R-:W-:-:S04]  /*c4cb0*/  SHF.L.U32 R3, R7, R2, RZ ;  /* 0x0000000207037219 */ /* 0x000fc800000006ff */
[----:B------:R-:W-:-:S04]  /*c4cc0*/  LOP3.LUT R0, R3, R0, RZ, 0xfc, !PT ;  /* 0x0000000003007212 */ /* 0x000fc800078efcff */
[C---:B------:R-:W-:Y:S02]  /*c4cd0*/  LOP3.LUT R2, R0.reuse, 0xffff, RZ, 0xc0, !PT ;  /* 0x0000ffff00027812 */ /* 0x040fe400078ec0ff */
[----:B0-----:R-:W-:-:S04]  /*c4ce0*/  LOP3.LUT R3, R0, 0xffff, R5, 0x80, !PT ;  /* 0x0000ffff00037812 */ /* 0x001fc800078e8005 */
[----:B------:R-:W-:-:S13]  /*c4cf0*/  ISETP.NE.AND P0, PT, R3, R2, PT ;  /* 0x000000020300720c */ /* 0x000fda0003f05270 */
[----:B------:R-:W-:Y:S05]  /*c4d00*/  @P0 BRA `(.L_x_14) ;  /* 0x0000000000500947 */ /* 0x000fea0003800000 */
[----:B------:R-:W-:Y:S02]  /*c4d10*/  SHF.R.U32.HI R5, RZ, 0x10, R5 ;  /* 0x00000010ff057819 */ /* 0x000fe40000011605 */
[----:B------:R-:W-:-:S04]  /*c4d20*/  SHF.R.U32.HI R2, RZ, 0x10, R0 ;  /* 0x00000010ff027819 */ /* 0x000fc80000011600 */
[----:B------:R-:W-:-:S04]  /*c4d30*/  LOP3.LUT R5, R5, R2, RZ, 0xc0, !PT ;  /* 0x0000000205057212 */ /* 0x000fc800078ec0ff */
[----:B------:R-:W-:-:S13]  /*c4d40*/  ISETP.NE.AND P0, PT, R5, R2, PT ;  /* 0x000000020500720c */ /* 0x000fda0003f05270 */
[----:B------:R-:W-:Y:S05]  /*c4d50*/  @P0 BRA `(.L_x_15) ;  /* 0x0000000000300947 */ /* 0x000fea0003800000 */
[----:B------:R-:W-:Y:S01]  /*c4d60*/  R2UR UR4, R0 ;  /* 0x00000000000472ca */ /* 0x000fe200000e0000 */
[----:B------:R-:W0:Y:S01]  /*c4d70*/  S2R R3, SR_LANEID ;  /* 0x0000000000037919 */ /* 0x000e220000000000 */
[----:B------:R-:W-:-:S06]  /*c4d80*/  VOTE.ANY R2, PT, PT ;  /* 0x0000000000027806 */ /* 0x000fcc00038e0100 */
[----:B------:R-:W0:Y:S05]  /*c4d90*/  FLO.U32 R2, R2 ;  /* 0x0000000200027300 */ /* 0x000e2a00000e0000 */
[----:B------:R-:W-:-:S06]  /*c4da0*/  ULOP3.LUT UR4, URZ, UR4, URZ, 0x33, !UPT ;  /* 0x00000004ff047292 */ /* 0x000fcc000f8e33ff */
[----:B------:R-:W-:-:S04]  /*c4db0*/  IMAD.U32 R4, RZ, RZ, UR4 ;  /* 0x00000004ff047e24 */ /* 0x000fc8000f8e00ff */
[----:B------:R-:W1:Y:S02]  /*c4dc0*/  REDUX UR5, R4 ;  /* 0x00000000040573c4 */ /* 0x000e640000000000 */
[----:B------:R2:W-:Y:S01]  /*c4dd0*/  UTCATOMSWS.AND URZ, UR4 ;  /* 0x0000000400ff79e3 */ /* 0x0005e20008000000 */
[----:B0-----:R-:W-:Y:S01]  /*c4de0*/  ISETP.EQ.U32.AND P0, PT, R2, R3, PT ;  /* 0x000000030200720c */ /* 0x001fe20003f02070 */
[----:B-1----:R-:W-:-:S12]  /*c4df0*/  IMAD.U32 R0, RZ, RZ, UR5 ;  /* 0x00000005ff007e24 */ /* 0x002fd8000f8e00ff */
[----:B------:R2:W-:Y:S01]  /*c4e00*/  @P0 ATOMS.AND RZ, [R9], R0 ;  /* 0x0000000009ff038c */ /* 0x0005e20002800000 */
[----:B------:R-:W-:Y:S05]  /*c4e10*/  BRA `(.L_x_13) ;  /* 0x0000000000147947 */ /* 0x000fea0003800000 */
.L_x_15:
[----:B------:R-:W-:-:S07]  /*c4e20*/  MOV R2, 0xc4e40 ;  /* 0x000c4e4000027802 */ /* 0x000fce0000000f00 */
[----:B------:R-:W-:Y:S05]  /*c4e30*/  CALL.REL.NOINC `($__internal_0_$__cuda_sm10x_tcgen05_guardrail_trap_col_being_dealloced_not_returned_by_alloc) ;  /* 0x0000000000387944 */ /* 0x000fea0003c00000 */
[----:B------:R-:W-:Y:S05]  /*c4e40*/  BRA `(.L_x_13) ;  /* 0x0000000000087947 */ /* 0x000fea0003800000 */
.L_x_14:
[----:B------:R-:W-:-:S07]  /*c4e50*/  MOV R2, 0xc4e70 ;  /* 0x000c4e7000027802 */ /* 0x000fce0000000f00 */
[----:B------:R-:W-:Y:S05]  /*c4e60*/  CALL.REL.NOINC `($__internal_2_$__cuda_sm10x_tcgen05_guardrail_trap_unallocated_columns_being_dealloced) ;  /* 0x0000000000447944 */ /* 0x000fea0003c00000 */
.L_x_13:
[----:B------:R-:W-:Y:S01]  /*c4e70*/  NOP ;  /* 0x0000000000007918 */ /* 0x000fe20000000000 */
[----:B--2---:R-:W-:Y:S05]  /*c4e80*/  EXIT ;  /* 0x000000000000794d */ /* 0x004fea0003800000 */
.L_x_8:
[----:B-----5:R1:W-:Y:S04]  /*c4e90*/  STL [R1+0x4128], R0 ;  /* 0x0041280001007387 */ /* 0x0203e80000100800 */
[----:B-1----:R-:W2:Y:S02]  /*c4ea0*/  LDL R0, [R1+0x1bc8] ;  /* 0x001bc80001007983 */ /* 0x002ea40000100800 */
[----:B--2---:R1:W2:Y:S02]  /*c4eb0*/  SYNCS.PHASECHK.TRANS64.TRYWAIT P3, [UR4], R0 ;  /* 0x00000000ff0075a7 */ /* 0x0042a40008061104 */
[----:B-1----:R1:W5:Y:S02]  /*c4ec0*/  LDL.LU R0, [R1+0x4128] ;  /* 0x0041280001007983 */ /* 0x0023640000300800 */
[----:B-12---:R-:W-:Y:S05]  /*c4ed0*/  @!P3 BRA `(.L_x_8) ;  /* 0xfffffffc00ecb947 */ /* 0x006fea000383ffff */
[----:B------:R-:W-:Y:S05]  /*c4ee0*/  BRA `(.L_x_16) ;  /* 0xfffff9ac00607947 */ /* 0x000fea000383ffff */
.L_x_12:
[----:B------:R-:W3:Y:S02]  /*c4ef0*/  SYNCS.PHASECHK.TRANS64.TRYWAIT P0, [UR4], R2 ;  /* 0x00000002ff0075a7 */ /* 0x000ee40008001104 */
[----:B---3--:R-:W-:Y:S05]  /*c4f00*/  @!P0 BRA `(.L_x_12) ;  /* 0xfffffffc00f88947 */ /* 0x008fea000383ffff */
[----:B------:R-:W-:Y:S05]  /*c4f10*/  BRA `(.L_x_11) ;  /* 0xffffff3c00f47947 */ /* 0x000fea000383ffff */
        .weak           $__internal_0_$__cuda_sm10x_tcgen05_guardrail_trap_col_being_dealloced_not_returned_by_alloc
        .type           $__internal_0_$__cuda_sm10x_tcgen05_guardrail_trap_col_being_dealloced_not_returned_by_alloc,@function
        .size           $__internal_0_$__cuda_sm10x_tcgen05_guardrail_trap_col_being_dealloced_not_returned_by_alloc,($__internal_1_$__cuda_sm10x_tcgen05_guardrail_trap_phase_invalid_during_alloc - $__internal_0_$__cuda_sm10x_tcgen05_guardrail_trap_col_being_dealloced_not_returned_by_alloc)
$__internal_0_$__cuda_sm10x_tcgen05_guardrail_trap_col_being_dealloced_not_returned_by_alloc:
[----:B------:R-:W-:Y:S05]  /*c4f20*/  BPT.TRAP 0x1 ;  /* 0x000000040000795c */ /* 0x000fea0000300000 */
[----:B------:R-:W-:-:S04]  /*c4f30*/  IMAD.MOV.U32 R3, RZ, RZ, 0x0 ;  /* 0x00000000ff037424 */ /* 0x000fc800078e00ff */
[----:B------:R-:W-:Y:S05]  /*c4f40*/  RET.REL.NODEC R2 `(matmul_kernel) ;  /* 0xfffff3b0022c7950 */ /* 0x000fea0003c3ffff */
        .weak           $__internal_1_$__cuda_sm10x_tcgen05_guardrail_trap_phase_invalid_during_alloc
        .type           $__internal_1_$__cuda_sm10x_tcgen05_guardrail_trap_phase_invalid_during_alloc,@function
        .size           $__internal_1_$__cuda_sm10x_tcgen05_guardrail_trap_phase_invalid_during_alloc,($__internal_2_$__cuda_sm10x_tcgen05_guardrail_trap_unallocated_columns_being_dealloced - $__internal_1_$__cuda_sm10x_tcgen05_guardrail_trap_phase_invalid_during_alloc)
$__internal_1_$__cuda_sm10x_tcgen05_guardrail_trap_phase_invalid_during_alloc:
[----:B------:R-:W-:Y:S05]  /*c4f50*/  BPT.TRAP 0x1 ;  /* 0x000000040000795c */ /* 0x000fea0000300000 */
[----:B------:R-:W-:-:S04]  /*c4f60*/  IMAD.MOV.U32 R3, RZ, RZ, 0x0 ;  /* 0x00000000ff037424 */ /* 0x000fc800078e00ff */
[----:B------:R-:W-:Y:S05]  /*c4f70*/  RET.REL.NODEC R2 `(matmul_kernel) ;  /* 0xfffff3b002207950 */ /* 0x000fea0003c3ffff */
        .weak           $__internal_2_$__cuda_sm10x_tcgen05_guardrail_trap_unallocated_columns_being_dealloced
        .type           $__internal_2_$__cuda_sm10x_tcgen05_guardrail_trap_unallocated_columns_being_dealloced,@function
        .size           $__internal_2_$__cuda_sm10x_tcgen05_guardrail_trap_unallocated_columns_being_dealloced,(.L_x_20 - $__internal_2_$__cuda_sm10x_tcgen05_guardrail_trap_unallocated_columns_being_dealloced)
$__internal_2_$__cuda_sm10x_tcgen05_guardrail_trap_unallocated_columns_being_dealloced:
[----:B------:R-:W-:Y:S05]  /*c4f80*/  BPT.TRAP 0x1 ;  /* 0x000000040000795c */ /* 0x000fea0000300000 */
[----:B------:R-:W-:-:S04]  /*c4f90*/  IMAD.MOV.U32 R3, RZ, RZ, 0x0 ;  /* 0x00000000ff037424 */ /* 0x000fc800078e00ff */
[----:B------:R-:W-:Y:S05]  /*c4fa0*/  RET.REL.NODEC R2 `(matmul_kernel) ;  /* 0xfffff3b002147950 */ /* 0x000fea0003c3ffff */
.L_x_17:
[----:B------:R-:W-:-:S00]  /*c4fb0*/  BRA `(.L_x_17) ;  /* 0xfffffffc00fc7947 */ /* 0x000fc0000383ffff */
[----:B------:R-:W-:-:S00]  /*c4fc0*/  NOP ;  /* 0x0000000000007918 */ /* 0x000fc00000000000 */
        /* <DEDUP_REMOVED lines=11> */
.L_x_20:


//--------------------- .nv.shared.matmul_kernel  --------------------------
	.section	.nv.shared.matmul_kernel,"aw",@nobits
	.sectionflags	@""
	.align	16
	.zero		1024


//--------------------- .nv.shared.reserved.0     --------------------------
	.section	.nv.shared.reserved.0,"aw",@nobits
	.align	8
	.weak		__nv_reservedSMEM_offset_0_alias
	.size		__nv_reservedSMEM_offset_0_alias, 0, 64
	.other		__nv_reservedSMEM_offset_0_alias,@"STO_CUDA_RESERVED_SHARED STV_DEFAULT"
__nv_reservedSMEM_offset_0_alias:
	.zero		0
.nv.shared.reserved.0:
	.zero		64
	.weak		__nv_reservedSMEM_allocation_phase
	.type		__nv_reservedSMEM_allocation_phase,@object
	.size		__nv_reservedSMEM_allocation_phase,(.L_0 - __nv_reservedSMEM_allocation_phase)
__nv_reservedSMEM_allocation_phase:
	.zero		1
.L_0:
	.zero		7
	.weak		__nv_reservedSMEM_devtool_atexit_pc
	.type		__nv_reservedSMEM_devtool_atexit_pc,@object
	.size		__nv_reservedSMEM_devtool_atexit_pc,(__nv_reservedSMEM_allocation_mask - __nv_reservedSMEM_devtool_atexit_pc)
__nv_reservedSMEM_devtool_atexit_pc:
	.zero		8
	.weak		__nv_reservedSMEM_allocation_mask
	.type		__nv_reservedSMEM_allocation_mask,@object
	.size		__nv_reservedSMEM_allocation_mask,(.L_2 - __nv_reservedSMEM_allocation_mask)
__nv_reservedSMEM_allocation_mask:
	.zero		4
.L_2:


//--------------------- .nv.constant0.matmul_kernel --------------------------
	.section	.nv.constant0.matmul_kernel,"a",@progbits
	.sectionflags	@""
	.align	4
.nv.constant0.matmul_kernel:
	.zero		976


//--------------------- SYMBOLS --------------------------

	.type		.nv.reservedSmem.offset0,@object
	.size		.nv.reservedSmem.offset0,0x4
	.type		.nv.reservedSmem.cap,@object
	.size		.nv.reservedSmem.cap,0x4
